	.target	sm_90a

	.elftype	@"ET_EXEC"


//--------------------- .note.nv.tkinfo           --------------------------
	.section	.note.nv.tkinfo,"",@"SHT_NOTE"
	.sectionflags	@"SHF_NOTE_NV_TKINFO"
	.tkinfo
        /*0018*/ 	.word	0x00000002
        /*0030*/ 	.string	""
        /*0030*/ 	.string	"ptxas"
        /*0030*/ 	.string	"Cuda compilation tools, release 13.0, V13.0.88"
        /*0030*/ 	.string	"Build cuda_13.0.r13.0/compiler.36424714_0"
        /*0030*/ 	.string	"-v  -suppress-debug-info  -lineinfo  -arch sm_90a "



//--------------------- .note.nv.cuinfo           --------------------------
	.section	.note.nv.cuinfo,"",@"SHT_NOTE"
	.sectionflags	@"SHF_NOTE_NV_CUINFO"
        /*0018*/ 	.short	0x0002
        /*001a*/ 	.short	0x005a
        /*001c*/ 	.short	0x0082
	.zero		2


//--------------------- .nv.info                  --------------------------
	.section	.nv.info,"",@"SHT_CUDA_INFO"
	.align	4


	//----- nvinfo : EIATTR_REGCOUNT
	.align		4
        /*0000*/ 	.byte	0x04, 0x2f
        /*0002*/ 	.short	(.L_1 - .L_0)
	.align		4
.L_0:
        /*0004*/ 	.word	index@(matmul_kernel)
        /*0008*/ 	.word	0x000000ff


	//----- nvinfo : EIATTR_FRAME_SIZE
	.align		4
.L_1:
        /*000c*/ 	.byte	0x04, 0x11
        /*000e*/ 	.short	(.L_3 - .L_2)
	.align		4
.L_2:
        /*0010*/ 	.word	index@(matmul_kernel)
        /*0014*/ 	.word	0x00002278


	//----- nvinfo : EIATTR_MIN_STACK_SIZE
	.align		4
.L_3:
        /*0018*/ 	.byte	0x04, 0x12
        /*001a*/ 	.short	(.L_5 - .L_4)
	.align		4
.L_4:
        /*001c*/ 	.word	index@(matmul_kernel)
        /*0020*/ 	.word	0x00002278
.L_5:


//--------------------- .nv.compat                --------------------------
	.section	.nv.compat,"",@"SHT_CUDA_COMPAT_INFO"
	.align	4
        /*0000*/ 	.byte	0x02, 0x09, 0x01, 0x00, 0x02, 0x02, 0x01, 0x00, 0x02, 0x05, 0x05, 0x00, 0x03, 0x07, 0x01, 0x01
        /*0010*/ 	.byte	0x02, 0x03, 0x00, 0x00, 0x02, 0x06, 0x01, 0x00, 0x04, 0x0b, 0x08, 0x00, 0x00, 0x00, 0x00, 0x00
        /*0020*/ 	.byte	0x00, 0x00, 0x00, 0x00


//--------------------- .nv.info.matmul_kernel    --------------------------
	.section	.nv.info.matmul_kernel,"",@"SHT_CUDA_INFO"
	.sectionflags	@""
	.align	4


	//----- nvinfo : EIATTR_CUDA_API_VERSION
	.align		4
        /*0000*/ 	.byte	0x04, 0x37
        /*0002*/ 	.short	(.L_7 - .L_6)
.L_6:
        /*0004*/ 	.word	0x00000082


	//----- nvinfo : EIATTR_KPARAM_INFO
	.align		4
.L_7:
        /*0008*/ 	.byte	0x04, 0x17
        /*000a*/ 	.short	(.L_9 - .L_8)
.L_8:
        /*000c*/ 	.word	0x00000000
        /*0010*/ 	.short	0x000d
        /*0012*/ 	.short	0x0048
        /*0014*/ 	.byte	0x00, 0xf4, 0x21, 0x00


	//----- nvinfo : EIATTR_KPARAM_INFO
	.align		4
.L_9:
        /*0018*/ 	.byte	0x04, 0x17
        /*001a*/ 	.short	(.L_11 - .L_10)
.L_10:
        /*001c*/ 	.word	0x00000000
        /*0020*/ 	.short	0x000c
        /*0022*/ 	.short	0x0040
        /*0024*/ 	.byte	0x00, 0xf4, 0x21, 0x00


	//----- nvinfo : EIATTR_KPARAM_INFO
	.align		4
.L_11:
        /*0028*/ 	.byte	0x04, 0x17
        /*002a*/ 	.short	(.L_13 - .L_12)
.L_12:
        /*002c*/ 	.word	0x00000000
        /*0030*/ 	.short	0x000b
        /*0032*/ 	.short	0x0038
        /*0034*/ 	.byte	0x00, 0xf0, 0x11, 0x00


	//----- nvinfo : EIATTR_KPARAM_INFO
	.align		4
.L_13:
        /*0038*/ 	.byte	0x04, 0x17
        /*003a*/ 	.short	(.L_15 - .L_14)
.L_14:
        /*003c*/ 	.word	0x00000000
        /*0040*/ 	.short	0x000a
        /*0042*/ 	.short	0x0034
        /*0044*/ 	.byte	0x00, 0xf0, 0x11, 0x00


	//----- nvinfo : EIATTR_KPARAM_INFO
	.align		4
.L_15:
        /*0048*/ 	.byte	0x04, 0x17
        /*004a*/ 	.short	(.L_17 - .L_16)
.L_16:
        /*004c*/ 	.word	0x00000000
        /*0050*/ 	.short	0x0009
        /*0052*/ 	.short	0x0030
        /*0054*/ 	.byte	0x00, 0xf0, 0x11, 0x00


	//----- nvinfo : EIATTR_KPARAM_INFO
	.align		4
.L_17:
        /*0058*/ 	.byte	0x04, 0x17
        /*005a*/ 	.short	(.L_19 - .L_18)
.L_18:
        /*005c*/ 	.word	0x00000000
        /*0060*/ 	.short	0x0008
        /*0062*/ 	.short	0x002c
        /*0064*/ 	.byte	0x00, 0xf0, 0x11, 0x00


	//----- nvinfo : EIATTR_KPARAM_INFO
	.align		4
.L_19:
        /*0068*/ 	.byte	0x04, 0x17
        /*006a*/ 	.short	(.L_21 - .L_20)
.L_20:
        /*006c*/ 	.word	0x00000000
        /*0070*/ 	.short	0x0007
        /*0072*/ 	.short	0x0028
        /*0074*/ 	.byte	0x00, 0xf0, 0x11, 0x00


	//----- nvinfo : EIATTR_KPARAM_INFO
	.align		4
.L_21:
        /*0078*/ 	.byte	0x04, 0x17
        /*007a*/ 	.short	(.L_23 - .L_22)
.L_22:
        /*007c*/ 	.word	0x00000000
        /*0080*/ 	.short	0x0006
        /*0082*/ 	.short	0x0024
        /*0084*/ 	.byte	0x00, 0xf0, 0x11, 0x00


	//----- nvinfo : EIATTR_KPARAM_INFO
	.align		4
.L_23:
        /*0088*/ 	.byte	0x04, 0x17
        /*008a*/ 	.short	(.L_25 - .L_24)
.L_24:
        /*008c*/ 	.word	0x00000000
        /*0090*/ 	.short	0x0005
        /*0092*/ 	.short	0x0020
        /*0094*/ 	.byte	0x00, 0xf0, 0x11, 0x00


	//----- nvinfo : EIATTR_KPARAM_INFO
	.align		4
.L_25:
        /*0098*/ 	.byte	0x04, 0x17
        /*009a*/ 	.short	(.L_27 - .L_26)
.L_26:
        /*009c*/ 	.word	0x00000000
        /*00a0*/ 	.short	0x0004
        /*00a2*/ 	.short	0x001c
        /*00a4*/ 	.byte	0x00, 0xf0, 0x11, 0x00


	//----- nvinfo : EIATTR_KPARAM_INFO
	.align		4
.L_27:
        /*00a8*/ 	.byte	0x04, 0x17
        /*00aa*/ 	.short	(.L_29 - .L_28)
.L_28:
        /*00ac*/ 	.word	0x00000000
        /*00b0*/ 	.short	0x0003
        /*00b2*/ 	.short	0x0018
        /*00b4*/ 	.byte	0x00, 0xf0, 0x11, 0x00


	//----- nvinfo : EIATTR_KPARAM_INFO
	.align		4
.L_29:
        /*00b8*/ 	.byte	0x04, 0x17
        /*00ba*/ 	.short	(.L_31 - .L_30)
.L_30:
        /*00bc*/ 	.word	0x00000000
        /*00c0*/ 	.short	0x0002
        /*00c2*/ 	.short	0x0010
        /*00c4*/ 	.byte	0x00, 0xf4, 0x21, 0x00


	//----- nvinfo : EIATTR_KPARAM_INFO
	.align		4
.L_31:
        /*00c8*/ 	.byte	0x04, 0x17
        /*00ca*/ 	.short	(.L_33 - .L_32)
.L_32:
        /*00cc*/ 	.word	0x00000000
        /*00d0*/ 	.short	0x0001
        /*00d2*/ 	.short	0x0008
        /*00d4*/ 	.byte	0x00, 0xf4, 0x21, 0x00


	//----- nvinfo : EIATTR_KPARAM_INFO
	.align		4
.L_33:
        /*00d8*/ 	.byte	0x04, 0x17
        /*00da*/ 	.short	(.L_35 - .L_34)
.L_34:
        /*00dc*/ 	.word	0x00000000
        /*00e0*/ 	.short	0x0000
        /*00e2*/ 	.short	0x0000
        /*00e4*/ 	.byte	0x00, 0xf4, 0x21, 0x00


	//----- nvinfo : EIATTR_SPARSE_MMA_MASK
	.align		4
.L_35:
        /*00e8*/ 	.byte	0x03, 0x50
        /*00ea*/ 	.short	0x0000


	//----- nvinfo : EIATTR_MAXREG_COUNT
	.align		4
        /*00ec*/ 	.byte	0x03, 0x1b
        /*00ee*/ 	.short	0x00ff


	//----- nvinfo : EIATTR_NUM_BARRIERS
	.align		4
        /*00f0*/ 	.byte	0x02, 0x4c
        /*00f2*/ 	.byte	0x01
	.zero		1


	//----- nvinfo : EIATTR_ANNOTATIONS
	.align		4
        /*00f4*/ 	.byte	0x04, 0x55
        /*00f6*/ 	.short	(.L_37 - .L_36)


	//   ....[0]....
.L_36:
        /*00f8*/ 	.word	0x00000001
        /*00fc*/ 	.byte	0x10, 0x0a, 0x00, 0x00, 0x01, 0x00, 0x00, 0x00, 0x00, 0x0b, 0x00, 0x00, 0x01, 0x00, 0x00, 0x00
        /* <DEDUP_REMOVED lines=855> */
        /*367c*/ 	.byte	0xc0, 0x73, 0x01, 0x00


	//----- nvinfo : EIATTR_MERCURY_ISA_VERSION
	.align		4
.L_37:
        /*3680*/ 	.byte	0x03, 0x5f
        /*3682*/ 	.short	0x0101


	//----- nvinfo : EIATTR_EXIT_INSTR_OFFSETS
	.align		4
        /*3684*/ 	.byte	0x04, 0x1c
        /*3686*/ 	.short	(.L_39 - .L_38)


	//   ....[0]....
.L_38:
        /*3688*/ 	.word	0x00058460


	//   ....[1]....
        /*368c*/ 	.word	0x00058480


	//----- nvinfo : EIATTR_REQNTID
	.align		4
.L_39:
        /*3690*/ 	.byte	0x04, 0x10
        /*3692*/ 	.short	(.L_41 - .L_40)
.L_40:
        /*3694*/ 	.word	0x00000040
        /*3698*/ 	.word	0x00000001
        /*369c*/ 	.word	0x00000001


	//----- nvinfo : EIATTR_CBANK_PARAM_SIZE
	.align		4
.L_41:
        /*36a0*/ 	.byte	0x03, 0x19
        /*36a2*/ 	.short	0x0050


	//----- nvinfo : EIATTR_PARAM_CBANK
	.align		4
        /*36a4*/ 	.byte	0x04, 0x0a
        /*36a6*/ 	.short	(.L_43 - .L_42)
	.align		4
.L_42:
        /*36a8*/ 	.word	index@(.nv.constant0.matmul_kernel)
        /*36ac*/ 	.short	0x0210
        /*36ae*/ 	.short	0x0050


	//----- nvinfo : EIATTR_SW_WAR
	.align		4
.L_43:
        /*36b0*/ 	.byte	0x04, 0x36
        /*36b2*/ 	.short	(.L_45 - .L_44)
.L_44:
        /*36b4*/ 	.word	0x00000008
.L_45:


//--------------------- .nv.callgraph             --------------------------
	.section	.nv.callgraph,"",@"SHT_CUDA_CALLGRAPH"
	.align	4
	.sectionentsize	8
	.align		4
        /*0000*/ 	.word	0x00000000
	.align		4
        /*0004*/ 	.word	0xffffffff
	.align		4
        /*0008*/ 	.word	0x00000000
	.align		4
        /*000c*/ 	.word	0xfffffffe
	.align		4
        /*0010*/ 	.word	0x00000000
	.align		4
        /*0014*/ 	.word	0xfffffffd
	.align		4
        /*0018*/ 	.word	0x00000000
	.align		4
        /*001c*/ 	.word	0xfffffffc


//--------------------- .text.matmul_kernel       --------------------------
	.section	.text.matmul_kernel,"ax",@progbits
	.align	128
        .global         matmul_kernel
        .type           matmul_kernel,@function
        .size           matmul_kernel,(.L_x_3 - matmul_kernel)
        .other          matmul_kernel,@"STO_CUDA_ENTRY STV_DEFAULT"
matmul_kernel:
.text.matmul_kernel:
[----:B------:R-:W1:Y:S08]  /*0000*/  LDC R1, c[0x0][0x28] ;  /* 0x00000a00ff017b82 */ /* 0x000e700000000800 */
[----:B------:R-:W2:Y:S01]  /*0010*/  LDC.64 R2, c[0x0][0x228] ;  /* 0x00008a00ff027b82 */ /* 0x000ea20000000a00 */
[----:B------:R-:W3:Y:S01]  /*0020*/  S2R R7, SR_CTAID.X ;  /* 0x0000000000077919 */ /* 0x000ee20000002500 */
[----:B-1----:R-:W-:Y:S01]  /*0030*/  VIADD R1, R1, 0xffffdd88 ;  /* 0xffffdd8801017836 */ /* 0x002fe20000000000 */
[----:B------:R-:W-:Y:S01]  /*0040*/  ULDC UR34, c[0x0][0x240] ;  /* 0x0000900000227ab9 */ /* 0x000fe20000000800 */
[----:B------:R-:W-:Y:S01]  /*0050*/  ULDC.64 UR4, c[0x0][0x218] ;  /* 0x0000860000047ab9 */ /* 0x000fe20000000a00 */
[----:B------:R-:W1:Y:S01]  /*0060*/  S2R R51, SR_TID.X ;  /* 0x0000000000337919 */ /* 0x000e620000002100 */
[----:B------:R-:W-:Y:S01]  /*0070*/  ULDC UR40, c[0x0][0x240] ;  /* 0x0000900000287ab9 */ /* 0x000fe20000000800 */
[----:B------:R-:W-:Y:S01]  /*0080*/  ULDC UR41, c[0x0][0x240] ;  /* 0x0000900000297ab9 */ /* 0x000fe20000000800 */
[----:B------:R-:W4:Y:S01]  /*0090*/  LDC.64 R244, c[0x0][0x238] ;  /* 0x00008e00fff47b82 */ /* 0x000f220000000a00 */
[----:B------:R-:W-:Y:S01]  /*00a0*/  ULDC UR32, c[0x0][0x240] ;  /* 0x0000900000207ab9 */ /* 0x000fe20000000800 */
        /* <DEDUP_REMOVED lines=14> */
[----:B--2---:R-:W-:Y:S01]  /*0190*/  VIADD R0, R3, 0x7f ;  /* 0x0000007f03007836 */ /* 0x004fe20000000000 */
[-C--:B------:R-:W-:Y:S01]  /*01a0*/  IABS R13, R3.reuse ;  /* 0x00000003000d7213 */ /* 0x080fe20000000000 */
[----:B------:R-:W-:Y:S01]  /*01b0*/  ULDC UR50, c[0x0][0x240] ;  /* 0x0000900000327ab9 */ /* 0x000fe20000000800 */
[----:B------:R-:W-:Y:S01]  /*01c0*/  LOP3.LUT R235, RZ, R3, RZ, 0x33, !PT ;  /* 0x00000003ffeb7212 */ /* 0x000fe200078e33ff */
[----:B------:R-:W-:Y:S01]  /*01d0*/  ULDC UR51, c[0x0][0x240] ;  /* 0x0000900000337ab9 */ /* 0x000fe20000000800 */
[----:B------:R-:W-:Y:S01]  /*01e0*/  SHF.R.S32.HI R5, RZ, 0x1f, R0 ;  /* 0x0000001fff057819 */ /* 0x000fe20000011400 */
[----:B------:R-:W-:Y:S01]  /*01f0*/  ULDC UR52, c[0x0][0x240] ;  /* 0x0000900000347ab9 */ /* 0x000fe20000000800 */
[----:B------:R-:W-:Y:S01]  /*0200*/  ULDC UR53, c[0x0][0x240] ;  /* 0x0000900000357ab9 */ /* 0x000fe20000000800 */
[----:B------:R-:W-:Y:S01]  /*0210*/  ULDC UR54, c[0x0][0x240] ;  /* 0x0000900000367ab9 */ /* 0x000fe20000000800 */
[----:B------:R-:W-:Y:S01]  /*0220*/  LEA.HI R5, R5, R0, RZ, 0x7 ;  /* 0x0000000005057211 */ /* 0x000fe200078f38ff */
[----:B------:R-:W-:Y:S01]  /*0230*/  ULDC UR55, c[0x0][0x240] ;  /* 0x0000900000377ab9 */ /* 0x000fe20000000800 */
[----:B---3--:R-:W-:Y:S01]  /*0240*/  IABS R10, R7 ;  /* 0x00000007000a7213 */ /* 0x008fe20000000000 */
[----:B------:R-:W-:Y:S01]  /*0250*/  ULDC UR56, c[0x0][0x240] ;  /* 0x0000900000387ab9 */ /* 0x000fe20000000800 */
[----:B------:R-:W-:Y:S01]  /*0260*/  SHF.R.S32.HI R5, RZ, 0x7, R5 ;  /* 0x00000007ff057819 */ /* 0x000fe20000011405 */
[----:B------:R-:W-:Y:S01]  /*0270*/  ULDC UR57, c[0x0][0x240] ;  /* 0x0000900000397ab9 */ /* 0x000fe20000000800 */
[----:B-1----:R-:W-:Y:S01]  /*0280*/  LOP3.LUT R16, R51, 0x3f, RZ, 0xc0, !PT ;  /* 0x0000003f33107812 */ /* 0x002fe200078ec0ff */
[----:B------:R-:W-:Y:S01]  /*0290*/  ULDC UR58, c[0x0][0x240] ;  /* 0x00009000003a7ab9 */ /* 0x000fe20000000800 */
[----:B------:R-:W-:Y:S01]  /*02a0*/  SHF.L.U32 R6, R5, 0x3, RZ ;  /* 0x0000000305067819 */ /* 0x000fe200000006ff */
[----:B------:R-:W-:Y:S01]  /*02b0*/  ULDC UR59, c[0x0][0x240] ;  /* 0x00009000003b7ab9 */ /* 0x000fe20000000800 */
[----:B------:R-:W-:Y:S01]  /*02c0*/  ULDC UR60, c[0x0][0x240] ;  /* 0x00009000003c7ab9 */ /* 0x000fe20000000800 */
[----:B------:R-:W-:Y:S01]  /*02d0*/  ULDC UR61, c[0x0][0x240] ;  /* 0x00009000003d7ab9 */ /* 0x000fe20000000800 */
[-C--:B------:R-:W-:Y:S01]  /*02e0*/  IABS R9, R6.reuse ;  /* 0x0000000600097213 */ /* 0x080fe20000000000 */
[----:B------:R-:W-:Y:S01]  /*02f0*/  ULDC UR6, c[0x0][0x240] ;  /* 0x0000900000067ab9 */ /* 0x000fe20000000800 */
[----:B------:R-:W-:Y:S01]  /*0300*/  IABS R12, R6 ;  /* 0x00000006000c7213 */ /* 0x000fe20000000000 */
[----:B------:R-:W-:Y:S01]  /*0310*/  ULDC UR7, c[0x0][0x240] ;  /* 0x0000900000077ab9 */ /* 0x000fe20000000800 */
[----:B------:R-:W1:Y:S01]  /*0320*/  I2F.RP R0, R9 ;  /* 0x0000000900007306 */ /* 0x000e620000209400 */
        /* <DEDUP_REMOVED lines=14> */
[----:B-1----:R-:W1:Y:S01]  /*0410*/  MUFU.RCP R0, R0 ;  /* 0x0000000000007308 */ /* 0x002e620000001000 */
        /* <DEDUP_REMOVED lines=10> */
[----:B------:R-:W2:Y:S01]  /*04c0*/  LDC R243, c[0x0][0x230] ;  /* 0x00008c00fff37b82 */ /* 0x000ea20000000800 */
[----:B-1----:R-:W-:-:S02]  /*04d0*/  VIADD R4, R0, 0xffffffe ;  /* 0x0ffffffe00047836 */ /* 0x002fc40000000000 */
[----:B------:R-:W-:-:S05]  /*04e0*/  IMAD.MOV R0, RZ, RZ, -R12 ;  /* 0x000000ffff007224 */ /* 0x000fca00078e0a0c */
[----:B------:R-:W1:Y:S01]  /*04f0*/  LDC R247, c[0x0][0x230] ;  /* 0x00008c00fff77b82 */ /* 0x000e620000000800 */
[----:B------:R3:W4:Y:S02]  /*0500*/  F2I.FTZ.U32.TRUNC.NTZ R5, R4 ;  /* 0x0000000400057305 */ /* 0x000724000021f000 */
[----:B---3--:R-:W-:Y:S02]  /*0510*/  IMAD.MOV.U32 R4, RZ, RZ, RZ ;  /* 0x000000ffff047224 */ /* 0x008fe400078e00ff */
[----:B----4-:R-:W-:-:S04]  /*0520*/  IMAD.MOV R8, RZ, RZ, -R5 ;  /* 0x000000ffff087224 */ /* 0x010fc800078e0a05 */
[----:B------:R-:W-:Y:S01]  /*0530*/  IMAD R11, R8, R9, RZ ;  /* 0x00000009080b7224 */ /* 0x000fe200078e02ff */
[----:B------:R-:W-:-:S03]  /*0540*/  MOV R8, R10 ;  /* 0x0000000a00087202 */ /* 0x000fc60000000f00 */
[----:B------:R-:W-:-:S06]  /*0550*/  IMAD.HI.U32 R5, R5, R11, R4 ;  /* 0x0000000b05057227 */ /* 0x000fcc00078e0004 */
[----:B------:R-:W-:-:S04]  /*0560*/  IMAD.HI.U32 R5, R5, R8, RZ ;  /* 0x0000000805057227 */ /* 0x000fc800078e00ff */
[----:B------:R-:W-:-:S05]  /*0570*/  IMAD R0, R5, R0, R8 ;  /* 0x0000000005007224 */ /* 0x000fca00078e0208 */
[----:B------:R-:W-:-:S13]  /*0580*/  ISETP.GT.U32.AND P1, PT, R9, R0, PT ;  /* 0x000000000900720c */ /* 0x000fda0003f24070 */
[-C--:B------:R-:W-:Y:S01]  /*0590*/  @!P1 IADD3 R0, R0, -R9.reuse, RZ ;  /* 0x8000000900009210 */ /* 0x080fe20007ffe0ff */
[----:B------:R-:W-:Y:S01]  /*05a0*/  @!P1 VIADD R5, R5, 0x1 ;  /* 0x0000000105059836 */ /* 0x000fe20000000000 */
[----:B------:R-:W-:Y:S02]  /*05b0*/  ISETP.NE.AND P1, PT, R6, RZ, PT ;  /* 0x000000ff0600720c */ /* 0x000fe40003f25270 */
[----:B------:R-:W-:Y:S02]  /*05c0*/  ISETP.GE.U32.AND P0, PT, R0, R9, PT ;  /* 0x000000090000720c */ /* 0x000fe40003f06070 */
[----:B------:R-:W-:-:S04]  /*05d0*/  LOP3.LUT R0, R7, R6, RZ, 0x3c, !PT ;  /* 0x0000000607007212 */ /* 0x000fc800078e3cff */
[----:B------:R-:W-:Y:S01]  /*05e0*/  ISETP.GE.AND P2, PT, R0, RZ, PT ;  /* 0x000000ff0000720c */ /* 0x000fe20003f46270 */
[----:B------:R-:W-:-:S06]  /*05f0*/  VIADD R0, R2, 0xff ;  /* 0x000000ff02007836 */ /* 0x000fcc0000000000 */
[----:B------:R-:W-:-:S05]  /*0600*/  @P0 VIADD R5, R5, 0x1 ;  /* 0x0000000105050836 */ /* 0x000fca0000000000 */
[----:B------:R-:W-:Y:S02]  /*0610*/  MOV R4, R5 ;  /* 0x0000000500047202 */ /* 0x000fe40000000f00 */
[----:B------:R-:W-:-:S03]  /*0620*/  SHF.R.S32.HI R5, RZ, 0x1f, R0 ;  /* 0x0000001fff057819 */ /* 0x000fc60000011400 */
[----:B------:R-:W-:Y:S01]  /*0630*/  @!P2 IMAD.MOV R4, RZ, RZ, -R4 ;  /* 0x000000ffff04a224 */ /* 0x000fe200078e0a04 */
[----:B------:R-:W-:Y:S02]  /*0640*/  @!P1 LOP3.LUT R4, RZ, R6, RZ, 0x33, !PT ;  /* 0x00000006ff049212 */ /* 0x000fe400078e33ff */
[----:B------:R-:W-:Y:S02]  /*0650*/  LEA.HI R5, R5, R0, RZ, 0x8 ;  /* 0x0000000005057211 */ /* 0x000fe400078f40ff */
[----:B------:R-:W-:Y:S01]  /*0660*/  SHF.L.U32 R10, R4, 0x3, RZ ;  /* 0x00000003040a7819 */ /* 0x000fe200000006ff */
[----:B------:R-:W-:-:S03]  /*0670*/  IMAD.MOV R4, RZ, RZ, -R4 ;  /* 0x000000ffff047224 */ /* 0x000fc600078e0a04 */
[----:B------:R-:W-:Y:S01]  /*0680*/  LEA.HI.SX32 R5, R5, -R10, 0x18 ;  /* 0x8000000a05057211 */ /* 0x000fe200078fc2ff */
[----:B------:R-:W-:Y:S02]  /*0690*/  IMAD R12, R6, R4, R7 ;  /* 0x00000004060c7224 */ /* 0x000fe400078e0207 */
[----:B------:R-:W-:Y:S01]  /*06a0*/  IMAD.MOV.U32 R4, RZ, RZ, RZ ;  /* 0x000000ffff047224 */ /* 0x000fe200078e00ff */
[----:B------:R-:W-:Y:S02]  /*06b0*/  VIMNMX R15, R5, 0x8, PT ;  /* 0x00000008050f7848 */ /* 0x000fe40003fe0100 */
[----:B------:R-:W-:Y:S02]  /*06c0*/  IABS R11, R12 ;  /* 0x0000000c000b7213 */ /* 0x000fe40000000000 */
[-C--:B------:R-:W-:Y:S02]  /*06d0*/  IABS R9, R15.reuse ;  /* 0x0000000f00097213 */ /* 0x080fe40000000000 */
[----:B------:R-:W-:-:S02]  /*06e0*/  IABS R6, R15 ;  /* 0x0000000f00067213 */ /* 0x000fc40000000000 */
[----:B------:R-:W3:Y:S08]  /*06f0*/  I2F.RP R0, R9 ;  /* 0x0000000900007306 */ /* 0x000ef00000209400 */
[----:B---3--:R-:W3:Y:S02]  /*0700*/  MUFU.RCP R0, R0 ;  /* 0x0000000000007308 */ /* 0x008ee40000001000 */
[----:B---3--:R-:W-:Y:S01]  /*0710*/  VIADD R5, R0, 0xffffffe ;  /* 0x0ffffffe00057836 */ /* 0x008fe20000000000 */
[----:B------:R-:W-:-:S05]  /*0720*/  IADD3 R0, RZ, -R6, RZ ;  /* 0x80000006ff007210 */ /* 0x000fca0007ffe0ff */
[----:B------:R-:W3:Y:S02]  /*0730*/  F2I.FTZ.U32.TRUNC.NTZ R5, R5 ;  /* 0x0000000500057305 */ /* 0x000ee4000021f000 */
[----:B---3--:R-:W-:-:S05]  /*0740*/  IADD3 R8, RZ, -R5, RZ ;  /* 0x80000005ff087210 */ /* 0x008fca0007ffe0ff */
[----:B------:R-:W-:-:S04]  /*0750*/  IMAD R7, R8, R9, RZ ;  /* 0x0000000908077224 */ /* 0x000fc800078e02ff */
[----:B------:R-:W-:-:S04]  /*0760*/  IMAD.HI.U32 R4, R5, R7, R4 ;  /* 0x0000000705047227 */ /* 0x000fc800078e0004 */
[----:B------:R-:W-:Y:S01]  /*0770*/  IMAD.MOV.U32 R5, RZ, RZ, R13 ;  /* 0x000000ffff057224 */ /* 0x000fe200078e000d */
[----:B------:R-:W-:Y:S01]  /*0780*/  IABS R13, R2 ;  /* 0x00000002000d7213 */ /* 0x000fe20000000000 */
[----:B------:R-:W-:Y:S02]  /*0790*/  IMAD.HI.U32 R4, R4, R11, RZ ;  /* 0x0000000b04047227 */ /* 0x000fe400078e00ff */
[----:B------:R-:W3:Y:S02]  /*07a0*/  I2F.RP R7, R5 ;  /* 0x0000000500077306 */ /* 0x000ee40000209400 */
[----:B------:R-:W-:-:S05]  /*07b0*/  IMAD R0, R4, R0, R11 ;  /* 0x0000000004007224 */ /* 0x000fca00078e020b */
[----:B------:R-:W-:Y:S01]  /*07c0*/  ISETP.GT.U32.AND P1, PT, R9, R0, PT ;  /* 0x000000000900720c */ /* 0x000fe20003f24070 */
[----:B------:R-:W4:Y:S08]  /*07d0*/  I2F.RP R6, R13 ;  /* 0x0000000d00067306 */ /* 0x000f300000209400 */
[----:B---3--:R-:W3:Y:S04]  /*07e0*/  MUFU.RCP R7, R7 ;  /* 0x0000000700077308 */ /* 0x008ee80000001000 */
[----:B------:R-:W-:Y:S01]  /*07f0*/  @!P1 IMAD.IADD R0, R0, 0x1, -R9 ;  /* 0x0000000100009824 */ /* 0x000fe200078e0a09 */
[----:B------:R-:W-:-:S02]  /*0800*/  @!P1 IADD3 R4, R4, 0x1, RZ ;  /* 0x0000000104049810 */ /* 0x000fc40007ffe0ff */
[----:B------:R-:W-:Y:S01]  /*0810*/  ISETP.NE.AND P1, PT, R15, RZ, PT ;  /* 0x000000ff0f00720c */ /* 0x000fe20003f25270 */
[----:B----4-:R-:W4:Y:S01]  /*0820*/  MUFU.RCP R6, R6 ;  /* 0x0000000600067308 */ /* 0x010f220000001000 */
[----:B------:R-:W-:Y:S02]  /*0830*/  ISETP.GE.U32.AND P0, PT, R0, R9, PT ;  /* 0x000000090000720c */ /* 0x000fe40003f06070 */
[----:B------:R-:W-:-:S04]  /*0840*/  LOP3.LUT R0, R12, R15, RZ, 0x3c, !PT ;  /* 0x0000000f0c007212 */ /* 0x000fc800078e3cff */
[----:B------:R-:W-:Y:S01]  /*0850*/  ISETP.GE.AND P2, PT, R0, RZ, PT ;  /* 0x000000ff0000720c */ /* 0x000fe20003f46270 */
[----:B---3--:R-:W-:-:S04]  /*0860*/  VIADD R8, R7, 0xffffffe ;  /* 0x0ffffffe07087836 */ /* 0x008fc80000000000 */
[----:B------:R3:W2:Y:S02]  /*0870*/  F2I.FTZ.U32.TRUNC.NTZ R9, R8 ;  /* 0x0000000800097305 */ /* 0x0006a4000021f000 */
[----:B------:R-:W-:Y:S02]  /*0880*/  @P0 VIADD R4, R4, 0x1 ;  /* 0x0000000104040836 */ /* 0x000fe40000000000 */
[----:B----4-:R-:W-:-:S04]  /*0890*/  VIADD R7, R6, 0xffffffe ;  /* 0x0ffffffe06077836 */ /* 0x010fc80000000000 */
[----:B------:R-:W-:Y:S02]  /*08a0*/  @!P2 IADD3 R4, -R4, RZ, RZ ;  /* 0x000000ff0404a210 */ /* 0x000fe40007ffe1ff */
[----:B------:R-:W-:Y:S01]  /*08b0*/  @!P1 LOP3.LUT R4, RZ, R15, RZ, 0x33, !PT ;  /* 0x0000000fff049212 */ /* 0x000fe200078e33ff */
[----:B------:R-:W4:Y:S01]  /*08c0*/  F2I.FTZ.U32.TRUNC.NTZ R7, R7 ;  /* 0x0000000700077305 */ /* 0x000f22000021f000 */
[----:B---3--:R-:W-:-:S03]  /*08d0*/  IMAD.MOV.U32 R8, RZ, RZ, RZ ;  /* 0x000000ffff087224 */ /* 0x008fc600078e00ff */
[----:B------:R-:W-:Y:S02]  /*08e0*/  IMAD.MOV R0, RZ, RZ, -R4 ;  /* 0x000000ffff007224 */ /* 0x000fe400078e0a04 */
[--C-:B--2---:R-:W-:Y:S02]  /*08f0*/  IMAD.MOV R14, RZ, RZ, -R9.reuse ;  /* 0x000000ffff0e7224 */ /* 0x104fe400078e0a09 */
[----:B------:R-:W-:Y:S02]  /*0900*/  IMAD.SHL.U32 R252, R4, 0x80, RZ ;  /* 0x0000008004fc7824 */ /* 0x000fe400078e00ff */
[----:B------:R-:W-:Y:S02]  /*0910*/  IMAD R0, R15, R0, R12 ;  /* 0x000000000f007224 */ /* 0x000fe400078e020c */
[----:B------:R-:W-:Y:S01]  /*0920*/  IMAD R11, R14, R5, RZ ;  /* 0x000000050e0b7224 */ /* 0x000fe200078e02ff */
[----:B------:R-:W-:Y:S01]  /*0930*/  IADD3 R12, R252, 0x7f, RZ ;  /* 0x0000007ffc0c7810 */ /* 0x000fe20007ffe0ff */
[----:B------:R-:W-:Y:S01]  /*0940*/  IMAD.IADD R0, R10, 0x1, R0 ;  /* 0x000000010a007824 */ /* 0x000fe200078e0200 */
[----:B----4-:R-:W-:Y:S01]  /*0950*/  IADD3 R6, RZ, -R7, RZ ;  /* 0x80000007ff067210 */ /* 0x010fe20007ffe0ff */
[----:B------:R-:W-:Y:S01]  /*0960*/  IMAD.HI.U32 R4, R9, R11, R8 ;  /* 0x0000000b09047227 */ /* 0x000fe200078e0008 */
[----:B------:R-:W-:-:S02]  /*0970*/  IABS R24, R12 ;  /* 0x0000000c00187213 */ /* 0x000fc40000000000 */
[----:B------:R-:W-:Y:S01]  /*0980*/  IADD3 R8, R252, 0x1, RZ ;  /* 0x00000001fc087810 */ /* 0x000fe20007ffe0ff */
[----:B------:R-:W-:Y:S01]  /*0990*/  IMAD R9, R6, R13, RZ ;  /* 0x0000000d06097224 */ /* 0x000fe200078e02ff */
[----:B------:R-:W-:Y:S01]  /*09a0*/  ISETP.GE.AND P4, PT, R12, RZ, PT ;  /* 0x000000ff0c00720c */ /* 0x000fe20003f86270 */
[----:B------:R-:W-:Y:S01]  /*09b0*/  IMAD R49, R0, 0x100, R16 ;  /* 0x0000010000317824 */ /* 0x000fe200078e0210 */
[----:B------:R-:W-:Y:S01]  /*09c0*/  IABS R16, R8 ;  /* 0x0000000800107213 */ /* 0x000fe20000000000 */
[----:B------:R-:W-:Y:S01]  /*09d0*/  IMAD.MOV.U32 R6, RZ, RZ, RZ ;  /* 0x000000ffff067224 */ /* 0x000fe200078e00ff */
[----:B------:R-:W-:Y:S01]  /*09e0*/  ISETP.GE.AND P2, PT, R8, RZ, PT ;  /* 0x000000ff0800720c */ /* 0x000fe20003f46270 */
[----:B------:R-:W-:Y:S01]  /*09f0*/  IMAD.HI.U32 R0, R4, R24, RZ ;  /* 0x0000001804007227 */ /* 0x000fe200078e00ff */
[----:B------:R-:W-:Y:S01]  /*0a00*/  IABS R10, R49 ;  /* 0x00000031000a7213 */ /* 0x000fe20000000000 */
[----:B------:R-:W-:Y:S01]  /*0a10*/  STL [R1+0x9c0], R49 ;  /* 0x0009c03101007387 */ /* 0x000fe20000100800 */
[C---:B------:R-:W-:Y:S01]  /*0a20*/  IADD3 R45, R49.reuse, 0x80, RZ ;  /* 0x00000080312d7810 */ /* 0x040fe20007ffe0ff */
[----:B------:R-:W-:Y:S01]  /*0a30*/  VIADD R47, R49, 0x40 ;  /* 0x00000040312f7836 */ /* 0x000fe20000000000 */
[----:B------:R-:W-:Y:S01]  /*0a40*/  IADD3 R17, R252, 0x5, RZ ;  /* 0x00000005fc117810 */ /* 0x000fe20007ffe0ff */
[----:B------:R-:W-:Y:S01]  /*0a50*/  IMAD.HI.U32 R6, R7, R9, R6 ;  /* 0x0000000907067227 */ /* 0x000fe200078e0006 */
[----:B------:R-:W-:-:S02]  /*0a60*/  IABS R22, R45 ;  /* 0x0000002d00167213 */ /* 0x000fc40000000000 */
[----:B------:R-:W-:Y:S01]  /*0a70*/  IABS R20, R47 ;  /* 0x0000002f00147213 */ /* 0x000fe20000000000 */
[----:B------:R-:W-:Y:S01]  /*0a80*/  IMAD.MOV R0, RZ, RZ, -R0 ;  /* 0x000000ffff007224 */ /* 0x000fe200078e0a00 */
[C---:B------:R-:W-:Y:S01]  /*0a90*/  IADD3 R21, R252.reuse, 0x14, RZ ;  /* 0x00000014fc157810 */ /* 0x040fe20007ffe0ff */
[----:B------:R-:W-:Y:S01]  /*0aa0*/  VIADD R43, R49, 0xc0 ;  /* 0x000000c0312b7836 */ /* 0x000fe20000000000 */
[----:B------:R-:W-:Y:S01]  /*0ab0*/  IADD3 R29, R252, 0x78, RZ ;  /* 0x00000078fc1d7810 */ /* 0x000fe20007ffe0ff */
[C---:B------:R-:W-:Y:S01]  /*0ac0*/  IMAD R24, R5.reuse, R0, R24 ;  /* 0x0000000005187224 */ /* 0x040fe200078e0218 */
[----:B------:R-:W-:Y:S01]  /*0ad0*/  IABS R98, R21 ;  /* 0x0000001500627213 */ /* 0x000fe20000000000 */
[----:B------:R-:W-:Y:S01]  /*0ae0*/  IMAD.HI.U32 R0, R6, R10, RZ ;  /* 0x0000000a06007227 */ /* 0x000fe200078e00ff */
[----:B------:R-:W-:Y:S01]  /*0af0*/  IABS R12, R43 ;  /* 0x0000002b000c7213 */ /* 0x000fe20000000000 */
[----:B------:R-:W-:Y:S01]  /*0b00*/  STL [R1+0x9cc], R47 ;  /* 0x0009cc2f01007387 */ /* 0x000fe20000100800 */
[----:B------:R-:W-:Y:S01]  /*0b10*/  ISETP.GT.U32.AND P0, PT, R5, R24, PT ;  /* 0x000000180500720c */ /* 0x000fe20003f04070 */
[----:B------:R-:W-:Y:S01]  /*0b20*/  IMAD.HI.U32 R9, R4, R16, RZ ;  /* 0x0000001004097227 */ /* 0x000fe200078e00ff */
[----:B------:R-:W-:Y:S01]  /*0b30*/  IABS R38, R29 ;  /* 0x0000001d00267213 */ /* 0x000fe20000000000 */
[----:B------:R-:W-:Y:S01]  /*0b40*/  STL [R1+0x9c8], R45 ;  /* 0x0009c82d01007387 */ /* 0x000fe20000100800 */
[----:B------:R-:W-:Y:S01]  /*0b50*/  IADD3 R37, R252, 0x7c, RZ ;  /* 0x0000007cfc257810 */ /* 0x000fe20007ffe0ff */
[----:B------:R-:W-:Y:S01]  /*0b60*/  IMAD.HI.U32 R7, R6, R20, RZ ;  /* 0x0000001406077227 */ /* 0x000fe200078e00ff */
[----:B------:R-:W-:Y:S01]  /*0b70*/  IADD3 R11, -R9, RZ, RZ ;  /* 0x000000ff090b7210 */ /* 0x000fe20007ffe1ff */
[----:B------:R-:W-:Y:S01]  /*0b80*/  STL [R1+0x9c4], R43 ;  /* 0x0009c42b01007387 */ /* 0x000fe20000100800 */
[----:B------:R-:W-:Y:S01]  /*0b90*/  IABS R32, R37 ;  /* 0x0000002500207213 */ /* 0x000fe20000000000 */
[----:B------:R-:W-:-:S02]  /*0ba0*/  IMAD.MOV R0, RZ, RZ, -R0 ;  /* 0x000000ffff007224 */ /* 0x000fc400078e0a00 */
[----:B------:R-:W-:Y:S01]  /*0bb0*/  IMAD.MOV R9, RZ, RZ, -R7 ;  /* 0x000000ffff097224 */ /* 0x000fe200078e0a07 */
[----:B------:R2:W-:Y:S01]  /*0bc0*/  STL [R1+0x15dc], R252 ;  /* 0x0015dcfc01007387 */ /* 0x0005e20000100800 */
[C---:B------:R-:W-:Y:S02]  /*0bd0*/  IMAD R7, R13.reuse, R0, R10 ;  /* 0x000000000d077224 */ /* 0x040fe400078e020a */
[----:B------:R-:W-:Y:S02]  /*0be0*/  IMAD.MOV.U32 R0, RZ, RZ, R12 ;  /* 0x000000ffff007224 */ /* 0x000fe400078e000c */
[----:B------:R-:W-:Y:S01]  /*0bf0*/  IMAD.HI.U32 R8, R6, R22, RZ ;  /* 0x0000001606087227 */ /* 0x000fe200078e00ff */
[----:B------:R-:W-:-:S03]  /*0c00*/  ISETP.GT.U32.AND P1, PT, R13, R7, PT ;  /* 0x000000070d00720c */ /* 0x000fc60003f24070 */
[----:B------:R-:W-:Y:S01]  /*0c10*/  IMAD.HI.U32 R6, R6, R0, RZ ;  /* 0x0000000006067227 */ /* 0x000fe200078e00ff */
[----:B------:R-:W-:-:S03]  /*0c20*/  IADD3 R8, -R8, RZ, RZ ;  /* 0x000000ff08087210 */ /* 0x000fc60007ffe1ff */
[C---:B------:R-:W-:Y:S02]  /*0c30*/  IMAD R20, R13.reuse, R9, R20 ;  /* 0x000000090d147224 */ /* 0x040fe400078e0214 */
[----:B------:R-:W-:Y:S02]  /*0c40*/  IMAD.MOV R6, RZ, RZ, -R6 ;  /* 0x000000ffff067224 */ /* 0x000fe400078e0a06 */
[C---:B------:R-:W-:Y:S01]  /*0c50*/  IMAD R22, R13.reuse, R8, R22 ;  /* 0x000000080d167224 */ /* 0x040fe200078e0216 */
[C---:B------:R-:W-:Y:S01]  /*0c60*/  ISETP.GT.U32.AND P3, PT, R13.reuse, R20, PT ;  /* 0x000000140d00720c */ /* 0x040fe20003f64070 */
[C---:B------:R-:W-:Y:S02]  /*0c70*/  IMAD R0, R13.reuse, R6, R0 ;  /* 0x000000060d007224 */ /* 0x040fe400078e0200 */
[----:B------:R-:W-:Y:S02]  /*0c80*/  VIADD R9, R252, 0x2 ;  /* 0x00000002fc097836 */ /* 0x000fe40000000000 */
[----:B------:R-:W-:Y:S01]  /*0c90*/  @!P0 IMAD.IADD R24, R24, 0x1, -R5 ;  /* 0x0000000118188824 */ /* 0x000fe200078e0a05 */
[----:B------:R-:W-:Y:S01]  /*0ca0*/  ISETP.GT.U32.AND P0, PT, R13, R22, PT ;  /* 0x000000160d00720c */ /* 0x000fe20003f04070 */
[----:B------:R-:W-:Y:S01]  /*0cb0*/  IMAD R16, R5, R11, R16 ;  /* 0x0000000b05107224 */ /* 0x000fe200078e0210 */
[----:B------:R-:W-:Y:S01]  /*0cc0*/  ISETP.GT.U32.AND P6, PT, R13, R0, PT ;  /* 0x000000000d00720c */ /* 0x000fe20003fc4070 */
[--C-:B------:R-:W-:Y:S01]  /*0cd0*/  @!P1 IMAD.IADD R7, R7, 0x1, -R13.reuse ;  /* 0x0000000107079824 */ /* 0x100fe200078e0a0d */
[C---:B------:R-:W-:Y:S01]  /*0ce0*/  IADD3 R11, R252.reuse, 0x3, RZ ;  /* 0x00000003fc0b7810 */ /* 0x040fe20007ffe0ff */
[----:B------:R-:W-:Y:S01]  /*0cf0*/  VIADD R15, R252, 0x4 ;  /* 0x00000004fc0f7836 */ /* 0x000fe20000000000 */
[----:B------:R-:W-:Y:S01]  /*0d00*/  IABS R14, R9 ;  /* 0x00000009000e7213 */ /* 0x000fe20000000000 */
[----:B------:R-:W-:Y:S01]  /*0d10*/  @!P3 IMAD.IADD R20, R20, 0x1, -R13 ;  /* 0x000000011414b824 */ /* 0x000fe200078e0a0d */
[C---:B------:R-:W-:Y:S01]  /*0d20*/  ISETP.GT.U32.AND P5, PT, R5.reuse, R16, PT ;  /* 0x000000100500720c */ /* 0x040fe20003fa4070 */
[----:B------:R-:W-:Y:S01]  /*0d30*/  VIADD R18, R252, 0x6 ;  /* 0x00000006fc127836 */ /* 0x000fe20000000000 */
[----:B------:R-:W-:Y:S01]  /*0d40*/  IABS R12, R11 ;  /* 0x0000000b000c7213 */ /* 0x000fe20000000000 */
[----:B------:R-:W-:Y:S01]  /*0d50*/  IMAD.HI.U32 R6, R4, R14, RZ ;  /* 0x0000000e04067227 */ /* 0x000fe200078e00ff */
[----:B------:R-:W-:-:S02]  /*0d60*/  ISETP.GT.U32.AND P1, PT, R5, R24, PT ;  /* 0x000000180500720c */ /* 0x000fc40003f24070 */
[C---:B------:R-:W-:Y:S01]  /*0d70*/  ISETP.GT.U32.AND P3, PT, R13.reuse, R7, PT ;  /* 0x000000070d00720c */ /* 0x040fe20003f64070 */
[----:B------:R-:W-:Y:S01]  /*0d80*/  IMAD.HI.U32 R8, R4, R12, RZ ;  /* 0x0000000c04087227 */ /* 0x000fe200078e00ff */
[----:B------:R-:W-:Y:S02]  /*0d90*/  IABS R10, R15 ;  /* 0x0000000f000a7213 */ /* 0x000fe40000000000 */
[----:B------:R-:W-:Y:S01]  /*0da0*/  IABS R70, R18 ;  /* 0x0000001200467213 */ /* 0x000fe20000000000 */
[----:B------:R-:W-:Y:S01]  /*0db0*/  IMAD.MOV R6, RZ, RZ, -R6 ;  /* 0x000000ffff067224 */ /* 0x000fe200078e0a06 */
[----:B------:R-:W-:Y:S01]  /*0dc0*/  IADD3 R8, -R8, RZ, RZ ;  /* 0x000000ff08087210 */ /* 0x000fe20007ffe1ff */
[--C-:B------:R-:W-:Y:S01]  /*0dd0*/  @!P0 IMAD.IADD R22, R22, 0x1, -R13.reuse ;  /* 0x0000000116168824 */ /* 0x100fe200078e0a0d */
[----:B------:R-:W-:Y:S01]  /*0de0*/  ISETP.GT.U32.AND P0, PT, R13, R20, PT ;  /* 0x000000140d00720c */ /* 0x000fe20003f04070 */
[----:B------:R-:W-:Y:S01]  /*0df0*/  @!P6 IMAD.IADD R0, R0, 0x1, -R13 ;  /* 0x000000010000e824 */ /* 0x000fe200078e0a0d */
[----:B------:R-:W-:Y:S01]  /*0e00*/  @!P5 IADD3 R16, R16, -R5, RZ ;  /* 0x800000051010d210 */ /* 0x000fe20007ffe0ff */
[----:B------:R-:W-:Y:S01]  /*0e10*/  IMAD R14, R5, R6, R14 ;  /* 0x00000006050e7224 */ /* 0x000fe200078e020e */
[C---:B------:R-:W-:Y:S01]  /*0e20*/  ISETP.GT.U32.AND P5, PT, R13.reuse, R22, PT ;  /* 0x000000160d00720c */ /* 0x040fe20003fa4070 */
[----:B------:R-:W-:Y:S01]  /*0e30*/  IMAD.HI.U32 R6, R4, R10, RZ ;  /* 0x0000000a04067227 */ /* 0x000fe200078e00ff */
[----:B------:R-:W-:-:S02]  /*0e40*/  ISETP.GT.U32.AND P6, PT, R13, R0, PT ;  /* 0x000000000d00720c */ /* 0x000fc40003fc4070 */
[----:B------:R-:W-:Y:S01]  /*0e50*/  @!P3 IADD3 R7, R7, -R13, RZ ;  /* 0x8000000d0707b210 */ /* 0x000fe20007ffe0ff */
[C---:B------:R-:W-:Y:S01]  /*0e60*/  IMAD R12, R5.reuse, R8, R12 ;  /* 0x00000008050c7224 */ /* 0x040fe200078e020c */
[----:B------:R-:W-:Y:S01]  /*0e70*/  IADD3 R6, -R6, RZ, RZ ;  /* 0x000000ff06067210 */ /* 0x000fe20007ffe1ff */
[----:B------:R-:W-:Y:S01]  /*0e80*/  @!P1 IMAD.IADD R24, R24, 0x1, -R5 ;  /* 0x0000000118189824 */ /* 0x000fe200078e0a05 */
[----:B------:R-:W-:Y:S01]  /*0e90*/  IABS R8, R17 ;  /* 0x0000001100087213 */ /* 0x000fe20000000000 */
[----:B------:R-:W-:Y:S01]  /*0ea0*/  @!P0 IMAD.IADD R20, R20, 0x1, -R13 ;  /* 0x0000000114148824 */ /* 0x000fe200078e0a0d */
[C---:B------:R-:W-:Y:S01]  /*0eb0*/  ISETP.GT.U32.AND P1, PT, R5.reuse, R16, PT ;  /* 0x000000100500720c */ /* 0x040fe20003f24070 */
[C---:B------:R-:W-:Y:S01]  /*0ec0*/  IMAD R10, R5.reuse, R6, R10 ;  /* 0x00000006050a7224 */ /* 0x040fe200078e020a */
[C---:B------:R-:W-:Y:S01]  /*0ed0*/  ISETP.GT.U32.AND P3, PT, R5.reuse, R14, PT ;  /* 0x0000000e0500720c */ /* 0x040fe20003f64070 */
[----:B------:R-:W-:Y:S01]  /*0ee0*/  IMAD.HI.U32 R6, R4, R8, RZ ;  /* 0x0000000804067227 */ /* 0x000fe200078e00ff */
[----:B------:R-:W-:-:S02]  /*0ef0*/  ISETP.GT.U32.AND P0, PT, R5, R12, PT ;  /* 0x0000000c0500720c */ /* 0x000fc40003f04070 */
[----:B------:R-:W-:Y:S01]  /*0f00*/  @!P6 IADD3 R0, R0, -R13, RZ ;  /* 0x8000000d0000e210 */ /* 0x000fe20007ffe0ff */
[----:B------:R-:W-:Y:S01]  /*0f10*/  @!P5 IMAD.IADD R22, R22, 0x1, -R13 ;  /* 0x000000011616d824 */ /* 0x000fe200078e0a0d */
[----:B------:R-:W-:Y:S01]  /*0f20*/  ISETP.GE.AND P5, PT, R9, RZ, PT ;  /* 0x000000ff0900720c */ /* 0x000fe20003fa6270 */
[----:B------:R-:W-:Y:S01]  /*0f30*/  IMAD.MOV R9, RZ, RZ, -R6 ;  /* 0x000000ffff097224 */ /* 0x000fe200078e0a06 */
[----:B------:R-:W-:Y:S01]  /*0f40*/  ISETP.GT.U32.AND P6, PT, R5, R10, PT ;  /* 0x0000000a0500720c */ /* 0x000fe20003fc4070 */
[----:B------:R-:W-:Y:S01]  /*0f50*/  IMAD.HI.U32 R6, R4, R70, RZ ;  /* 0x0000004604067227 */ /* 0x000fe200078e00ff */
[----:B------:R-:W-:-:S03]  /*0f60*/  IADD3 R13, R252, 0x8, RZ ;  /* 0x00000008fc0d7810 */ /* 0x000fc60007ffe0ff */
[--C-:B------:R-:W-:Y:S01]  /*0f70*/  @!P1 IMAD.IADD R16, R16, 0x1, -R5.reuse ;  /* 0x0000000110109824 */ /* 0x100fe200078e0a05 */
[----:B------:R-:W-:Y:S01]  /*0f80*/  @!P3 IADD3 R14, R14, -R5, RZ ;  /* 0x800000050e0eb210 */ /* 0x000fe20007ffe0ff */
[----:B------:R-:W-:Y:S01]  /*0f90*/  IMAD R8, R5, R9, R8 ;  /* 0x0000000905087224 */ /* 0x000fe200078e0208 */
[----:B------:R-:W-:Y:S01]  /*0fa0*/  ISETP.GE.AND P1, PT, R11, RZ, PT ;  /* 0x000000ff0b00720c */ /* 0x000fe20003f26270 */
[--C-:B------:R-:W-:Y:S01]  /*0fb0*/  @!P0 IMAD.IADD R12, R12, 0x1, -R5.reuse ;  /* 0x000000010c0c8824 */ /* 0x100fe200078e0a05 */
[C---:B------:R-:W-:Y:S01]  /*0fc0*/  ISETP.GT.U32.AND P0, PT, R5.reuse, R14, PT ;  /* 0x0000000e0500720c */ /* 0x040fe20003f04070 */
[----:B------:R-:W-:Y:S01]  /*0fd0*/  @!P2 IMAD.MOV R16, RZ, RZ, -R16 ;  /* 0x000000ffff10a224 */ /* 0x000fe200078e0a10 */
[C---:B------:R-:W-:Y:S01]  /*0fe0*/  ISETP.GT.U32.AND P2, PT, R5.reuse, R8, PT ;  /* 0x000000080500720c */ /* 0x040fe20003f44070 */
[----:B------:R-:W-:Y:S01]  /*0ff0*/  VIADD R11, R252, 0x7 ;  /* 0x00000007fc0b7836 */ /* 0x000fe20000000000 */
[----:B------:R-:W-:Y:S01]  /*1000*/  @!P6 IADD3 R10, R10, -R5, RZ ;  /* 0x800000050a0ae210 */ /* 0x000fe20007ffe0ff */
[----:B------:R-:W-:Y:S01]  /*1010*/  IMAD.MOV R6, RZ, RZ, -R6 ;  /* 0x000000ffff067224 */ /* 0x000fe200078e0a06 */
[C---:B------:R-:W-:Y:S01]  /*1020*/  ISETP.GT.U32.AND P6, PT, R5.reuse, R12, PT ;  /* 0x0000000c0500720c */ /* 0x040fe20003fc4070 */
[----:B------:R-:W-:Y:S01]  /*1030*/  @!P4 IMAD.MOV R24, RZ, RZ, -R24 ;  /* 0x000000ffff18c224 */ /* 0x000fe200078e0a18 */
[----:B------:R-:W-:Y:S01]  /*1040*/  IABS R72, R11 ;  /* 0x0000000b00487213 */ /* 0x000fe20000000000 */
[----:B------:R-:W-:Y:S01]  /*1050*/  IMAD R70, R5, R6, R70 ;  /* 0x0000000605467224 */ /* 0x000fe200078e0246 */
[----:B------:R-:W-:Y:S01]  /*1060*/  ISETP.GE.AND P3, PT, R15, RZ, PT ;  /* 0x000000ff0f00720c */ /* 0x000fe20003f66270 */
[----:B------:R-:W-:Y:S01]  /*1070*/  VIADD R15, R252, 0x9 ;  /* 0x00000009fc0f7836 */ /* 0x000fe20000000000 */
[----:B------:R-:W-:Y:S01]  /*1080*/  ISETP.GT.U32.AND P4, PT, R5, R10, PT ;  /* 0x0000000a0500720c */ /* 0x000fe20003f84070 */
[----:B------:R-:W-:Y:S01]  /*1090*/  @!P0 IMAD.IADD R14, R14, 0x1, -R5 ;  /* 0x000000010e0e8824 */ /* 0x000fe200078e0a05 */
[----:B------:R-:W-:Y:S01]  /*10a0*/  ISETP.GE.AND P0, PT, R17, RZ, PT ;  /* 0x000000ff1100720c */ /* 0x000fe20003f06270 */
[----:B------:R-:W-:Y:S01]  /*10b0*/  IMAD.HI.U32 R6, R4, R72, RZ ;  /* 0x0000004804067227 */ /* 0x000fe200078e00ff */
[----:B------:R-:W-:-:S02]  /*10c0*/  @!P2 IADD3 R8, R8, -R5, RZ ;  /* 0x800000050808a210 */ /* 0x000fc40007ffe0ff */
[----:B------:R-:W-:Y:S01]  /*10d0*/  IABS R76, R15 ;  /* 0x0000000f004c7213 */ /* 0x000fe20000000000 */
[----:B------:R-:W-:Y:S01]  /*10e0*/  @!P5 IMAD.MOV R14, RZ, RZ, -R14 ;  /* 0x000000ffff0ed224 */ /* 0x000fe200078e0a0e */
[----:B------:R-:W-:Y:S01]  /*10f0*/  @!P6 IADD3 R12, R12, -R5, RZ ;  /* 0x800000050c0ce210 */ /* 0x000fe20007ffe0ff */
[----:B------:R-:W-:Y:S01]  /*1100*/  IMAD.MOV R6, RZ, RZ, -R6 ;  /* 0x000000ffff067224 */ /* 0x000fe200078e0a06 */
[C---:B------:R-:W-:Y:S01]  /*1110*/  ISETP.GT.U32.AND P5, PT, R5.reuse, R8, PT ;  /* 0x000000080500720c */ /* 0x040fe20003fa4070 */
[----:B------:R-:W-:Y:S01]  /*1120*/  VIADD R17, R252, 0xf ;  /* 0x0000000ffc117836 */ /* 0x000fe20000000000 */
[C---:B------:R-:W-:Y:S01]  /*1130*/  ISETP.GT.U32.AND P6, PT, R5.reuse, R70, PT ;  /* 0x000000460500720c */ /* 0x040fe20003fc4070 */
[----:B------:R-:W-:Y:S01]  /*1140*/  IMAD R72, R5, R6, R72 ;  /* 0x0000000605487224 */ /* 0x000fe200078e0248 */
[----:B------:R-:W-:Y:S01]  /*1150*/  IABS R74, R13 ;  /* 0x0000000d004a7213 */ /* 0x000fe20000000000 */
[----:B------:R-:W-:Y:S01]  /*1160*/  IMAD.HI.U32 R6, R4, R76, RZ ;  /* 0x0000004c04067227 */ /* 0x000fe200078e00ff */
[----:B------:R-:W-:-:S02]  /*1170*/  ISETP.GE.AND P2, PT, R11, RZ, PT ;  /* 0x000000ff0b00720c */ /* 0x000fc40003f46270 */
[----:B------:R-:W-:Y:S01]  /*1180*/  IABS R88, R17 ;  /* 0x0000001100587213 */ /* 0x000fe20000000000 */
[----:B------:R-:W-:Y:S02]  /*1190*/  IMAD.MOV R6, RZ, RZ, -R6 ;  /* 0x000000ffff067224 */ /* 0x000fe400078e0a06 */
[----:B------:R-:W-:-:S04]  /*11a0*/  IMAD.HI.U32 R9, R4, R74, RZ ;  /* 0x0000004a04097227 */ /* 0x000fc800078e00ff */
[--C-:B------:R-:W-:Y:S01]  /*11b0*/  @!P5 IMAD.IADD R8, R8, 0x1, -R5.reuse ;  /* 0x000000010808d824 */ /* 0x100fe200078e0a05 */
[----:B------:R-:W-:Y:S01]  /*11c0*/  @!P6 IADD3 R70, R70, -R5, RZ ;  /* 0x800000054646e210 */ /* 0x000fe20007ffe0ff */
[C---:B------:R-:W-:Y:S02]  /*11d0*/  IMAD R76, R5.reuse, R6, R76 ;  /* 0x00000006054c7224 */ /* 0x040fe400078e024c */
[----:B------:R-:W-:Y:S01]  /*11e0*/  @!P4 IMAD.IADD R10, R10, 0x1, -R5 ;  /* 0x000000010a0ac824 */ /* 0x000fe200078e0a05 */
[C---:B------:R-:W-:Y:S01]  /*11f0*/  ISETP.GT.U32.AND P6, PT, R5.reuse, R70, PT ;  /* 0x000000460500720c */ /* 0x040fe20003fc4070 */
[----:B------:R-:W-:Y:S01]  /*1200*/  IMAD.MOV R9, RZ, RZ, -R9 ;  /* 0x000000ffff097224 */ /* 0x000fe200078e0a09 */
[----:B------:R-:W-:Y:S01]  /*1210*/  @!P0 IADD3 R8, -R8, RZ, RZ ;  /* 0x000000ff08088210 */ /* 0x000fe20007ffe1ff */
[----:B------:R-:W-:Y:S01]  /*1220*/  @!P1 IMAD.MOV R12, RZ, RZ, -R12 ;  /* 0x000000ffff0c9224 */ /* 0x000fe200078e0a0c */
[C---:B------:R-:W-:Y:S01]  /*1230*/  ISETP.GT.U32.AND P0, PT, R5.reuse, R76, PT ;  /* 0x0000004c0500720c */ /* 0x040fe20003f04070 */
[----:B------:R-:W-:Y:S01]  /*1240*/  IMAD R74, R5, R9, R74 ;  /* 0x00000009054a7224 */ /* 0x000fe200078e024a */
[----:B------:R-:W-:Y:S01]  /*1250*/  ISETP.GE.AND P4, PT, R18, RZ, PT ;  /* 0x000000ff1200720c */ /* 0x000fe20003f86270 */
[----:B------:R-:W-:Y:S01]  /*1260*/  VIADD R9, R252, 0xa ;  /* 0x0000000afc097836 */ /* 0x000fe20000000000 */
[----:B------:R-:W-:Y:S01]  /*1270*/  @!P3 IADD3 R10, -R10, RZ, RZ ;  /* 0x000000ff0a0ab210 */ /* 0x000fe20007ffe1ff */
[C---:B------:R-:W-:Y:S01]  /*1280*/  VIADD R19, R252.reuse, 0x13 ;  /* 0x00000013fc137836 */ /* 0x040fe20000000000 */
[----:B------:R-:W-:Y:S01]  /*1290*/  ISETP.GE.AND P3, PT, R13, RZ, PT ;  /* 0x000000ff0d00720c */ /* 0x000fe20003f66270 */
[C---:B------:R-:W-:Y:S01]  /*12a0*/  VIADD R13, R252.reuse, 0xb ;  /* 0x0000000bfc0d7836 */ /* 0x040fe20000000000 */
[C---:B------:R-:W-:Y:S01]  /*12b0*/  ISETP.GT.U32.AND P1, PT, R5.reuse, R72, PT ;  /* 0x000000480500720c */ /* 0x040fe20003f24070 */
[----:B------:R-:W-:Y:S01]  /*12c0*/  VIADD R23, R252, 0x75 ;  /* 0x00000075fc177836 */ /* 0x000fe20000000000 */
[----:B------:R-:W-:Y:S01]  /*12d0*/  @!P6 IADD3 R70, R70, -R5, RZ ;  /* 0x800000054646e210 */ /* 0x000fe20007ffe0ff */
[----:B------:R-:W-:Y:S01]  /*12e0*/  VIADD R27, R252, 0x77 ;  /* 0x00000077fc1b7836 */ /* 0x000fe20000000000 */
[----:B------:R-:W-:Y:S01]  /*12f0*/  ISETP.GT.U32.AND P5, PT, R5, R74, PT ;  /* 0x0000004a0500720c */ /* 0x000fe20003fa4070 */
[----:B------:R-:W-:Y:S01]  /*1300*/  @!P0 IMAD.IADD R76, R76, 0x1, -R5 ;  /* 0x000000014c4c8824 */ /* 0x000fe200078e0a05 */
[----:B------:R-:W-:Y:S01]  /*1310*/  IABS R80, R13 ;  /* 0x0000000d00507213 */ /* 0x000fe20000000000 */
[----:B------:R-:W-:Y:S01]  /*1320*/  @!P4 IMAD.MOV R70, RZ, RZ, -R70 ;  /* 0x000000ffff46c224 */ /* 0x000fe200078e0a46 */
[----:B------:R-:W-:Y:S01]  /*1330*/  IABS R78, R9 ;  /* 0x00000009004e7213 */ /* 0x000fe20000000000 */
[----:B------:R-:W-:Y:S01]  /*1340*/  VIADD R25, R252, 0x76 ;  /* 0x00000076fc197836 */ /* 0x000fe20000000000 */
[----:B------:R-:W-:Y:S01]  /*1350*/  ISETP.GE.AND P4, PT, R9, RZ, PT ;  /* 0x000000ff0900720c */ /* 0x000fe20003f86270 */
[----:B------:R-:W-:Y:S01]  /*1360*/  IMAD.HI.U32 R9, R4, R80, RZ ;  /* 0x0000005004097227 */ /* 0x000fe200078e00ff */
[----:B------:R-:W-:-:S02]  /*1370*/  ISETP.GT.U32.AND P0, PT, R5, R76, PT ;  /* 0x0000004c0500720c */ /* 0x000fc40003f04070 */
[----:B------:R-:W-:Y:S01]  /*1380*/  ISETP.GE.AND P6, PT, R15, RZ, PT ;  /* 0x000000ff0f00720c */ /* 0x000fe20003fc6270 */
[----:B------:R-:W-:Y:S01]  /*1390*/  @!P1 IMAD.IADD R72, R72, 0x1, -R5 ;  /* 0x0000000148489824 */ /* 0x000fe200078e0a05 */
[C---:B------:R-:W-:Y:S01]  /*13a0*/  IADD3 R15, R252.reuse, 0xc, RZ ;  /* 0x0000000cfc0f7810 */ /* 0x040fe20007ffe0ff */
[----:B------:R-:W-:Y:S01]  /*13b0*/  IMAD.MOV R9, RZ, RZ, -R9 ;  /* 0x000000ffff097224 */ /* 0x000fe200078e0a09 */
[----:B------:R-:W-:Y:S01]  /*13c0*/  IADD3 R18, R252, 0x10, RZ ;  /* 0x00000010fc127810 */ /* 0x000fe20007ffe0ff */
[----:B------:R-:W-:Y:S01]  /*13d0*/  @!P5 IMAD.IADD R74, R74, 0x1, -R5 ;  /* 0x000000014a4ad824 */ /* 0x000fe200078e0a05 */
[C---:B------:R-:W-:Y:S01]  /*13e0*/  ISETP.GT.U32.AND P1, PT, R5.reuse, R72, PT ;  /* 0x000000480500720c */ /* 0x040fe20003f24070 */
[C---:B------:R-:W-:Y:S01]  /*13f0*/  IMAD R80, R5.reuse, R9, R80 ;  /* 0x0000000905507224 */ /* 0x040fe200078e0250 */
[----:B------:R-:W-:Y:S01]  /*1400*/  IABS R82, R15 ;  /* 0x0000000f00527213 */ /* 0x000fe20000000000 */
[----:B------:R-:W-:Y:S01]  /*1410*/  IMAD.HI.U32 R6, R4, R78, RZ ;  /* 0x0000004e04067227 */ /* 0x000fe200078e00ff */
[----:B------:R-:W-:-:S02]  /*1420*/  ISETP.GT.U32.AND P5, PT, R5, R74, PT ;  /* 0x0000004a0500720c */ /* 0x000fc40003fa4070 */
[----:B------:R-:W-:Y:S01]  /*1430*/  IABS R90, R18 ;  /* 0x00000012005a7213 */ /* 0x000fe20000000000 */
[--C-:B------:R-:W-:Y:S01]  /*1440*/  @!P0 IMAD.IADD R76, R76, 0x1, -R5.reuse ;  /* 0x000000014c4c8824 */ /* 0x100fe200078e0a05 */
[----:B------:R-:W-:Y:S01]  /*1450*/  ISETP.GT.U32.AND P0, PT, R5, R80, PT ;  /* 0x000000500500720c */ /* 0x000fe20003f04070 */
[----:B------:R-:W-:Y:S01]  /*1460*/  IMAD.HI.U32 R11, R4, R82, RZ ;  /* 0x00000052040b7227 */ /* 0x000fe200078e00ff */
[----:B------:R-:W-:Y:S02]  /*1470*/  IADD3 R6, -R6, RZ, RZ ;  /* 0x000000ff06067210 */ /* 0x000fe40007ffe1ff */
[----:B------:R-:W-:Y:S01]  /*1480*/  @!P6 IADD3 R76, -R76, RZ, RZ ;  /* 0x000000ff4c4ce210 */ /* 0x000fe20007ffe1ff */
[--C-:B------:R-:W-:Y:S01]  /*1490*/  @!P1 IMAD.IADD R72, R72, 0x1, -R5.reuse ;  /* 0x0000000148489824 */ /* 0x100fe200078e0a05 */
[----:B------:R-:W-:Y:S01]  /*14a0*/  ISETP.GE.AND P1, PT, R13, RZ, PT ;  /* 0x000000ff0d00720c */ /* 0x000fe20003f26270 */
[----:B------:R-:W-:Y:S01]  /*14b0*/  IMAD R78, R5, R6, R78 ;  /* 0x00000006054e7224 */ /* 0x000fe200078e024e */
[----:B------:R-:W-:Y:S01]  /*14c0*/  IABS R96, R19 ;  /* 0x0000001300607213 */ /* 0x000fe20000000000 */
[----:B------:R-:W-:Y:S01]  /*14d0*/  VIADD R6, R252, 0xd ;  /* 0x0000000dfc067836 */ /* 0x000fe20000000000 */
[----:B------:R-:W-:Y:S01]  /*14e0*/  @!P5 IADD3 R74, R74, -R5, RZ ;  /* 0x800000054a4ad210 */ /* 0x000fe20007ffe0ff */
[----:B------:R-:W-:Y:S01]  /*14f0*/  @!P2 IMAD.MOV R72, RZ, RZ, -R72 ;  /* 0x000000ffff48a224 */ /* 0x000fe200078e0a48 */
[----:B------:R-:W-:Y:S01]  /*1500*/  ISETP.GE.AND P5, PT, R15, RZ, PT ;  /* 0x000000ff0f00720c */ /* 0x000fe20003fa6270 */
[----:B------:R-:W-:Y:S01]  /*1510*/  @!P0 IMAD.IADD R80, R80, 0x1, -R5 ;  /* 0x0000000150508824 */ /* 0x000fe200078e0a05 */
[C---:B------:R-:W-:Y:S01]  /*1520*/  ISETP.GT.U32.AND P2, PT, R5.reuse, R78, PT ;  /* 0x0000004e0500720c */ /* 0x040fe20003f44070 */
[----:B------:R-:W-:Y:S01]  /*1530*/  IMAD.MOV R11, RZ, RZ, -R11 ;  /* 0x000000ffff0b7224 */ /* 0x000fe200078e0a0b */
[----:B------:R-:W-:Y:S01]  /*1540*/  IABS R84, R6 ;  /* 0x0000000600547213 */ /* 0x000fe20000000000 */
[----:B------:R-:W-:Y:S01]  /*1550*/  @!P3 IMAD.MOV R74, RZ, RZ, -R74 ;  /* 0x000000ffff4ab224 */ /* 0x000fe200078e0a4a */
[----:B------:R-:W-:Y:S01]  /*1560*/  IADD3 R15, R252, 0xe, RZ ;  /* 0x0000000efc0f7810 */ /* 0x000fe20007ffe0ff */
[C---:B------:R-:W-:Y:S01]  /*1570*/  IMAD R82, R5.reuse, R11, R82 ;  /* 0x0000000b05527224 */ /* 0x040fe200078e0252 */
[----:B------:R-:W-:Y:S01]  /*1580*/  ISETP.GE.AND P3, PT, R6, RZ, PT ;  /* 0x000000ff0600720c */ /* 0x000fe20003f66270 */
[----:B------:R-:W-:Y:S01]  /*1590*/  IMAD.HI.U32 R6, R4, R84, RZ ;  /* 0x0000005404067227 */ /* 0x000fe200078e00ff */
[----:B------:R-:W-:-:S02]  /*15a0*/  ISETP.GT.U32.AND P0, PT, R5, R80, PT ;  /* 0x000000500500720c */ /* 0x000fc40003f04070 */
[----:B------:R-:W-:Y:S01]  /*15b0*/  IABS R86, R15 ;  /* 0x0000000f00567213 */ /* 0x000fe20000000000 */
[----:B------:R-:W-:Y:S01]  /*15c0*/  IMAD.MOV R6, RZ, RZ, -R6 ;  /* 0x000000ffff067224 */ /* 0x000fe200078e0a06 */
[C---:B------:R-:W-:Y:S01]  /*15d0*/  ISETP.GT.U32.AND P6, PT, R5.reuse, R82, PT ;  /* 0x000000520500720c */ /* 0x040fe20003fc4070 */
[----:B------:R-:W-:Y:S01]  /*15e0*/  IMAD.HI.U32 R13, R4, R90, RZ ;  /* 0x0000005a040d7227 */ /* 0x000fe200078e00ff */
[----:B------:R-:W-:Y:S02]  /*15f0*/  @!P2 IADD3 R78, R78, -R5, RZ ;  /* 0x800000054e4ea210 */ /* 0x000fe40007ffe0ff */
[----:B------:R-:W-:Y:S01]  /*1600*/  IABS R44, R23 ;  /* 0x00000017002c7213 */ /* 0x000fe20000000000 */
[----:B------:R-:W-:Y:S01]  /*1610*/  IMAD.HI.U32 R9, R4, R86, RZ ;  /* 0x0000005604097227 */ /* 0x000fe200078e00ff */
[C---:B------:R-:W-:Y:S02]  /*1620*/  ISETP.GT.U32.AND P2, PT, R5.reuse, R78, PT ;  /* 0x0000004e0500720c */ /* 0x040fe40003f44070 */
[----:B------:R-:W-:Y:S01]  /*1630*/  IABS R40, R27 ;  /* 0x0000001b00287213 */ /* 0x000fe20000000000 */
[----:B------:R-:W-:Y:S01]  /*1640*/  IMAD R84, R5, R6, R84 ;  /* 0x0000000605547224 */ /* 0x000fe200078e0254 */
[----:B------:R-:W-:Y:S01]  /*1650*/  IADD3 R9, -R9, RZ, RZ ;  /* 0x000000ff09097210 */ /* 0x000fe20007ffe1ff */
[----:B------:R-:W-:Y:S01]  /*1660*/  @!P0 IMAD.IADD R80, R80, 0x1, -R5 ;  /* 0x0000000150508824 */ /* 0x000fe200078e0a05 */
[----:B------:R-:W-:Y:S01]  /*1670*/  IABS R42, R25 ;  /* 0x00000019002a7213 */ /* 0x000fe20000000000 */
[----:B------:R-:W-:Y:S01]  /*1680*/  IMAD.MOV R13, RZ, RZ, -R13 ;  /* 0x000000ffff0d7224 */ /* 0x000fe200078e0a0d */
[C---:B------:R-:W-:Y:S01]  /*1690*/  ISETP.GT.U32.AND P0, PT, R5.reuse, R84, PT ;  /* 0x000000540500720c */ /* 0x040fe20003f04070 */
[----:B------:R-:W-:-:S02]  /*16a0*/  IMAD R86, R5, R9, R86 ;  /* 0x0000000905567224 */ /* 0x000fc400078e0256 */
[--C-:B------:R-:W-:Y:S02]  /*16b0*/  @!P6 IMAD.IADD R82, R82, 0x1, -R5.reuse ;  /* 0x000000015252e824 */ /* 0x100fe400078e0a05 */
[C---:B------:R-:W-:Y:S01]  /*16c0*/  IMAD R90, R5.reuse, R13, R90 ;  /* 0x0000000d055a7224 */ /* 0x040fe200078e025a */
[----:B------:R-:W-:Y:S01]  /*16d0*/  ISETP.GT.U32.AND P6, PT, R5, R86, PT ;  /* 0x000000560500720c */ /* 0x000fe20003fc4070 */
[----:B------:R-:W-:Y:S02]  /*16e0*/  VIADD R13, R252, 0x11 ;  /* 0x00000011fc0d7836 */ /* 0x000fe40000000000 */
[--C-:B------:R-:W-:Y:S01]  /*16f0*/  @!P2 IMAD.IADD R78, R78, 0x1, -R5.reuse ;  /* 0x000000014e4ea824 */ /* 0x100fe200078e0a05 */
[----:B------:R-:W-:Y:S01]  /*1700*/  ISETP.GE.AND P2, PT, R15, RZ, PT ;  /* 0x000000ff0f00720c */ /* 0x000fe20003f46270 */
[----:B------:R-:W-:Y:S01]  /*1710*/  IMAD.HI.U32 R11, R4, R88, RZ ;  /* 0x00000058040b7227 */ /* 0x000fe200078e00ff */
[----:B------:R-:W-:Y:S02]  /*1720*/  IADD3 R15, R252, 0x12, RZ ;  /* 0x00000012fc0f7810 */ /* 0x000fe40007ffe0ff */
[----:B------:R-:W-:Y:S01]  /*1730*/  IABS R92, R13 ;  /* 0x0000000d005c7213 */ /* 0x000fe20000000000 */
[----:B------:R-:W-:Y:S01]  /*1740*/  @!P0 IMAD.IADD R84, R84, 0x1, -R5 ;  /* 0x0000000154548824 */ /* 0x000fe200078e0a05 */
[C---:B------:R-:W-:Y:S01]  /*1750*/  ISETP.GT.U32.AND P0, PT, R5.reuse, R82, PT ;  /* 0x000000520500720c */ /* 0x040fe20003f04070 */
[----:B------:R-:W-:Y:S01]  /*1760*/  @!P4 IMAD.MOV R78, RZ, RZ, -R78 ;  /* 0x000000ffff4ec224 */ /* 0x000fe200078e0a4e */
[----:B------:R-:W-:Y:S01]  /*1770*/  IABS R94, R15 ;  /* 0x0000000f005e7213 */ /* 0x000fe20000000000 */
[----:B------:R-:W-:Y:S01]  /*1780*/  IMAD.MOV R11, RZ, RZ, -R11 ;  /* 0x000000ffff0b7224 */ /* 0x000fe200078e0a0b */
[----:B------:R-:W-:Y:S01]  /*1790*/  @!P6 IADD3 R86, R86, -R5, RZ ;  /* 0x800000055656e210 */ /* 0x000fe20007ffe0ff */
[----:B------:R-:W-:Y:S01]  /*17a0*/  IMAD.HI.U32 R6, R4, R92, RZ ;  /* 0x0000005c04067227 */ /* 0x000fe200078e00ff */
[----:B------:R-:W-:-:S02]  /*17b0*/  ISETP.GT.U32.AND P4, PT, R5, R84, PT ;  /* 0x000000540500720c */ /* 0x000fc40003f84070 */
[----:B------:R-:W-:Y:S01]  /*17c0*/  ISETP.GT.U32.AND P6, PT, R5, R86, PT ;  /* 0x000000560500720c */ /* 0x000fe20003fc4070 */
[----:B------:R-:W-:-:S04]  /*17d0*/  IMAD.HI.U32 R9, R4, R94, RZ ;  /* 0x0000005e04097227 */ /* 0x000fc800078e00ff */
[----:B------:R-:W-:Y:S01]  /*17e0*/  IMAD R88, R5, R11, R88 ;  /* 0x0000000b05587224 */ /* 0x000fe200078e0258 */
[----:B------:R-:W-:Y:S01]  /*17f0*/  IADD3 R11, -R9, RZ, RZ ;  /* 0x000000ff090b7210 */ /* 0x000fe20007ffe1ff */
[----:B------:R-:W-:Y:S02]  /*1800*/  IMAD.MOV R6, RZ, RZ, -R6 ;  /* 0x000000ffff067224 */ /* 0x000fe400078e0a06 */
[----:B------:R-:W-:Y:S01]  /*1810*/  @!P0 IMAD.IADD R82, R82, 0x1, -R5 ;  /* 0x0000000152528824 */ /* 0x000fe200078e0a05 */
[C---:B------:R-:W-:Y:S01]  /*1820*/  ISETP.GT.U32.AND P0, PT, R5.reuse, R90, PT ;  /* 0x0000005a0500720c */ /* 0x040fe20003f04070 */
[----:B------:R-:W-:Y:S01]  /*1830*/  @!P1 IMAD.MOV R80, RZ, RZ, -R80 ;  /* 0x000000ffff509224 */ /* 0x000fe200078e0a50 */
[C---:B------:R-:W-:Y:S01]  /*1840*/  ISETP.GT.U32.AND P1, PT, R5.reuse, R88, PT ;  /* 0x000000580500720c */ /* 0x040fe20003f24070 */
[C---:B------:R-:W-:Y:S01]  /*1850*/  IMAD R92, R5.reuse, R6, R92 ;  /* 0x00000006055c7224 */ /* 0x040fe200078e025c */
[----:B------:R-:W-:Y:S01]  /*1860*/  @!P4 IADD3 R84, R84, -R5, RZ ;  /* 0x800000055454c210 */ /* 0x000fe20007ffe0ff */
[C---:B------:R-:W-:Y:S01]  /*1870*/  IMAD R94, R5.reuse, R11, R94 ;  /* 0x0000000b055e7224 */ /* 0x040fe200078e025e */
[----:B------:R-:W-:Y:S01]  /*1880*/  @!P6 IADD3 R86, R86, -R5, RZ ;  /* 0x800000055656e210 */ /* 0x000fe20007ffe0ff */
[----:B------:R-:W-:Y:S01]  /*1890*/  @!P5 IMAD.MOV R82, RZ, RZ, -R82 ;  /* 0x000000ffff52d224 */ /* 0x000fe200078e0a52 */
[C---:B------:R-:W-:Y:S01]  /*18a0*/  ISETP.GT.U32.AND P4, PT, R5.reuse, R92, PT ;  /* 0x0000005c0500720c */ /* 0x040fe20003f84070 */
[----:B------:R-:W-:Y:S01]  /*18b0*/  IMAD.HI.U32 R9, R4, R98, RZ ;  /* 0x0000006204097227 */ /* 0x000fe200078e00ff */
[----:B------:R-:W-:-:S02]  /*18c0*/  ISETP.GT.U32.AND P6, PT, R5, R94, PT ;  /* 0x0000005e0500720c */ /* 0x000fc40003fc4070 */
[----:B------:R-:W-:Y:S01]  /*18d0*/  IADD3 R11, R252, 0x15, RZ ;  /* 0x00000015fc0b7810 */ /* 0x000fe20007ffe0ff */
[--C-:B------:R-:W-:Y:S01]  /*18e0*/  @!P0 IMAD.IADD R90, R90, 0x1, -R5.reuse ;  /* 0x000000015a5a8824 */ /* 0x100fe200078e0a05 */
[----:B------:R-:W-:Y:S01]  /*18f0*/  ISETP.GE.AND P0, PT, R18, RZ, PT ;  /* 0x000000ff1200720c */ /* 0x000fe20003f06270 */
[----:B------:R-:W-:Y:S01]  /*1900*/  @!P1 IMAD.IADD R88, R88, 0x1, -R5 ;  /* 0x0000000158589824 */ /* 0x000fe200078e0a05 */
[----:B------:R-:W-:Y:S01]  /*1910*/  ISETP.GE.AND P1, PT, R17, RZ, PT ;  /* 0x000000ff1100720c */ /* 0x000fe20003f26270 */
[----:B------:R-:W-:Y:S01]  /*1920*/  IMAD.MOV R9, RZ, RZ, -R9 ;  /* 0x000000ffff097224 */ /* 0x000fe200078e0a09 */
[C---:B------:R-:W-:Y:S01]  /*1930*/  ISETP.GT.U32.AND P5, PT, R5.reuse, R90, PT ;  /* 0x0000005a0500720c */ /* 0x040fe20003fa4070 */
[----:B------:R-:W-:Y:S01]  /*1940*/  IMAD.HI.U32 R6, R4, R96, RZ ;  /* 0x0000006004067227 */ /* 0x000fe200078e00ff */
[----:B------:R-:W-:Y:S02]  /*1950*/  IABS R100, R11 ;  /* 0x0000000b00647213 */ /* 0x000fe40000000000 */
[----:B------:R-:W-:Y:S01]  /*1960*/  @!P2 IADD3 R86, -R86, RZ, RZ ;  /* 0x000000ff5656a210 */ /* 0x000fe20007ffe1ff */
[--C-:B------:R-:W-:Y:S01]  /*1970*/  @!P4 IMAD.IADD R92, R92, 0x1, -R5.reuse ;  /* 0x000000015c5cc824 */ /* 0x100fe200078e0a05 */
[C---:B------:R-:W-:Y:S01]  /*1980*/  ISETP.GT.U32.AND P4, PT, R5.reuse, R88, PT ;  /* 0x000000580500720c */ /* 0x040fe20003f84070 */
[C---:B------:R-:W-:Y:S01]  /*1990*/  IMAD R98, R5.reuse, R9, R98 ;  /* 0x0000000905627224 */ /* 0x040fe200078e0262 */
[----:B------:R-:W-:Y:S01]  /*19a0*/  @!P6 IADD3 R94, R94, -R5, RZ ;  /* 0x800000055e5ee210 */ /* 0x000fe20007ffe0ff */
[----:B------:R-:W-:Y:S01]  /*19b0*/  IMAD.MOV R6, RZ, RZ, -R6 ;  /* 0x000000ffff067224 */ /* 0x000fe200078e0a06 */
[C---:B------:R-:W-:Y:S01]  /*19c0*/  ISETP.GT.U32.AND P6, PT, R5.reuse, R92, PT ;  /* 0x0000005c0500720c */ /* 0x040fe20003fc4070 */
[C---:B------:R-:W-:Y:S01]  /*19d0*/  VIADD R17, R252.reuse, 0x16 ;  /* 0x00000016fc117836 */ /* 0x040fe20000000000 */
[----:B------:R-:W-:Y:S01]  /*19e0*/  IADD3 R18, R252, 0x20, RZ ;  /* 0x00000020fc127810 */ /* 0x000fe20007ffe0ff */
[--C-:B------:R-:W-:Y:S01]  /*19f0*/  @!P5 IMAD.IADD R90, R90, 0x1, -R5.reuse ;  /* 0x000000015a5ad824 */ /* 0x100fe200078e0a05 */
[C---:B------:R-:W-:Y:S01]  /*1a00*/  ISETP.GT.U32.AND P5, PT, R5.reuse, R98, PT ;  /* 0x000000620500720c */ /* 0x040fe20003fa4070 */
[C---:B------:R-:W-:Y:S01]  /*1a10*/  IMAD R96, R5.reuse, R6, R96 ;  /* 0x0000000605607224 */ /* 0x040fe200078e0260 */
[----:B------:R-:W-:Y:S01]  /*1a20*/  IABS R102, R17 ;  /* 0x0000001100667213 */ /* 0x000fe20000000000 */
[----:B------:R-:W-:Y:S01]  /*1a30*/  @!P3 IMAD.MOV R84, RZ, RZ, -R84 ;  /* 0x000000ffff54b224 */ /* 0x000fe200078e0a54 */
[----:B------:R-:W-:Y:S01]  /*1a40*/  ISETP.GT.U32.AND P3, PT, R5, R94, PT ;  /* 0x0000005e0500720c */ /* 0x000fe20003f64070 */
[----:B------:R-:W-:Y:S01]  /*1a50*/  @!P4 IMAD.IADD R88, R88, 0x1, -R5 ;  /* 0x000000015858c824 */ /* 0x000fe200078e0a05 */
[----:B------:R-:W-:Y:S01]  /*1a60*/  ISETP.GE.AND P4, PT, R13, RZ, PT ;  /* 0x000000ff0d00720c */ /* 0x000fe20003f86270 */
[----:B------:R-:W-:Y:S01]  /*1a70*/  IMAD.HI.U32 R6, R4, R100, RZ ;  /* 0x0000006404067227 */ /* 0x000fe200078e00ff */
[----:B------:R-:W-:-:S02]  /*1a80*/  ISETP.GT.U32.AND P2, PT, R5, R96, PT ;  /* 0x000000600500720c */ /* 0x000fc40003f44070 */
[----:B------:R-:W-:Y:S01]  /*1a90*/  @!P6 IADD3 R92, R92, -R5, RZ ;  /* 0x800000055c5ce210 */ /* 0x000fe20007ffe0ff */
[----:B------:R-:W-:Y:S01]  /*1aa0*/  IMAD.HI.U32 R9, R4, R102, RZ ;  /* 0x0000006604097227 */ /* 0x000fe200078e00ff */
[----:B------:R-:W-:Y:S02]  /*1ab0*/  ISETP.GE.AND P6, PT, R15, RZ, PT ;  /* 0x000000ff0f00720c */ /* 0x000fe40003fc6270 */
[----:B------:R-:W-:Y:S01]  /*1ac0*/  IADD3 R6, -R6, RZ, RZ ;  /* 0x000000ff06067210 */ /* 0x000fe20007ffe1ff */
[----:B------:R-:W-:Y:S01]  /*1ad0*/  IMAD.MOV R9, RZ, RZ, -R9 ;  /* 0x000000ffff097224 */ /* 0x000fe200078e0a09 */
[----:B------:R-:W-:Y:S01]  /*1ae0*/  @!P1 IADD3 R88, -R88, RZ, RZ ;  /* 0x000000ff58589210 */ /* 0x000fe20007ffe1ff */
[--C-:B------:R-:W-:Y:S01]  /*1af0*/  @!P5 IMAD.IADD R98, R98, 0x1, -R5.reuse ;  /* 0x000000016262d824 */ /* 0x100fe200078e0a05 */
[----:B------:R-:W-:Y:S01]  /*1b00*/  ISETP.GE.AND P5, PT, R11, RZ, PT ;  /* 0x000000ff0b00720c */ /* 0x000fe20003fa6270 */
[----:B------:R-:W-:Y:S01]  /*1b10*/  IMAD R100, R5, R6, R100 ;  /* 0x0000000605647224 */ /* 0x000fe200078e0264 */
[----:B------:R-:W-:Y:S01]  /*1b20*/  IADD3 R6, R252, 0x17, RZ ;  /* 0x00000017fc067810 */ /* 0x000fe20007ffe0ff */
[--C-:B------:R-:W-:Y:S01]  /*1b30*/  @!P3 IMAD.IADD R94, R94, 0x1, -R5.reuse ;  /* 0x000000015e5eb824 */ /* 0x100fe200078e0a05 */
[----:B------:R-:W-:Y:S01]  /*1b40*/  ISETP.GE.AND P3, PT, R19, RZ, PT ;  /* 0x000000ff1300720c */ /* 0x000fe20003f66270 */
[C---:B------:R-:W-:Y:S01]  /*1b50*/  IMAD R102, R5.reuse, R9, R102 ;  /* 0x0000000905667224 */ /* 0x040fe200078e0266 */
[----:B------:R-:W-:Y:S01]  /*1b60*/  IABS R104, R6 ;  /* 0x0000000600687213 */ /* 0x000fe20000000000 */
[----:B------:R-:W-:Y:S01]  /*1b70*/  @!P4 IMAD.MOV R92, RZ, RZ, -R92 ;  /* 0x000000ffff5cc224 */ /* 0x000fe200078e0a5c */
[C---:B------:R-:W-:Y:S01]  /*1b80*/  ISETP.GT.U32.AND P4, PT, R5.reuse, R100, PT ;  /* 0x000000640500720c */ /* 0x040fe20003f84070 */
[----:B------:R-:W-:Y:S01]  /*1b90*/  @!P0 IMAD.MOV R90, RZ, RZ, -R90 ;  /* 0x000000ffff5a8224 */ /* 0x000fe200078e0a5a */
[C---:B------:R-:W-:Y:S01]  /*1ba0*/  ISETP.GT.U32.AND P0, PT, R5.reuse, R98, PT ;  /* 0x000000620500720c */ /* 0x040fe20003f04070 */
[----:B------:R-:W-:Y:S01]  /*1bb0*/  @!P6 IMAD.MOV R94, RZ, RZ, -R94 ;  /* 0x000000ffff5ee224 */ /* 0x000fe200078e0a5e */
[----:B------:R-:W-:Y:S01]  /*1bc0*/  ISETP.GT.U32.AND P6, PT, R5, R102, PT ;  /* 0x000000660500720c */ /* 0x000fe20003fc4070 */
[--C-:B------:R-:W-:Y:S01]  /*1bd0*/  @!P2 IMAD.IADD R96, R96, 0x1, -R5.reuse ;  /* 0x000000016060a824 */ /* 0x100fe200078e0a05 */
[----:B------:R-:W-:Y:S01]  /*1be0*/  ISETP.GE.AND P2, PT, R21, RZ, PT ;  /* 0x000000ff1500720c */ /* 0x000fe20003f46270 */
[C---:B------:R-:W-:Y:S01]  /*1bf0*/  VIADD R9, R252.reuse, 0x18 ;  /* 0x00000018fc097836 */ /* 0x040fe20000000000 */
[C---:B------:R-:W-:Y:S01]  /*1c00*/  IADD3 R15, R252.reuse, 0x1e, RZ ;  /* 0x0000001efc0f7810 */ /* 0x040fe20007ffe0ff */
[C---:B------:R-:W-:Y:S01]  /*1c10*/  VIADD R11, R252.reuse, 0x19 ;  /* 0x00000019fc0b7836 */ /* 0x040fe20000000000 */
[----:B------:R-:W-:Y:S01]  /*1c20*/  ISETP.GT.U32.AND P1, PT, R5, R96, PT ;  /* 0x000000600500720c */ /* 0x000fe20003f24070 */
[----:B------:R-:W-:Y:S01]  /*1c30*/  VIADD R13, R252, 0x1c ;  /* 0x0000001cfc0d7836 */ /* 0x000fe20000000000 */
[----:B------:R-:W-:Y:S01]  /*1c40*/  IABS R106, R9 ;  /* 0x00000009006a7213 */ /* 0x000fe20000000000 */
[--C-:B------:R-:W-:Y:S01]  /*1c50*/  @!P4 IMAD.IADD R100, R100, 0x1, -R5.reuse ;  /* 0x000000016464c824 */ /* 0x100fe200078e0a05 */
[----:B------:R-:W-:Y:S01]  /*1c60*/  ISETP.GE.AND P4, PT, R9, RZ, PT ;  /* 0x000000ff0900720c */ /* 0x000fe20003f86270 */
[----:B------:R-:W-:Y:S01]  /*1c70*/  @!P0 IMAD.IADD R98, R98, 0x1, -R5 ;  /* 0x0000000162628824 */ /* 0x000fe200078e0a05 */
[----:B------:R-:W-:Y:S01]  /*1c80*/  ISETP.GE.AND P0, PT, R6, RZ, PT ;  /* 0x000000ff0600720c */ /* 0x000fe20003f06270 */
[----:B------:R-:W-:Y:S01]  /*1c90*/  IMAD.HI.U32 R6, R4, R104, RZ ;  /* 0x0000006804067227 */ /* 0x000fe200078e00ff */
[----:B------:R-:W-:-:S02]  /*1ca0*/  @!P6 IADD3 R102, R102, -R5, RZ ;  /* 0x800000056666e210 */ /* 0x000fc40007ffe0ff */
[C---:B------:R-:W-:Y:S01]  /*1cb0*/  ISETP.GT.U32.AND P6, PT, R5.reuse, R100, PT ;  /* 0x000000640500720c */ /* 0x040fe20003fc4070 */
[----:B------:R-:W-:Y:S01]  /*1cc0*/  IMAD.HI.U32 R9, R4, R106, RZ ;  /* 0x0000006a04097227 */ /* 0x000fe200078e00ff */
[----:B------:R-:W-:Y:S02]  /*1cd0*/  IADD3 R6, -R6, RZ, RZ ;  /* 0x000000ff06067210 */ /* 0x000fe40007ffe1ff */
[----:B------:R-:W-:Y:S01]  /*1ce0*/  @!P1 IADD3 R96, R96, -R5, RZ ;  /* 0x8000000560609210 */ /* 0x000fe20007ffe0ff */
[----:B------:R-:W-:Y:S01]  /*1cf0*/  IMAD.MOV R9, RZ, RZ, -R9 ;  /* 0x000000ffff097224 */ /* 0x000fe200078e0a09 */
[----:B------:R-:W-:Y:S01]  /*1d00*/  IABS R108, R11 ;  /* 0x0000000b006c7213 */ /* 0x000fe20000000000 */
[C---:B------:R-:W-:Y:S01]  /*1d10*/  IMAD R104, R5.reuse, R6, R104 ;  /* 0x0000000605687224 */ /* 0x040fe200078e0268 */
[----:B------:R-:W-:Y:S01]  /*1d20*/  IADD3 R6, R252, 0x1a, RZ ;  /* 0x0000001afc067810 */ /* 0x000fe20007ffe0ff */
[----:B------:R-:W-:Y:S01]  /*1d30*/  @!P3 IMAD.MOV R96, RZ, RZ, -R96 ;  /* 0x000000ffff60b224 */ /* 0x000fe200078e0a60 */
[C---:B------:R-:W-:Y:S01]  /*1d40*/  ISETP.GT.U32.AND P3, PT, R5.reuse, R102, PT ;  /* 0x000000660500720c */ /* 0x040fe20003f64070 */
[C---:B------:R-:W-:Y:S01]  /*1d50*/  IMAD R106, R5.reuse, R9, R106 ;  /* 0x00000009056a7224 */ /* 0x040fe200078e026a */
[----:B------:R-:W-:Y:S01]  /*1d60*/  IABS R110, R6 ;  /* 0x00000006006e7213 */ /* 0x000fe20000000000 */
[--C-:B------:R-:W-:Y:S01]  /*1d70*/  @!P6 IMAD.IADD R100, R100, 0x1, -R5.reuse ;  /* 0x000000016464e824 */ /* 0x100fe200078e0a05 */
[----:B------:R-:W-:Y:S01]  /*1d80*/  ISETP.GT.U32.AND P6, PT, R5, R104, PT ;  /* 0x000000680500720c */ /* 0x000fe20003fc4070 */
[----:B------:R-:W-:Y:S01]  /*1d90*/  @!P2 IMAD.MOV R98, RZ, RZ, -R98 ;  /* 0x000000ffff62a224 */ /* 0x000fe200078e0a62 */
[----:B------:R-:W-:Y:S01]  /*1da0*/  ISETP.GE.AND P2, PT, R11, RZ, PT ;  /* 0x000000ff0b00720c */ /* 0x000fe20003f46270 */
[----:B------:R-:W-:Y:S01]  /*1db0*/  VIADD R21, R252, 0x3e ;  /* 0x0000003efc157836 */ /* 0x000fe20000000000 */
[----:B------:R-:W-:Y:S01]  /*1dc0*/  @!P5 IADD3 R100, -R100, RZ, RZ ;  /* 0x000000ff6464d210 */ /* 0x000fe20007ffe1ff */
[C---:B------:R-:W-:Y:S01]  /*1dd0*/  VIADD R31, R252.reuse, 0x79 ;  /* 0x00000079fc1f7836 */ /* 0x040fe20000000000 */
[----:B------:R-:W-:Y:S01]  /*1de0*/  ISETP.GT.U32.AND P5, PT, R5, R106, PT ;  /* 0x0000006a0500720c */ /* 0x000fe20003fa4070 */
[C---:B------:R-:W-:Y:S01]  /*1df0*/  VIADD R35, R252.reuse, 0x7b ;  /* 0x0000007bfc237836 */ /* 0x040fe20000000000 */
[----:B------:R-:W-:Y:S01]  /*1e00*/  IADD3 R11, R252, 0x1b, RZ ;  /* 0x0000001bfc0b7810 */ /* 0x000fe20007ffe0ff */
[----:B------:R-:W-:Y:S01]  /*1e10*/  @!P3 IMAD.IADD R102, R102, 0x1, -R5 ;  /* 0x000000016666b824 */ /* 0x000fe200078e0a05 */
[----:B------:R-:W-:Y:S01]  /*1e20*/  ISETP.GE.AND P3, PT, R6, RZ, PT ;  /* 0x000000ff0600720c */ /* 0x000fe20003f66270 */
[----:B------:R-:W-:Y:S01]  /*1e30*/  IMAD.HI.U32 R6, R4, R108, RZ ;  /* 0x0000006c04067227 */ /* 0x000fe200078e00ff */
[----:B------:R-:W-:-:S02]  /*1e40*/  IABS R112, R11 ;  /* 0x0000000b00707213 */ /* 0x000fc40000000000 */
[----:B------:R-:W-:Y:S01]  /*1e50*/  ISETP.GE.AND P1, PT, R17, RZ, PT ;  /* 0x000000ff1100720c */ /* 0x000fe20003f26270 */
[--C-:B------:R-:W-:Y:S01]  /*1e60*/  @!P6 IMAD.IADD R104, R104, 0x1, -R5.reuse ;  /* 0x000000016868e824 */ /* 0x100fe200078e0a05 */
[----:B------:R-:W-:Y:S01]  /*1e70*/  IABS R114, R13 ;  /* 0x0000000d00727213 */ /* 0x000fe20000000000 */
[----:B------:R-:W-:Y:S01]  /*1e80*/  IMAD.MOV R9, RZ, RZ, -R6 ;  /* 0x000000ffff097224 */ /* 0x000fe200078e0a06 */
[----:B------:R-:W-:Y:S01]  /*1e90*/  IABS R118, R15 ;  /* 0x0000000f00767213 */ /* 0x000fe20000000000 */
[----:B------:R-:W-:Y:S01]  /*1ea0*/  IMAD.HI.U32 R6, R4, R110, RZ ;  /* 0x0000006e04067227 */ /* 0x000fe200078e00ff */
[C---:B------:R-:W-:Y:S02]  /*1eb0*/  ISETP.GT.U32.AND P6, PT, R5.reuse, R104, PT ;  /* 0x000000680500720c */ /* 0x040fe40003fc4070 */
[----:B------:R-:W-:Y:S01]  /*1ec0*/  IABS R122, R18 ;  /* 0x00000012007a7213 */ /* 0x000fe20000000000 */
[----:B------:R-:W-:Y:S01]  /*1ed0*/  @!P5 IMAD.IADD R106, R106, 0x1, -R5 ;  /* 0x000000016a6ad824 */ /* 0x000fe200078e0a05 */
[----:B------:R-:W-:Y:S01]  /*1ee0*/  IADD3 R6, -R6, RZ, RZ ;  /* 0x000000ff06067210 */ /* 0x000fe20007ffe1ff */
[C---:B------:R-:W-:Y:S01]  /*1ef0*/  IMAD R108, R5.reuse, R9, R108 ;  /* 0x00000009056c7224 */ /* 0x040fe200078e026c */
[----:B------:R-:W-:Y:S01]  /*1f00*/  IADD3 R19, R252, 0x3d, RZ ;  /* 0x0000003dfc137810 */ /* 0x000fe20007ffe0ff */
[----:B------:R-:W-:Y:S01]  /*1f10*/  IMAD.HI.U32 R9, R4, R114, RZ ;  /* 0x0000007204097227 */ /* 0x000fe200078e00ff */
[----:B------:R-:W-:-:S02]  /*1f20*/  ISETP.GT.U32.AND P5, PT, R5, R106, PT ;  /* 0x0000006a0500720c */ /* 0x000fc40003fa4070 */
[----:B------:R-:W-:Y:S01]  /*1f30*/  IABS R180, R19 ;  /* 0x0000001300b47213 */ /* 0x000fe20000000000 */
[C---:B------:R-:W-:Y:S01]  /*1f40*/  IMAD R110, R5.reuse, R6, R110 ;  /* 0x00000006056e7224 */ /* 0x040fe200078e026e */
[----:B------:R-:W-:Y:S01]  /*1f50*/  IABS R182, R21 ;  /* 0x0000001500b67213 */ /* 0x000fe20000000000 */
[----:B------:R-:W-:Y:S01]  /*1f60*/  IMAD.HI.U32 R6, R4, R112, RZ ;  /* 0x0000007004067227 */ /* 0x000fe200078e00ff */
[----:B------:R-:W-:Y:S02]  /*1f70*/  @!P6 IADD3 R104, R104, -R5, RZ ;  /* 0x800000056868e210 */ /* 0x000fe40007ffe0ff */
[C---:B------:R-:W-:Y:S01]  /*1f80*/  ISETP.GT.U32.AND P6, PT, R5.reuse, R108, PT ;  /* 0x0000006c0500720c */ /* 0x040fe20003fc4070 */
[----:B------:R-:W-:Y:S01]  /*1f90*/  IMAD.MOV R6, RZ, RZ, -R6 ;  /* 0x000000ffff067224 */ /* 0x000fe200078e0a06 */
[----:B------:R-:W-:Y:S01]  /*1fa0*/  @!P0 IADD3 R104, -R104, RZ, RZ ;  /* 0x000000ff68688210 */ /* 0x000fe20007ffe1ff */
[----:B------:R-:W-:Y:S01]  /*1fb0*/  IMAD.MOV R9, RZ, RZ, -R9 ;  /* 0x000000ffff097224 */ /* 0x000fe200078e0a09 */
[C---:B------:R-:W-:Y:S01]  /*1fc0*/  ISETP.GT.U32.AND P0, PT, R5.reuse, R110, PT ;  /* 0x0000006e0500720c */ /* 0x040fe20003f04070 */
[----:B------:R-:W-:Y:S01]  /*1fd0*/  IMAD R112, R5, R6, R112 ;  /* 0x0000000605707224 */ /* 0x000fe200078e0270 */
[----:B------:R-:W-:Y:S01]  /*1fe0*/  IABS R36, R31 ;  /* 0x0000001f00247213 */ /* 0x000fe20000000000 */
[----:B------:R-:W-:Y:S01]  /*1ff0*/  @!P1 IMAD.MOV R102, RZ, RZ, -R102 ;  /* 0x000000ffff669224 */ /* 0x000fe200078e0a66 */
[----:B------:R-:W-:Y:S01]  /*2000*/  ISETP.GE.AND P1, PT, R11, RZ, PT ;  /* 0x000000ff0b00720c */ /* 0x000fe20003f26270 */
[C---:B------:R-:W-:Y:S01]  /*2010*/  IMAD R114, R5.reuse, R9, R114 ;  /* 0x0000000905727224 */ /* 0x040fe200078e0272 */
[----:B------:R-:W-:Y:S01]  /*2020*/  IABS R30, R35 ;  /* 0x00000023001e7213 */ /* 0x000fe20000000000 */
[----:B------:R-:W-:Y:S01]  /*2030*/  @!P5 IMAD.IADD R106, R106, 0x1, -R5 ;  /* 0x000000016a6ad824 */ /* 0x000fe200078e0a05 */
[----:B------:R-:W-:Y:S01]  /*2040*/  ISETP.GT.U32.AND P5, PT, R5, R112, PT ;  /* 0x000000700500720c */ /* 0x000fe20003fa4070 */
[----:B------:R-:W-:-:S02]  /*2050*/  VIADD R11, R252, 0x1d ;  /* 0x0000001dfc0b7836 */ /* 0x000fc40000000000 */
[--C-:B------:R-:W-:Y:S01]  /*2060*/  @!P6 IMAD.IADD R108, R108, 0x1, -R5.reuse ;  /* 0x000000016c6ce824 */ /* 0x100fe200078e0a05 */
[C---:B------:R-:W-:Y:S01]  /*2070*/  ISETP.GT.U32.AND P6, PT, R5.reuse, R114, PT ;  /* 0x000000720500720c */ /* 0x040fe20003fc4070 */
[----:B------:R-:W-:Y:S01]  /*2080*/  @!P0 IMAD.IADD R110, R110, 0x1, -R5 ;  /* 0x000000016e6e8824 */ /* 0x000fe200078e0a05 */
[----:B------:R-:W-:Y:S01]  /*2090*/  IABS R116, R11 ;  /* 0x0000000b00747213 */ /* 0x000fe20000000000 */
[----:B------:R-:W-:Y:S01]  /*20a0*/  VIADD R17, R252, 0x1f ;  /* 0x0000001ffc117836 */ /* 0x000fe20000000000 */
[----:B------:R-:W-:Y:S01]  /*20b0*/  ISETP.GT.U32.AND P0, PT, R5, R108, PT ;  /* 0x0000006c0500720c */ /* 0x000fe20003f04070 */
[----:B------:R-:W-:Y:S02]  /*20c0*/  @!P4 IMAD.MOV R106, RZ, RZ, -R106 ;  /* 0x000000ffff6ac224 */ /* 0x000fe400078e0a6a */
[----:B------:R-:W-:Y:S01]  /*20d0*/  IMAD.HI.U32 R6, R4, R116, RZ ;  /* 0x0000007404067227 */ /* 0x000fe200078e00ff */
[----:B------:R-:W-:-:S03]  /*20e0*/  IABS R120, R17 ;  /* 0x0000001100787213 */ /* 0x000fc60000000000 */
[----:B------:R-:W-:Y:S01]  /*20f0*/  @!P5 IMAD.IADD R112, R112, 0x1, -R5 ;  /* 0x000000017070d824 */ /* 0x000fe200078e0a05 */
[C---:B------:R-:W-:Y:S01]  /*2100*/  ISETP.GT.U32.AND P5, PT, R5.reuse, R110, PT ;  /* 0x0000006e0500720c */ /* 0x040fe20003fa4070 */
[----:B------:R-:W-:Y:S01]  /*2110*/  IMAD.MOV R6, RZ, RZ, -R6 ;  /* 0x000000ffff067224 */ /* 0x000fe200078e0a06 */
[-C--:B------:R-:W-:Y:S01]  /*2120*/  @!P6 IADD3 R114, R114, -R5.reuse, RZ ;  /* 0x800000057272e210 */ /* 0x080fe20007ffe0ff */
[----:B------:R-:W-:Y:S01]  /*2130*/  IMAD.HI.U32 R9, R4, R122, RZ ;  /* 0x0000007a04097227 */ /* 0x000fe200078e00ff */
[C---:B------:R-:W-:Y:S02]  /*2140*/  ISETP.GT.U32.AND P6, PT, R5.reuse, R112, PT ;  /* 0x000000700500720c */ /* 0x040fe40003fc4070 */
[----:B------:R-:W-:Y:S01]  /*2150*/  @!P0 IADD3 R108, R108, -R5, RZ ;  /* 0x800000056c6c8210 */ /* 0x000fe20007ffe0ff */
[C---:B------:R-:W-:Y:S01]  /*2160*/  IMAD R116, R5.reuse, R6, R116 ;  /* 0x0000000605747224 */ /* 0x040fe200078e0274 */
[----:B------:R-:W-:Y:S01]  /*2170*/  ISETP.GT.U32.AND P4, PT, R5, R114, PT ;  /* 0x000000720500720c */ /* 0x000fe20003f84070 */
[----:B------:R-:W-:Y:S01]  /*2180*/  IMAD.HI.U32 R6, R4, R118, RZ ;  /* 0x0000007604067227 */ /* 0x000fe200078e00ff */
[----:B------:R-:W-:-:S02]  /*2190*/  IADD3 R9, -R9, RZ, RZ ;  /* 0x000000ff09097210 */ /* 0x000fc40007ffe1ff */
[----:B------:R-:W-:Y:S01]  /*21a0*/  ISETP.GT.U32.AND P0, PT, R5, R116, PT ;  /* 0x000000740500720c */ /* 0x000fe20003f04070 */
[----:B------:R-:W-:Y:S02]  /*21b0*/  IMAD.MOV R6, RZ, RZ, -R6 ;  /* 0x000000ffff067224 */ /* 0x000fe400078e0a06 */
[----:B------:R-:W-:Y:S01]  /*21c0*/  @!P5 IMAD.IADD R110, R110, 0x1, -R5 ;  /* 0x000000016e6ed824 */ /* 0x000fe200078e0a05 */
[----:B------:R-:W-:Y:S01]  /*21d0*/  ISETP.GE.AND P5, PT, R13, RZ, PT ;  /* 0x000000ff0d00720c */ /* 0x000fe20003fa6270 */
[C---:B------:R-:W-:Y:S01]  /*21e0*/  IMAD R118, R5.reuse, R6, R118 ;  /* 0x0000000605767224 */ /* 0x040fe200078e0276 */
[----:B------:R-:W-:Y:S01]  /*21f0*/  @!P6 IADD3 R112, R112, -R5, RZ ;  /* 0x800000057070e210 */ /* 0x000fe20007ffe0ff */
[----:B------:R-:W-:Y:S01]  /*2200*/  VIADD R13, R252, 0x21 ;  /* 0x00000021fc0d7836 */ /* 0x000fe20000000000 */
[----:B------:R-:W-:Y:S01]  /*2210*/  @!P3 IADD3 R110, -R110, RZ, RZ ;  /* 0x000000ff6e6eb210 */ /* 0x000fe20007ffe1ff */
[----:B------:R-:W-:Y:S01]  /*2220*/  IMAD.HI.U32 R6, R4, R120, RZ ;  /* 0x0000007804067227 */ /* 0x000fe200078e00ff */
[----:B------:R-:W-:-:S02]  /*2230*/  ISETP.GT.U32.AND P6, PT, R5, R118, PT ;  /* 0x000000760500720c */ /* 0x000fc40003fc4070 */
[----:B------:R-:W-:Y:S01]  /*2240*/  IABS R124, R13 ;  /* 0x0000000d007c7213 */ /* 0x000fe20000000000 */
[----:B------:R-:W-:Y:S02]  /*2250*/  IMAD.MOV R6, RZ, RZ, -R6 ;  /* 0x000000ffff067224 */ /* 0x000fe400078e0a06 */
[----:B------:R-:W-:Y:S01]  /*2260*/  @!P4 IMAD.IADD R114, R114, 0x1, -R5 ;  /* 0x000000017272c824 */ /* 0x000fe200078e0a05 */
[----:B------:R-:W-:Y:S01]  /*2270*/  ISETP.GE.AND P4, PT, R11, RZ, PT ;  /* 0x000000ff0b00720c */ /* 0x000fe20003f86270 */
[----:B------:R-:W-:Y:S02]  /*2280*/  IMAD R120, R5, R6, R120 ;  /* 0x0000000605787224 */ /* 0x000fe400078e0278 */
[----:B------:R-:W-:-:S04]  /*2290*/  IMAD.HI.U32 R6, R4, R124, RZ ;  /* 0x0000007c04067227 */ /* 0x000fc800078e00ff */
[----:B------:R-:W-:Y:S01]  /*22a0*/  @!P6 IADD3 R118, R118, -R5, RZ ;  /* 0x800000057676e210 */ /* 0x000fe20007ffe0ff */
[----:B------:R-:W-:Y:S01]  /*22b0*/  IMAD.MOV R6, RZ, RZ, -R6 ;  /* 0x000000ffff067224 */ /* 0x000fe200078e0a06 */
[C---:B------:R-:W-:Y:S01]  /*22c0*/  ISETP.GT.U32.AND P6, PT, R5.reuse, R120, PT ;  /* 0x000000780500720c */ /* 0x040fe20003fc4070 */
[--C-:B------:R-:W-:Y:S01]  /*22d0*/  @!P0 IMAD.IADD R116, R116, 0x1, -R5.reuse ;  /* 0x0000000174748824 */ /* 0x100fe200078e0a05 */
[C---:B------:R-:W-:Y:S01]  /*22e0*/  ISETP.GT.U32.AND P3, PT, R5.reuse, R118, PT ;  /* 0x000000760500720c */ /* 0x040fe20003f64070 */
[----:B------:R-:W-:Y:S01]  /*22f0*/  IMAD R124, R5, R6, R124 ;  /* 0x00000006057c7224 */ /* 0x000fe200078e027c */
[----:B------:R-:W-:Y:S01]  /*2300*/  ISETP.GE.AND P0, PT, R15, RZ, PT ;  /* 0x000000ff0f00720c */ /* 0x000fe20003f06270 */
[C---:B------:R-:W-:Y:S02]  /*2310*/  IMAD R122, R5.reuse, R9, R122 ;  /* 0x00000009057a7224 */ /* 0x040fe400078e027a */
[C---:B------:R-:W-:Y:S02]  /*2320*/  VIADD R11, R252.reuse, 0x22 ;  /* 0x00000022fc0b7836 */ /* 0x040fe40000000000 */
[----:B------:R-:W-:Y:S01]  /*2330*/  @!P2 IMAD.MOV R108, RZ, RZ, -R108 ;  /* 0x000000ffff6ca224 */ /* 0x000fe200078e0a6c */
[C---:B------:R-:W-:Y:S01]  /*2340*/  ISETP.GT.U32.AND P2, PT, R5.reuse, R116, PT ;  /* 0x000000740500720c */ /* 0x040fe20003f44070 */
[----:B------:R-:W-:Y:S01]  /*2350*/  @!P5 IMAD.MOV R114, RZ, RZ, -R114 ;  /* 0x000000ffff72d224 */ /* 0x000fe200078e0a72 */
[C---:B------:R-:W-:Y:S01]  /*2360*/  ISETP.GT.U32.AND P5, PT, R5.reuse, R122, PT ;  /* 0x0000007a0500720c */ /* 0x040fe20003fa4070 */
[----:B------:R-:W-:Y:S01]  /*2370*/  VIADD R15, R252, 0x23 ;  /* 0x00000023fc0f7836 */ /* 0x000fe20000000000 */
[----:B------:R-:W-:Y:S01]  /*2380*/  IABS R126, R11 ;  /* 0x0000000b007e7213 */ /* 0x000fe20000000000 */
[----:B------:R-:W-:Y:S01]  /*2390*/  @!P3 IMAD.IADD R118, R118, 0x1, -R5 ;  /* 0x000000017676b824 */ /* 0x000fe200078e0a05 */
[----:B------:R-:W-:Y:S01]  /*23a0*/  ISETP.GT.U32.AND P3, PT, R5, R124, PT ;  /* 0x0000007c0500720c */ /* 0x000fe20003f64070 */
[----:B------:R-:W-:Y:S01]  /*23b0*/  @!P1 IMAD.MOV R112, RZ, RZ, -R112 ;  /* 0x000000ffff709224 */ /* 0x000fe200078e0a70 */
[----:B------:R-:W-:Y:S01]  /*23c0*/  IABS R128, R15 ;  /* 0x0000000f00807213 */ /* 0x000fe20000000000 */
[----:B------:R-:W-:Y:S01]  /*23d0*/  IMAD.HI.U32 R6, R4, R126, RZ ;  /* 0x0000007e04067227 */ /* 0x000fe200078e00ff */
[----:B------:R-:W-:-:S02]  /*23e0*/  @!P6 IADD3 R120, R120, -R5, RZ ;  /* 0x800000057878e210 */ /* 0x000fc40007ffe0ff */
[----:B------:R-:W-:Y:S01]  /*23f0*/  ISETP.GE.AND P6, PT, R13, RZ, PT ;  /* 0x000000ff0d00720c */ /* 0x000fe20003fc6270 */
[----:B------:R-:W-:Y:S01]  /*2400*/  IMAD.MOV R9, RZ, RZ, -R6 ;  /* 0x000000ffff097224 */ /* 0x000fe200078e0a06 */
[-C--:B------:R-:W-:Y:S01]  /*2410*/  @!P2 IADD3 R116, R116, -R5.reuse, RZ ;  /* 0x800000057474a210 */ /* 0x080fe20007ffe0ff */
[--C-:B------:R-:W-:Y:S01]  /*2420*/  @!P5 IMAD.IADD R122, R122, 0x1, -R5.reuse ;  /* 0x000000017a7ad824 */ /* 0x100fe200078e0a05 */
[C---:B------:R-:W-:Y:S01]  /*2430*/  ISETP.GT.U32.AND P5, PT, R5.reuse, R120, PT ;  /* 0x000000780500720c */ /* 0x040fe20003fa4070 */
[----:B------:R-:W-:Y:S01]  /*2440*/  IMAD.HI.U32 R6, R4, R128, RZ ;  /* 0x0000008004067227 */ /* 0x000fe200078e00ff */
[----:B------:R-:W-:Y:S02]  /*2450*/  @!P4 IADD3 R116, -R116, RZ, RZ ;  /* 0x000000ff7474c210 */ /* 0x000fe40007ffe1ff */
[----:B------:R-:W-:Y:S01]  /*2460*/  @!P3 IADD3 R124, R124, -R5, RZ ;  /* 0x800000057c7cb210 */ /* 0x000fe20007ffe0ff */
[----:B------:R-:W-:Y:S01]  /*2470*/  IMAD.MOV R6, RZ, RZ, -R6 ;  /* 0x000000ffff067224 */ /* 0x000fe200078e0a06 */
[C---:B------:R-:W-:Y:S01]  /*2480*/  ISETP.GT.U32.AND P4, PT, R5.reuse, R122, PT ;  /* 0x0000007a0500720c */ /* 0x040fe20003f84070 */
[C---:B------:R-:W-:Y:S01]  /*2490*/  VIADD R13, R252.reuse, 0x24 ;  /* 0x00000024fc0d7836 */ /* 0x040fe20000000000 */
[C---:B------:R-:W-:Y:S01]  /*24a0*/  ISETP.GT.U32.AND P3, PT, R5.reuse, R124, PT ;  /* 0x0000007c0500720c */ /* 0x040fe20003f64070 */
[----:B------:R-:W-:Y:S01]  /*24b0*/  IMAD R128, R5, R6, R128 ;  /* 0x0000000605807224 */ /* 0x000fe200078e0280 */
[----:B------:R-:W-:Y:S01]  /*24c0*/  ISETP.GE.AND P1, PT, R17, RZ, PT ;  /* 0x000000ff1100720c */ /* 0x000fe20003f26270 */
[----:B------:R-:W-:Y:S01]  /*24d0*/  VIADD R17, R252, 0x25 ;  /* 0x00000025fc117836 */ /* 0x000fe20000000000 */
[----:B------:R-:W-:Y:S01]  /*24e0*/  IABS R130, R13 ;  /* 0x0000000d00827213 */ /* 0x000fe20000000000 */
[C---:B------:R-:W-:Y:S01]  /*24f0*/  IMAD R126, R5.reuse, R9, R126 ;  /* 0x00000009057e7224 */ /* 0x040fe200078e027e */
[----:B------:R-:W-:Y:S01]  /*2500*/  ISETP.GE.AND P2, PT, R18, RZ, PT ;  /* 0x000000ff1200720c */ /* 0x000fe20003f46270 */
[----:B------:R-:W-:Y:S01]  /*2510*/  @!P5 IMAD.IADD R120, R120, 0x1, -R5 ;  /* 0x000000017878d824 */ /* 0x000fe200078e0a05 */
[----:B------:R-:W-:Y:S01]  /*2520*/  IABS R132, R17 ;  /* 0x0000001100847213 */ /* 0x000fe20000000000 */
[----:B------:R-:W-:Y:S01]  /*2530*/  IMAD.HI.U32 R6, R4, R130, RZ ;  /* 0x0000008204067227 */ /* 0x000fe200078e00ff */
[----:B------:R-:W-:-:S02]  /*2540*/  ISETP.GT.U32.AND P5, PT, R5, R126, PT ;  /* 0x0000007e0500720c */ /* 0x000fc40003fa4070 */
[----:B------:R-:W-:Y:S01]  /*2550*/  @!P4 IADD3 R122, R122, -R5, RZ ;  /* 0x800000057a7ac210 */ /* 0x000fe20007ffe0ff */
[----:B------:R-:W-:Y:S01]  /*2560*/  @!P3 IMAD.IADD R124, R124, 0x1, -R5 ;  /* 0x000000017c7cb824 */ /* 0x000fe200078e0a05 */
[----:B------:R-:W-:Y:S01]  /*2570*/  ISETP.GT.U32.AND P3, PT, R5, R128, PT ;  /* 0x000000800500720c */ /* 0x000fe20003f64070 */
[----:B------:R-:W-:Y:S01]  /*2580*/  IMAD.HI.U32 R9, R4, R132, RZ ;  /* 0x0000008404097227 */ /* 0x000fe200078e00ff */
[----:B------:R-:W-:Y:S02]  /*2590*/  ISETP.GE.AND P4, PT, R11, RZ, PT ;  /* 0x000000ff0b00720c */ /* 0x000fe40003f86270 */
[----:B------:R-:W-:Y:S01]  /*25a0*/  IADD3 R6, -R6, RZ, RZ ;  /* 0x000000ff06067210 */ /* 0x000fe20007ffe1ff */
[----:B------:R-:W-:Y:S01]  /*25b0*/  VIADD R11, R252, 0x26 ;  /* 0x00000026fc0b7836 */ /* 0x000fe20000000000 */
[----:B------:R-:W-:Y:S01]  /*25c0*/  @!P6 IADD3 R124, -R124, RZ, RZ ;  /* 0x000000ff7c7ce210 */ /* 0x000fe20007ffe1ff */
[----:B------:R-:W-:Y:S02]  /*25d0*/  IMAD.MOV R9, RZ, RZ, -R9 ;  /* 0x000000ffff097224 */ /* 0x000fe400078e0a09 */
[C---:B------:R-:W-:Y:S01]  /*25e0*/  IMAD R130, R5.reuse, R6, R130 ;  /* 0x0000000605827224 */ /* 0x040fe200078e0282 */
[----:B------:R-:W-:Y:S01]  /*25f0*/  IABS R134, R11 ;  /* 0x0000000b00867213 */ /* 0x000fe20000000000 */
[----:B------:R-:W-:-:S02]  /*2600*/  IMAD R132, R5, R9, R132 ;  /* 0x0000000905847224 */ /* 0x000fc400078e0284 */
[--C-:B------:R-:W-:Y:S02]  /*2610*/  @!P3 IMAD.IADD R128, R128, 0x1, -R5.reuse ;  /* 0x000000018080b824 */ /* 0x100fe400078e0a05 */
[----:B------:R-:W-:Y:S01]  /*2620*/  IMAD.HI.U32 R6, R4, R134, RZ ;  /* 0x0000008604067227 */ /* 0x000fe200078e00ff */
[C---:B------:R-:W-:Y:S02]  /*2630*/  ISETP.GT.U32.AND P6, PT, R5.reuse, R132, PT ;  /* 0x000000840500720c */ /* 0x040fe40003fc4070 */
[C---:B------:R-:W-:Y:S01]  /*2640*/  ISETP.GT.U32.AND P3, PT, R5.reuse, R128, PT ;  /* 0x000000800500720c */ /* 0x040fe20003f64070 */
[----:B------:R-:W-:Y:S01]  /*2650*/  @!P1 IMAD.MOV R120, RZ, RZ, -R120 ;  /* 0x000000ffff789224 */ /* 0x000fe200078e0a78 */
[----:B------:R-:W-:Y:S01]  /*2660*/  IADD3 R6, -R6, RZ, RZ ;  /* 0x000000ff06067210 */ /* 0x000fe20007ffe1ff */
[--C-:B------:R-:W-:Y:S01]  /*2670*/  @!P5 IMAD.IADD R126, R126, 0x1, -R5.reuse ;  /* 0x000000017e7ed824 */ /* 0x100fe200078e0a05 */
[----:B------:R-:W-:Y:S01]  /*2680*/  ISETP.GT.U32.AND P1, PT, R5, R130, PT ;  /* 0x000000820500720c */ /* 0x000fe20003f24070 */
[C---:B------:R-:W-:Y:S01]  /*2690*/  VIADD R9, R252.reuse, 0x28 ;  /* 0x00000028fc097836 */ /* 0x040fe20000000000 */
[----:B------:R-:W-:Y:S01]  /*26a0*/  ISETP.GE.AND P5, PT, R15, RZ, PT ;  /* 0x000000ff0f00720c */ /* 0x000fe20003fa6270 */
[C---:B------:R-:W-:Y:S01]  /*26b0*/  IMAD R134, R5.reuse, R6, R134 ;  /* 0x0000000605867224 */ /* 0x040fe200078e0286 */
[----:B------:R-:W-:Y:S01]  /*26c0*/  IADD3 R15, R252, 0x27, RZ ;  /* 0x00000027fc0f7810 */ /* 0x000fe20007ffe0ff */
[----:B------:R-:W-:Y:S01]  /*26d0*/  @!P0 IMAD.MOV R118, RZ, RZ, -R118 ;  /* 0x000000ffff768224 */ /* 0x000fe200078e0a76 */
[C---:B------:R-:W-:Y:S01]  /*26e0*/  ISETP.GT.U32.AND P0, PT, R5.reuse, R126, PT ;  /* 0x0000007e0500720c */ /* 0x040fe20003f04070 */
[----:B------:R-:W-:Y:S01]  /*26f0*/  @!P6 IMAD.IADD R132, R132, 0x1, -R5 ;  /* 0x000000018484e824 */ /* 0x000fe200078e0a05 */
[----:B------:R-:W-:Y:S01]  /*2700*/  IABS R136, R15 ;  /* 0x0000000f00887213 */ /* 0x000fe20000000000 */
[----:B------:R-:W-:Y:S01]  /*2710*/  @!P2 IMAD.MOV R122, RZ, RZ, -R122 ;  /* 0x000000ffff7aa224 */ /* 0x000fe200078e0a7a */
[----:B------:R-:W-:Y:S01]  /*2720*/  @!P3 IADD3 R128, R128, -R5, RZ ;  /* 0x800000058080b210 */ /* 0x000fe20007ffe0ff */
[----:B------:R-:W-:Y:S01]  /*2730*/  VIADD R18, R252, 0x3c ;  /* 0x0000003cfc127836 */ /* 0x000fe20000000000 */
[----:B------:R-:W-:Y:S01]  /*2740*/  ISETP.GT.U32.AND P3, PT, R5, R134, PT ;  /* 0x000000860500720c */ /* 0x000fe20003f64070 */
[----:B------:R-:W-:Y:S01]  /*2750*/  IMAD.HI.U32 R6, R4, R136, RZ ;  /* 0x0000008804067227 */ /* 0x000fe200078e00ff */
[----:B------:R-:W-:-:S02]  /*2760*/  IABS R138, R9 ;  /* 0x00000009008a7213 */ /* 0x000fc40000000000 */
[----:B------:R-:W-:Y:S01]  /*2770*/  ISETP.GE.AND P2, PT, R13, RZ, PT ;  /* 0x000000ff0d00720c */ /* 0x000fe20003f46270 */
[--C-:B------:R-:W-:Y:S01]  /*2780*/  @!P1 IMAD.IADD R130, R130, 0x1, -R5.reuse ;  /* 0x0000000182829824 */ /* 0x100fe200078e0a05 */
[----:B------:R-:W-:Y:S01]  /*2790*/  IADD3 R6, -R6, RZ, RZ ;  /* 0x000000ff06067210 */ /* 0x000fe20007ffe1ff */
[----:B------:R-:W-:Y:S01]  /*27a0*/  @!P0 IMAD.IADD R126, R126, 0x1, -R5 ;  /* 0x000000017e7e8824 */ /* 0x000fe200078e0a05 */
[----:B------:R-:W-:Y:S01]  /*27b0*/  ISETP.GE.AND P1, PT, R11, RZ, PT ;  /* 0x000000ff0b00720c */ /* 0x000fe20003f26270 */
[----:B------:R-:W-:Y:S01]  /*27c0*/  VIADD R11, R252, 0x29 ;  /* 0x00000029fc0b7836 */ /* 0x000fe20000000000 */
[C---:B------:R-:W-:Y:S01]  /*27d0*/  ISETP.GT.U32.AND P6, PT, R5.reuse, R130, PT ;  /* 0x000000820500720c */ /* 0x040fe20003fc4070 */
[----:B------:R-:W-:Y:S01]  /*27e0*/  IMAD R136, R5, R6, R136 ;  /* 0x0000000605887224 */ /* 0x000fe200078e0288 */
[----:B------:R-:W-:Y:S01]  /*27f0*/  ISETP.GE.AND P0, PT, R17, RZ, PT ;  /* 0x000000ff1100720c */ /* 0x000fe20003f06270 */
[----:B------:R-:W-:Y:S01]  /*2800*/  IMAD.HI.U32 R6, R4, R138, RZ ;  /* 0x0000008a04067227 */ /* 0x000fe200078e00ff */
[----:B------:R-:W-:-:S02]  /*2810*/  @!P3 IADD3 R134, R134, -R5, RZ ;  /* 0x800000058686b210 */ /* 0x000fc40007ffe0ff */
[----:B------:R-:W-:Y:S01]  /*2820*/  IABS R140, R11 ;  /* 0x0000000b008c7213 */ /* 0x000fe20000000000 */
[----:B------:R-:W-:Y:S01]  /*2830*/  IMAD.MOV R6, RZ, RZ, -R6 ;  /* 0x000000ffff067224 */ /* 0x000fe200078e0a06 */
[C---:B------:R-:W-:Y:S01]  /*2840*/  ISETP.GT.U32.AND P3, PT, R5.reuse, R134, PT ;  /* 0x000000860500720c */ /* 0x040fe20003f64070 */
[----:B------:R-:W-:Y:S01]  /*2850*/  @!P4 IMAD.MOV R126, RZ, RZ, -R126 ;  /* 0x000000ffff7ec224 */ /* 0x000fe200078e0a7e */
[C---:B------:R-:W-:Y:S01]  /*2860*/  ISETP.GT.U32.AND P4, PT, R5.reuse, R132, PT ;  /* 0x000000840500720c */ /* 0x040fe20003f84070 */
[C---:B------:R-:W-:Y:S01]  /*2870*/  IMAD R138, R5.reuse, R6, R138 ;  /* 0x00000006058a7224 */ /* 0x040fe200078e028a */
[----:B------:R-:W-:Y:S01]  /*2880*/  IADD3 R17, R252, 0x32, RZ ;  /* 0x00000032fc117810 */ /* 0x000fe20007ffe0ff */
[----:B------:R-:W-:Y:S01]  /*2890*/  @!P5 IMAD.MOV R128, RZ, RZ, -R128 ;  /* 0x000000ffff80d224 */ /* 0x000fe200078e0a80 */
[----:B------:R-:W-:Y:S01]  /*28a0*/  @!P6 IADD3 R130, R130, -R5, RZ ;  /* 0x800000058282e210 */ /* 0x000fe20007ffe0ff */
[----:B------:R-:W-:Y:S01]  /*28b0*/  IMAD.HI.U32 R6, R4, R140, RZ ;  /* 0x0000008c04067227 */ /* 0x000fe200078e00ff */
[----:B------:R-:W-:-:S02]  /*28c0*/  ISETP.GT.U32.AND P6, PT, R5, R136, PT ;  /* 0x000000880500720c */ /* 0x000fc40003fc4070 */
[----:B------:R-:W-:Y:S01]  /*28d0*/  ISETP.GE.AND P5, PT, R15, RZ, PT ;  /* 0x000000ff0f00720c */ /* 0x000fe20003fa6270 */
[C---:B------:R-:W-:Y:S01]  /*28e0*/  VIADD R13, R252.reuse, 0x2a ;  /* 0x0000002afc0d7836 */ /* 0x040fe20000000000 */
[----:B------:R-:W-:Y:S01]  /*28f0*/  IADD3 R15, R252, 0x2b, RZ ;  /* 0x0000002bfc0f7810 */ /* 0x000fe20007ffe0ff */
[--C-:B------:R-:W-:Y:S01]  /*2900*/  @!P3 IMAD.IADD R134, R134, 0x1, -R5.reuse ;  /* 0x000000018686b824 */ /* 0x100fe200078e0a05 */
[----:B------:R-:W-:Y:S01]  /*2910*/  ISETP.GT.U32.AND P3, PT, R5, R138, PT ;  /* 0x0000008a0500720c */ /* 0x000fe20003f64070 */
[----:B------:R-:W-:Y:S01]  /*2920*/  IMAD.MOV R6, RZ, RZ, -R6 ;  /* 0x000000ffff067224 */ /* 0x000fe200078e0a06 */
[----:B------:R-:W-:Y:S01]  /*2930*/  IABS R144, R15 ;  /* 0x0000000f00907213 */ /* 0x000fe20000000000 */
[----:B------:R-:W-:Y:S01]  /*2940*/  @!P2 IMAD.MOV R130, RZ, RZ, -R130 ;  /* 0x000000ffff82a224 */ /* 0x000fe200078e0a82 */
[----:B------:R-:W-:Y:S01]  /*2950*/  IABS R142, R13 ;  /* 0x0000000d008e7213 */ /* 0x000fe20000000000 */
[----:B------:R-:W-:Y:S01]  /*2960*/  @!P4 IMAD.IADD R132, R132, 0x1, -R5 ;  /* 0x000000018484c824 */ /* 0x000fe200078e0a05 */
[----:B------:R-:W-:Y:S01]  /*2970*/  ISETP.GE.AND P4, PT, R9, RZ, PT ;  /* 0x000000ff0900720c */ /* 0x000fe20003f86270 */
[----:B------:R-:W-:Y:S01]  /*2980*/  IMAD R140, R5, R6, R140 ;  /* 0x00000006058c7224 */ /* 0x000fe200078e028c */
[----:B------:R-:W-:Y:S01]  /*2990*/  @!P6 IADD3 R136, R136, -R5, RZ ;  /* 0x800000058888e210 */ /* 0x000fe20007ffe0ff */
[----:B------:R-:W-:Y:S01]  /*29a0*/  IMAD.HI.U32 R9, R4, R144, RZ ;  /* 0x0000009004097227 */ /* 0x000fe200078e00ff */
[----:B------:R-:W-:-:S02]  /*29b0*/  @!P0 IADD3 R132, -R132, RZ, RZ ;  /* 0x000000ff84848210 */ /* 0x000fc40007ffe1ff */
[C---:B------:R-:W-:Y:S01]  /*29c0*/  ISETP.GT.U32.AND P2, PT, R5.reuse, R136, PT ;  /* 0x000000880500720c */ /* 0x040fe20003f44070 */
[--C-:B------:R-:W-:Y:S01]  /*29d0*/  @!P3 IMAD.IADD R138, R138, 0x1, -R5.reuse ;  /* 0x000000018a8ab824 */ /* 0x100fe200078e0a05 */
[----:B------:R-:W-:Y:S01]  /*29e0*/  ISETP.GT.U32.AND P0, PT, R5, R140, PT ;  /* 0x0000008c0500720c */ /* 0x000fe20003f04070 */
[----:B------:R-:W-:Y:S01]  /*29f0*/  IMAD.HI.U32 R6, R4, R142, RZ ;  /* 0x0000008e04067227 */ /* 0x000fe200078e00ff */
[----:B------:R-:W-:Y:S02]  /*2a00*/  IADD3 R9, -R9, RZ, RZ ;  /* 0x000000ff09097210 */ /* 0x000fe40007ffe1ff */
[----:B------:R-:W-:Y:S01]  /*2a10*/  ISETP.GT.U32.AND P3, PT, R5, R138, PT ;  /* 0x0000008a0500720c */ /* 0x000fe20003f64070 */
[----:B------:R-:W-:Y:S01]  /*2a20*/  IMAD.MOV R6, RZ, RZ, -R6 ;  /* 0x000000ffff067224 */ /* 0x000fe200078e0a06 */
[----:B------:R-:W-:Y:S01]  /*2a30*/  ISETP.GE.AND P6, PT, R11, RZ, PT ;  /* 0x000000ff0b00720c */ /* 0x000fe20003fc6270 */
[C---:B------:R-:W-:Y:S01]  /*2a40*/  IMAD R144, R5.reuse, R9, R144 ;  /* 0x0000000905907224 */ /* 0x040fe200078e0290 */
[----:B------:R-:W-:Y:S01]  /*2a50*/  IADD3 R9, R252, 0x2d, RZ ;  /* 0x0000002dfc097810 */ /* 0x000fe20007ffe0ff */
[----:B------:R-:W-:Y:S01]  /*2a60*/  IMAD R142, R5, R6, R142 ;  /* 0x00000006058e7224 */ /* 0x000fe200078e028e */
[----:B------:R-:W-:Y:S01]  /*2a70*/  IABS R158, R17 ;  /* 0x00000011009e7213 */ /* 0x000fe20000000000 */
[--C-:B------:R-:W-:Y:S01]  /*2a80*/  @!P2 IMAD.IADD R136, R136, 0x1, -R5.reuse ;  /* 0x000000018888a824 */ /* 0x100fe200078e0a05 */
[----:B------:R-:W-:Y:S01]  /*2a90*/  ISETP.GE.AND P2, PT, R15, RZ, PT ;  /* 0x000000ff0f00720c */ /* 0x000fe20003f46270 */
[--C-:B------:R-:W-:Y:S01]  /*2aa0*/  @!P0 IMAD.IADD R140, R140, 0x1, -R5.reuse ;  /* 0x000000018c8c8824 */ /* 0x100fe200078e0a05 */
[----:B------:R-:W-:Y:S01]  /*2ab0*/  IABS R148, R9 ;  /* 0x0000000900947213 */ /* 0x000fe20000000000 */
[----:B------:R-:W-:Y:S01]  /*2ac0*/  @!P5 IMAD.MOV R136, RZ, RZ, -R136 ;  /* 0x000000ffff88d224 */ /* 0x000fe200078e0a88 */
[C---:B------:R-:W-:Y:S01]  /*2ad0*/  ISETP.GT.U32.AND P5, PT, R5.reuse, R144, PT ;  /* 0x000000900500720c */ /* 0x040fe20003fa4070 */
[----:B------:R-:W-:Y:S01]  /*2ae0*/  @!P3 IMAD.IADD R138, R138, 0x1, -R5 ;  /* 0x000000018a8ab824 */ /* 0x000fe200078e0a05 */
[C---:B------:R-:W-:Y:S01]  /*2af0*/  ISETP.GT.U32.AND P3, PT, R5.reuse, R142, PT ;  /* 0x0000008e0500720c */ /* 0x040fe20003f64070 */
[C---:B------:R-:W-:Y:S01]  /*2b00*/  VIADD R11, R252.reuse, 0x2c ;  /* 0x0000002cfc0b7836 */ /* 0x040fe20000000000 */
[----:B------:R-:W-:Y:S01]  /*2b10*/  ISETP.GT.U32.AND P0, PT, R5, R140, PT ;  /* 0x0000008c0500720c */ /* 0x000fe20003f04070 */
[----:B------:R-:W-:Y:S01]  /*2b20*/  @!P1 IMAD.MOV R134, RZ, RZ, -R134 ;  /* 0x000000ffff869224 */ /* 0x000fe200078e0a86 */
[----:B------:R-:W-:Y:S01]  /*2b30*/  ISETP.GE.AND P1, PT, R13, RZ, PT ;  /* 0x000000ff0d00720c */ /* 0x000fe20003f26270 */
[----:B------:R-:W-:Y:S01]  /*2b40*/  @!P4 IMAD.MOV R138, RZ, RZ, -R138 ;  /* 0x000000ffff8ac224 */ /* 0x000fe200078e0a8a */
[C---:B------:R-:W-:Y:S01]  /*2b50*/  IADD3 R13, R252.reuse, 0x2e, RZ ;  /* 0x0000002efc0d7810 */ /* 0x040fe20007ffe0ff */
[C---:B------:R-:W-:Y:S01]  /*2b60*/  VIADD R15, R252.reuse, 0x31 ;  /* 0x00000031fc0f7836 */ /* 0x040fe20000000000 */
[----:B------:R-:W-:Y:S01]  /*2b70*/  IABS R146, R11 ;  /* 0x0000000b00927213 */ /* 0x000fe20000000000 */
[C---:B------:R-:W-:Y:S01]  /*2b80*/  VIADD R33, R252.reuse, 0x7a ;  /* 0x0000007afc217836 */ /* 0x040fe20000000000 */
[----:B------:R-:W-:Y:S01]  /*2b90*/  IABS R150, R13 ;  /* 0x0000000d00967213 */ /* 0x000fe20000000000 */
[----:B------:R-:W-:Y:S01]  /*2ba0*/  VIADD R39, R252, 0x7d ;  /* 0x0000007dfc277836 */ /* 0x000fe20000000000 */
[-C--:B------:R-:W-:Y:S01]  /*2bb0*/  @!P5 IADD3 R144, R144, -R5.reuse, RZ ;  /* 0x800000059090d210 */ /* 0x080fe20007ffe0ff */
[----:B------:R-:W-:Y:S01]  /*2bc0*/  IMAD.HI.U32 R6, R4, R146, RZ ;  /* 0x0000009204067227 */ /* 0x000fe200078e00ff */
[----:B------:R-:W-:-:S02]  /*2bd0*/  @!P3 IADD3 R142, R142, -R5, RZ ;  /* 0x800000058e8eb210 */ /* 0x000fc40007ffe0ff */
[C---:B------:R-:W-:Y:S01]  /*2be0*/  ISETP.GT.U32.AND P5, PT, R5.reuse, R144, PT ;  /* 0x000000900500720c */ /* 0x040fe20003fa4070 */
[----:B------:R-:W-:Y:S01]  /*2bf0*/  @!P0 IMAD.IADD R140, R140, 0x1, -R5 ;  /* 0x000000018c8c8824 */ /* 0x000fe200078e0a05 */
[----:B------:R-:W-:Y:S01]  /*2c00*/  ISETP.GT.U32.AND P3, PT, R5, R142, PT ;  /* 0x0000008e0500720c */ /* 0x000fe20003f64070 */
[----:B------:R-:W-:Y:S01]  /*2c10*/  VIADD R41, R252, 0x7e ;  /* 0x0000007efc297836 */ /* 0x000fe20000000000 */
[----:B------:R-:W-:Y:S01]  /*2c20*/  ISETP.GE.AND P0, PT, R9, RZ, PT ;  /* 0x000000ff0900720c */ /* 0x000fe20003f06270 */
[----:B------:R-:W-:Y:S01]  /*2c30*/  IMAD.HI.U32 R9, R4, R150, RZ ;  /* 0x0000009604097227 */ /* 0x000fe200078e00ff */
[----:B------:R-:W-:Y:S02]  /*2c40*/  ISETP.GE.AND P4, PT, R11, RZ, PT ;  /* 0x000000ff0b00720c */ /* 0x000fe40003f86270 */
[----:B------:R-:W-:Y:S01]  /*2c50*/  @!P6 IADD3 R140, -R140, RZ, RZ ;  /* 0x000000ff8c8ce210 */ /* 0x000fe20007ffe1ff */
[----:B------:R-:W-:Y:S01]  /*2c60*/  IMAD.MOV R11, RZ, RZ, -R6 ;  /* 0x000000ffff0b7224 */ /* 0x000fe200078e0a06 */
[----:B------:R-:W-:Y:S01]  /*2c70*/  ISETP.GE.AND P6, PT, R13, RZ, PT ;  /* 0x000000ff0d00720c */ /* 0x000fe20003fc6270 */
[----:B------:R-:W-:Y:S01]  /*2c80*/  IMAD.MOV R9, RZ, RZ, -R9 ;  /* 0x000000ffff097224 */ /* 0x000fe200078e0a09 */
[----:B------:R-:W-:Y:S01]  /*2c90*/  IADD3 R13, R252, 0x30, RZ ;  /* 0x00000030fc0d7810 */ /* 0x000fe20007ffe0ff */
[C---:B------:R-:W-:Y:S01]  /*2ca0*/  IMAD R146, R5.reuse, R11, R146 ;  /* 0x0000000b05927224 */ /* 0x040fe200078e0292 */
[----:B------:R-:W-:Y:S01]  /*2cb0*/  IABS R156, R15 ;  /* 0x0000000f009c7213 */ /* 0x000fe20000000000 */
[C---:B------:R-:W-:Y:S01]  /*2cc0*/  IMAD R150, R5.reuse, R9, R150 ;  /* 0x0000000905967224 */ /* 0x040fe200078e0296 */
[----:B------:R-:W-:Y:S01]  /*2cd0*/  IABS R154, R13 ;  /* 0x0000000d009a7213 */ /* 0x000fe20000000000 */
[--C-:B------:R-:W-:Y:S01]  /*2ce0*/  @!P5 IMAD.IADD R144, R144, 0x1, -R5.reuse ;  /* 0x000000019090d824 */ /* 0x100fe200078e0a05 */
[----:B------:R-:W-:Y:S01]  /*2cf0*/  IABS R170, R18 ;  /* 0x0000001200aa7213 */ /* 0x000fe20000000000 */
[----:B------:R-:W-:Y:S01]  /*2d00*/  @!P3 IMAD.IADD R142, R142, 0x1, -R5 ;  /* 0x000000018e8eb824 */ /* 0x000fe200078e0a05 */
[----:B------:R-:W-:Y:S01]  /*2d10*/  ISETP.GT.U32.AND P3, PT, R5, R146, PT ;  /* 0x000000920500720c */ /* 0x000fe20003f64070 */
[----:B------:R-:W-:Y:S01]  /*2d20*/  IMAD.HI.U32 R6, R4, R148, RZ ;  /* 0x0000009404067227 */ /* 0x000fe200078e00ff */
[----:B------:R-:W-:-:S02]  /*2d30*/  IABS R28, R33 ;  /* 0x00000021001c7213 */ /* 0x000fc40000000000 */
[----:B------:R-:W-:Y:S01]  /*2d40*/  IABS R34, R39 ;  /* 0x0000002700227213 */ /* 0x000fe20000000000 */
[----:B------:R-:W-:Y:S01]  /*2d50*/  @!P2 IMAD.MOV R144, RZ, RZ, -R144 ;  /* 0x000000ffff90a224 */ /* 0x000fe200078e0a90 */
[C---:B------:R-:W-:Y:S01]  /*2d60*/  ISETP.GT.U32.AND P2, PT, R5.reuse, R150, PT ;  /* 0x000000960500720c */ /* 0x040fe20003f44070 */
[----:B------:R-:W-:Y:S02]  /*2d70*/  IMAD.MOV R6, RZ, RZ, -R6 ;  /* 0x000000ffff067224 */ /* 0x000fe400078e0a06 */
[----:B------:R-:W-:Y:S02]  /*2d80*/  @!P1 IMAD.MOV R142, RZ, RZ, -R142 ;  /* 0x000000ffff8e9224 */ /* 0x000fe400078e0a8e */
[C---:B------:R-:W-:Y:S02]  /*2d90*/  IMAD R148, R5.reuse, R6, R148 ;  /* 0x0000000605947224 */ /* 0x040fe400078e0294 */
[----:B------:R-:W-:Y:S02]  /*2da0*/  @!P3 IMAD.IADD R146, R146, 0x1, -R5 ;  /* 0x000000019292b824 */ /* 0x000fe400078e0a05 */
[----:B------:R-:W-:Y:S01]  /*2db0*/  IMAD.HI.U32 R9, R4, R154, RZ ;  /* 0x0000009a04097227 */ /* 0x000fe200078e00ff */
[----:B------:R-:W-:-:S02]  /*2dc0*/  ISETP.GT.U32.AND P1, PT, R5, R148, PT ;  /* 0x000000940500720c */ /* 0x000fc40003f24070 */
[----:B------:R-:W-:Y:S01]  /*2dd0*/  ISETP.GT.U32.AND P3, PT, R5, R146, PT ;  /* 0x000000920500720c */ /* 0x000fe20003f64070 */
[----:B------:R-:W-:Y:S01]  /*2de0*/  @!P2 IMAD.IADD R150, R150, 0x1, -R5 ;  /* 0x000000019696a824 */ /* 0x000fe200078e0a05 */
[----:B------:R-:W-:Y:S01]  /*2df0*/  IADD3 R9, -R9, RZ, RZ ;  /* 0x000000ff09097210 */ /* 0x000fe20007ffe1ff */
[----:B------:R-:W-:-:S03]  /*2e00*/  VIADD R6, R252, 0x2f ;  /* 0x0000002ffc067836 */ /* 0x000fc60000000000 */
[C---:B------:R-:W-:Y:S01]  /*2e10*/  ISETP.GT.U32.AND P2, PT, R5.reuse, R150, PT ;  /* 0x000000960500720c */ /* 0x040fe20003f44070 */
[----:B------:R-:W-:Y:S01]  /*2e20*/  IMAD R154, R5, R9, R154 ;  /* 0x00000009059a7224 */ /* 0x000fe200078e029a */
[----:B------:R-:W-:Y:S01]  /*2e30*/  IABS R152, R6 ;  /* 0x0000000600987213 */ /* 0x000fe20000000000 */
[----:B------:R-:W-:Y:S01]  /*2e40*/  IMAD.HI.U32 R9, R4, R158, RZ ;  /* 0x0000009e04097227 */ /* 0x000fe200078e00ff */
[----:B------:R-:W-:Y:S02]  /*2e50*/  ISETP.GE.AND P5, PT, R6, RZ, PT ;  /* 0x000000ff0600720c */ /* 0x000fe40003fa6270 */
[----:B------:R-:W-:Y:S01]  /*2e60*/  @!P1 IADD3 R148, R148, -R5, RZ ;  /* 0x8000000594949210 */ /* 0x000fe20007ffe0ff */
[----:B------:R-:W-:-:S03]  /*2e70*/  IMAD.HI.U32 R6, R4, R152, RZ ;  /* 0x0000009804067227 */ /* 0x000fc600078e00ff */
[----:B------:R-:W-:Y:S01]  /*2e80*/  ISETP.GT.U32.AND P1, PT, R5, R148, PT ;  /* 0x000000940500720c */ /* 0x000fe20003f24070 */
[----:B------:R-:W-:Y:S02]  /*2e90*/  IMAD.MOV R9, RZ, RZ, -R9 ;  /* 0x000000ffff097224 */ /* 0x000fe400078e0a09 */
[----:B------:R-:W-:Y:S01]  /*2ea0*/  @!P3 IMAD.IADD R146, R146, 0x1, -R5 ;  /* 0x000000019292b824 */ /* 0x000fe200078e0a05 */
[----:B------:R-:W-:Y:S01]  /*2eb0*/  @!P2 IADD3 R150, R150, -R5, RZ ;  /* 0x800000059696a210 */ /* 0x000fe20007ffe0ff */
[----:B------:R-:W-:Y:S01]  /*2ec0*/  IMAD.MOV R11, RZ, RZ, -R6 ;  /* 0x000000ffff0b7224 */ /* 0x000fe200078e0a06 */
[----:B------:R-:W-:Y:S01]  /*2ed0*/  ISETP.GE.AND P3, PT, R13, RZ, PT ;  /* 0x000000ff0d00720c */ /* 0x000fe20003f66270 */
[C---:B------:R-:W-:Y:S01]  /*2ee0*/  IMAD R158, R5.reuse, R9, R158 ;  /* 0x00000009059e7224 */ /* 0x040fe200078e029e */
[----:B------:R-:W-:Y:S01]  /*2ef0*/  @!P4 IADD3 R146, -R146, RZ, RZ ;  /* 0x000000ff9292c210 */ /* 0x000fe20007ffe1ff */
[C---:B------:R-:W-:Y:S01]  /*2f00*/  IMAD R152, R5.reuse, R11, R152 ;  /* 0x0000000b05987224 */ /* 0x040fe200078e0298 */
[----:B------:R-:W-:Y:S01]  /*2f10*/  ISETP.GT.U32.AND P4, PT, R5, R154, PT ;  /* 0x0000009a0500720c */ /* 0x000fe20003f84070 */
[----:B------:R-:W-:-:S02]  /*2f20*/  VIADD R11, R252, 0x33 ;  /* 0x00000033fc0b7836 */ /* 0x000fc40000000000 */
[----:B------:R-:W-:Y:S01]  /*2f30*/  IMAD.HI.U32 R6, R4, R156, RZ ;  /* 0x0000009c04067227 */ /* 0x000fe200078e00ff */
[----:B------:R-:W-:Y:S02]  /*2f40*/  @!P1 IADD3 R148, R148, -R5, RZ ;  /* 0x8000000594949210 */ /* 0x000fe40007ffe0ff */
[----:B------:R-:W-:Y:S01]  /*2f50*/  IABS R160, R11 ;  /* 0x0000000b00a07213 */ /* 0x000fe20000000000 */
[----:B------:R-:W-:Y:S01]  /*2f60*/  @!P6 IMAD.MOV R150, RZ, RZ, -R150 ;  /* 0x000000ffff96e224 */ /* 0x000fe200078e0a96 */
[C---:B------:R-:W-:Y:S01]  /*2f70*/  ISETP.GT.U32.AND P6, PT, R5.reuse, R158, PT ;  /* 0x0000009e0500720c */ /* 0x040fe20003fc4070 */
[----:B------:R-:W-:Y:S01]  /*2f80*/  IMAD.MOV R6, RZ, RZ, -R6 ;  /* 0x000000ffff067224 */ /* 0x000fe200078e0a06 */
[C---:B------:R-:W-:Y:S01]  /*2f90*/  ISETP.GT.U32.AND P1, PT, R5.reuse, R152, PT ;  /* 0x000000980500720c */ /* 0x040fe20003f24070 */
[----:B------:R-:W-:Y:S02]  /*2fa0*/  VIADD R13, R252, 0x34 ;  /* 0x00000034fc0d7836 */ /* 0x000fe40000000000 */
[----:B------:R-:W-:-:S02]  /*2fb0*/  IMAD R156, R5, R6, R156 ;  /* 0x00000006059c7224 */ /* 0x000fc400078e029c */
[----:B------:R-:W-:Y:S01]  /*2fc0*/  IMAD.HI.U32 R6, R4, R160, RZ ;  /* 0x000000a004067227 */ /* 0x000fe200078e00ff */
[----:B------:R-:W-:Y:S02]  /*2fd0*/  IABS R162, R13 ;  /* 0x0000000d00a27213 */ /* 0x000fe40000000000 */
[C---:B------:R-:W-:Y:S01]  /*2fe0*/  ISETP.GT.U32.AND P2, PT, R5.reuse, R156, PT ;  /* 0x0000009c0500720c */ /* 0x040fe20003f44070 */
[--C-:B------:R-:W-:Y:S01]  /*2ff0*/  @!P4 IMAD.IADD R154, R154, 0x1, -R5.reuse ;  /* 0x000000019a9ac824 */ /* 0x100fe200078e0a05 */
[----:B------:R-:W-:Y:S01]  /*3000*/  IADD3 R6, -R6, RZ, RZ ;  /* 0x000000ff06067210 */ /* 0x000fe20007ffe1ff */
[----:B------:R-:W-:Y:S02]  /*3010*/  @!P6 IMAD.IADD R158, R158, 0x1, -R5 ;  /* 0x000000019e9ee824 */ /* 0x000fe400078e0a05 */
[----:B------:R-:W-:Y:S01]  /*3020*/  @!P1 IADD3 R152, R152, -R5, RZ ;  /* 0x8000000598989210 */ /* 0x000fe20007ffe0ff */
[----:B------:R-:W-:Y:S01]  /*3030*/  @!P0 IMAD.MOV R148, RZ, RZ, -R148 ;  /* 0x000000ffff948224 */ /* 0x000fe200078e0a94 */
[C---:B------:R-:W-:Y:S01]  /*3040*/  ISETP.GT.U32.AND P4, PT, R5.reuse, R154, PT ;  /* 0x0000009a0500720c */ /* 0x040fe20003f84070 */
[C---:B------:R-:W-:Y:S01]  /*3050*/  IMAD R160, R5.reuse, R6, R160 ;  /* 0x0000000605a07224 */ /* 0x040fe200078e02a0 */
[----:B------:R-:W-:Y:S01]  /*3060*/  ISETP.GT.U32.AND P6, PT, R5, R158, PT ;  /* 0x0000009e0500720c */ /* 0x000fe20003fc4070 */
[----:B------:R-:W-:Y:S01]  /*3070*/  IMAD.HI.U32 R6, R4, R162, RZ ;  /* 0x000000a204067227 */ /* 0x000fe200078e00ff */
[----:B------:R-:W-:-:S02]  /*3080*/  ISETP.GE.AND P0, PT, R15, RZ, PT ;  /* 0x000000ff0f00720c */ /* 0x000fc40003f06270 */
[C---:B------:R-:W-:Y:S01]  /*3090*/  ISETP.GT.U32.AND P1, PT, R5.reuse, R152, PT ;  /* 0x000000980500720c */ /* 0x040fe20003f24070 */
[----:B------:R-:W-:Y:S02]  /*30a0*/  VIADD R15, R252, 0x35 ;  /* 0x00000035fc0f7836 */ /* 0x000fe40000000000 */
[----:B------:R-:W-:Y:S02]  /*30b0*/  IMAD.MOV R6, RZ, RZ, -R6 ;  /* 0x000000ffff067224 */ /* 0x000fe400078e0a06 */
[----:B------:R-:W-:Y:S01]  /*30c0*/  @!P2 IMAD.IADD R156, R156, 0x1, -R5 ;  /* 0x000000019c9ca824 */ /* 0x000fe200078e0a05 */
[----:B------:R-:W-:Y:S01]  /*30d0*/  IABS R164, R15 ;  /* 0x0000000f00a47213 */ /* 0x000fe20000000000 */
[C---:B------:R-:W-:Y:S01]  /*30e0*/  IMAD R162, R5.reuse, R6, R162 ;  /* 0x0000000605a27224 */ /* 0x040fe200078e02a2 */
[----:B------:R-:W-:Y:S01]  /*30f0*/  @!P4 IADD3 R154, R154, -R5, RZ ;  /* 0x800000059a9ac210 */ /* 0x000fe20007ffe0ff */
[----:B------:R-:W-:Y:S01]  /*3100*/  VIADD R6, R252, 0x36 ;  /* 0x00000036fc067836 */ /* 0x000fe20000000000 */
[C---:B------:R-:W-:Y:S01]  /*3110*/  ISETP.GT.U32.AND P2, PT, R5.reuse, R156, PT ;  /* 0x0000009c0500720c */ /* 0x040fe20003f44070 */
[----:B------:R-:W-:Y:S01]  /*3120*/  IMAD.HI.U32 R9, R4, R164, RZ ;  /* 0x000000a404097227 */ /* 0x000fe200078e00ff */
[----:B------:R-:W-:-:S02]  /*3130*/  ISETP.GT.U32.AND P4, PT, R5, R160, PT ;  /* 0x000000a00500720c */ /* 0x000fc40003f84070 */
[----:B------:R-:W-:Y:S01]  /*3140*/  @!P6 IADD3 R158, R158, -R5, RZ ;  /* 0x800000059e9ee210 */ /* 0x000fe20007ffe0ff */
[----:B------:R-:W-:Y:S01]  /*3150*/  @!P1 IMAD.IADD R152, R152, 0x1, -R5 ;  /* 0x0000000198989824 */ /* 0x000fe200078e0a05 */
[----:B------:R-:W-:Y:S01]  /*3160*/  ISETP.GT.U32.AND P6, PT, R5, R162, PT ;  /* 0x000000a20500720c */ /* 0x000fe20003fc4070 */
[----:B------:R-:W-:Y:S01]  /*3170*/  IMAD.MOV R9, RZ, RZ, -R9 ;  /* 0x000000ffff097224 */ /* 0x000fe200078e0a09 */
[----:B------:R-:W-:Y:S01]  /*3180*/  ISETP.GE.AND P1, PT, R17, RZ, PT ;  /* 0x000000ff1100720c */ /* 0x000fe20003f26270 */
[----:B------:R-:W-:Y:S01]  /*3190*/  @!P5 IMAD.MOV R152, RZ, RZ, -R152 ;  /* 0x000000ffff98d224 */ /* 0x000fe200078e0a98 */
[----:B------:R-:W-:Y:S01]  /*31a0*/  IABS R166, R6 ;  /* 0x0000000600a67213 */ /* 0x000fe20000000000 */
[----:B------:R-:W-:Y:S01]  /*31b0*/  IMAD R164, R5, R9, R164 ;  /* 0x0000000905a47224 */ /* 0x000fe200078e02a4 */
[----:B------:R-:W-:Y:S01]  /*31c0*/  ISETP.GE.AND P5, PT, R11, RZ, PT ;  /* 0x000000ff0b00720c */ /* 0x000fe20003fa6270 */
[----:B------:R-:W-:Y:S01]  /*31d0*/  VIADD R9, R252, 0x37 ;  /* 0x00000037fc097836 */ /* 0x000fe20000000000 */
[----:B------:R-:W-:Y:S01]  /*31e0*/  @!P2 IADD3 R156, R156, -R5, RZ ;  /* 0x800000059c9ca210 */ /* 0x000fe20007ffe0ff */
[----:B------:R-:W-:Y:S01]  /*31f0*/  @!P4 IMAD.IADD R160, R160, 0x1, -R5 ;  /* 0x00000001a0a0c824 */ /* 0x000fe200078e0a05 */
[----:B------:R-:W-:Y:S01]  /*3200*/  @!P3 IADD3 R154, -R154, RZ, RZ ;  /* 0x000000ff9a9ab210 */ /* 0x000fe20007ffe1ff */
[----:B------:R-:W-:Y:S01]  /*3210*/  VIADD R11, R252, 0x38 ;  /* 0x00000038fc0b7836 */ /* 0x000fe20000000000 */
[----:B------:R-:W-:Y:S01]  /*3220*/  IABS R168, R9 ;  /* 0x0000000900a87213 */ /* 0x000fe20000000000 */
[----:B------:R-:W-:Y:S01]  /*3230*/  @!P0 IMAD.MOV R156, RZ, RZ, -R156 ;  /* 0x000000ffff9c8224 */ /* 0x000fe200078e0a9c */
[----:B------:R-:W-:Y:S01]  /*3240*/  @!P6 IADD3 R162, R162, -R5, RZ ;  /* 0x80000005a2a2e210 */ /* 0x000fe20007ffe0ff */
[----:B------:R-:W-:Y:S01]  /*3250*/  VIADD R17, R252, 0x3b ;  /* 0x0000003bfc117836 */ /* 0x000fe20000000000 */
[----:B------:R-:W-:-:S02]  /*3260*/  ISETP.GT.U32.AND P4, PT, R5, R160, PT ;  /* 0x000000a00500720c */ /* 0x000fc40003f84070 */
[----:B------:R-:W-:Y:S01]  /*3270*/  ISETP.GE.AND P0, PT, R6, RZ, PT ;  /* 0x000000ff0600720c */ /* 0x000fe20003f06270 */
[----:B------:R-:W-:Y:S01]  /*3280*/  IMAD.HI.U32 R6, R4, R166, RZ ;  /* 0x000000a604067227 */ /* 0x000fe200078e00ff */
[----:B------:R-:W-:Y:S02]  /*3290*/  @!P1 IADD3 R158, -R158, RZ, RZ ;  /* 0x000000ff9e9e9210 */ /* 0x000fe40007ffe1ff */
[----:B------:R-:W-:Y:S01]  /*32a0*/  ISETP.GT.U32.AND P6, PT, R5, R162, PT ;  /* 0x000000a20500720c */ /* 0x000fe20003fc4070 */
[----:B------:R-:W-:Y:S01]  /*32b0*/  IMAD.MOV R6, RZ, RZ, -R6 ;  /* 0x000000ffff067224 */ /* 0x000fe200078e0a06 */
[----:B------:R-:W-:Y:S01]  /*32c0*/  ISETP.GE.AND P1, PT, R9, RZ, PT ;  /* 0x000000ff0900720c */ /* 0x000fe20003f26270 */
[----:B------:R-:W-:Y:S01]  /*32d0*/  IMAD.HI.U32 R9, R4, R168, RZ ;  /* 0x000000a804097227 */ /* 0x000fe200078e00ff */
[----:B------:R-:W-:Y:S02]  /*32e0*/  ISETP.GE.AND P3, PT, R13, RZ, PT ;  /* 0x000000ff0d00720c */ /* 0x000fe40003f66270 */
[----:B------:R-:W-:Y:S01]  /*32f0*/  IABS R172, R11 ;  /* 0x0000000b00ac7213 */ /* 0x000fe20000000000 */
[----:B------:R-:W-:Y:S01]  /*3300*/  IMAD R166, R5, R6, R166 ;  /* 0x0000000605a67224 */ /* 0x000fe200078e02a6 */
[----:B------:R-:W-:Y:S01]  /*3310*/  IADD3 R9, -R9, RZ, RZ ;  /* 0x000000ff09097210 */ /* 0x000fe20007ffe1ff */
[--C-:B------:R-:W-:Y:S01]  /*3320*/  @!P4 IMAD.IADD R160, R160, 0x1, -R5.reuse ;  /* 0x00000001a0a0c824 */ /* 0x100fe200078e0a05 */
[----:B------:R-:W-:Y:S01]  /*3330*/  ISETP.GT.U32.AND P4, PT, R5, R164, PT ;  /* 0x000000a40500720c */ /* 0x000fe20003f84070 */
[----:B------:R-:W-:Y:S01]  /*3340*/  VIADD R13, R252, 0x39 ;  /* 0x00000039fc0d7836 */ /* 0x000fe20000000000 */
[----:B------:R-:W-:Y:S01]  /*3350*/  ISETP.GE.AND P2, PT, R15, RZ, PT ;  /* 0x000000ff0f00720c */ /* 0x000fe20003f46270 */
[C---:B------:R-:W-:Y:S01]  /*3360*/  IMAD R168, R5.reuse, R9, R168 ;  /* 0x0000000905a87224 */ /* 0x040fe200078e02a8 */
[----:B------:R-:W-:Y:S01]  /*3370*/  IABS R178, R17 ;  /* 0x0000001100b27213 */ /* 0x000fe20000000000 */
[----:B------:R-:W-:Y:S01]  /*3380*/  @!P6 IMAD.IADD R162, R162, 0x1, -R5 ;  /* 0x00000001a2a2e824 */ /* 0x000fe200078e0a05 */
[C---:B------:R-:W-:Y:S01]  /*3390*/  ISETP.GT.U32.AND P6, PT, R5.reuse, R166, PT ;  /* 0x000000a60500720c */ /* 0x040fe20003fc4070 */
[----:B------:R-:W-:Y:S01]  /*33a0*/  @!P5 IMAD.MOV R160, RZ, RZ, -R160 ;  /* 0x000000ffffa0d224 */ /* 0x000fe200078e0aa0 */
[----:B------:R-:W-:Y:S01]  /*33b0*/  ISETP.GT.U32.AND P5, PT, R5, R168, PT ;  /* 0x000000a80500720c */ /* 0x000fe20003fa4070 */
[----:B------:R-:W-:Y:S01]  /*33c0*/  IMAD.HI.U32 R6, R4, R172, RZ ;  /* 0x000000ac04067227 */ /* 0x000fe200078e00ff */
[----:B------:R-:W-:-:S02]  /*33d0*/  IABS R174, R13 ;  /* 0x0000000d00ae7213 */ /* 0x000fc40000000000 */
[----:B------:R-:W-:Y:S01]  /*33e0*/  @!P3 IADD3 R162, -R162, RZ, RZ ;  /* 0x000000ffa2a2b210 */ /* 0x000fe20007ffe1ff */
[--C-:B------:R-:W-:Y:S01]  /*33f0*/  @!P4 IMAD.IADD R164, R164, 0x1, -R5.reuse ;  /* 0x00000001a4a4c824 */ /* 0x100fe200078e0a05 */
[----:B------:R-:W-:Y:S01]  /*3400*/  IADD3 R6, -R6, RZ, RZ ;  /* 0x000000ff06067210 */ /* 0x000fe20007ffe1ff */
[----:B------:R-:W-:Y:S01]  /*3410*/  VIADD R15, R252, 0x3a ;  /* 0x0000003afc0f7836 */ /* 0x000fe20000000000 */
[----:B------:R-:W-:Y:S01]  /*3420*/  ISETP.GE.AND P3, PT, R11, RZ, PT ;  /* 0x000000ff0b00720c */ /* 0x000fe20003f66270 */
[----:B------:R-:W-:Y:S01]  /*3430*/  IMAD.HI.U32 R9, R4, R174, RZ ;  /* 0x000000ae04097227 */ /* 0x000fe200078e00ff */
[C---:B------:R-:W-:Y:S02]  /*3440*/  ISETP.GT.U32.AND P4, PT, R5.reuse, R164, PT ;  /* 0x000000a40500720c */ /* 0x040fe40003f84070 */
[----:B------:R-:W-:Y:S01]  /*3450*/  @!P6 IADD3 R166, R166, -R5, RZ ;  /* 0x80000005a6a6e210 */ /* 0x000fe20007ffe0ff */
[----:B------:R-:W-:Y:S01]  /*3460*/  @!P5 IMAD.IADD R168, R168, 0x1, -R5 ;  /* 0x00000001a8a8d824 */ /* 0x000fe200078e0a05 */
[----:B------:R-:W-:Y:S01]  /*3470*/  IABS R176, R15 ;  /* 0x0000000f00b07213 */ /* 0x000fe20000000000 */
[----:B------:R-:W-:Y:S01]  /*3480*/  IMAD.MOV R9, RZ, RZ, -R9 ;  /* 0x000000ffff097224 */ /* 0x000fe200078e0a09 */
[C---:B------:R-:W-:Y:S01]  /*3490*/  ISETP.GT.U32.AND P6, PT, R5.reuse, R166, PT ;  /* 0x000000a60500720c */ /* 0x040fe20003fc4070 */
[C---:B------:R-:W-:Y:S01]  /*34a0*/  IMAD R172, R5.reuse, R6, R172 ;  /* 0x0000000605ac7224 */ /* 0x040fe200078e02ac */
[----:B------:R-:W-:Y:S01]  /*34b0*/  ISETP.GT.U32.AND P5, PT, R5, R168, PT ;  /* 0x000000a80500720c */ /* 0x000fe20003fa4070 */
[----:B------:R-:W-:-:S04]  /*34c0*/  IMAD.HI.U32 R6, R4, R176, RZ ;  /* 0x000000b004067227 */ /* 0x000fc800078e00ff */
[C---:B------:R-:W-:Y:S02]  /*34d0*/  IMAD R174, R5.reuse, R9, R174 ;  /* 0x0000000905ae7224 */ /* 0x040fe400078e02ae */
[----:B------:R-:W-:Y:S02]  /*34e0*/  IMAD.MOV R11, RZ, RZ, -R6 ;  /* 0x000000ffff0b7224 */ /* 0x000fe400078e0a06 */
[----:B------:R-:W-:Y:S02]  /*34f0*/  IMAD.HI.U32 R6, R4, R178, RZ ;  /* 0x000000b204067227 */ /* 0x000fe400078e00ff */
[----:B------:R-:W-:Y:S02]  /*3500*/  @!P6 IADD3 R166, R166, -R5, RZ ;  /* 0x80000005a6a6e210 */ /* 0x000fe40007ffe0ff */
[C---:B------:R-:W-:Y:S01]  /*3510*/  ISETP.GT.U32.AND P6, PT, R5.reuse, R172, PT ;  /* 0x000000ac0500720c */ /* 0x040fe20003fc4070 */
[--C-:B------:R-:W-:Y:S01]  /*3520*/  @!P5 IMAD.IADD R168, R168, 0x1, -R5.reuse ;  /* 0x00000001a8a8d824 */ /* 0x100fe200078e0a05 */
[----:B------:R-:W-:Y:S01]  /*3530*/  ISETP.GT.U32.AND P5, PT, R5, R174, PT ;  /* 0x000000ae0500720c */ /* 0x000fe20003fa4070 */
[----:B------:R-:W-:Y:S01]  /*3540*/  @!P4 IMAD.IADD R164, R164, 0x1, -R5 ;  /* 0x00000001a4a4c824 */ /* 0x000fe200078e0a05 */
[----:B------:R-:W-:Y:S01]  /*3550*/  ISETP.GE.AND P4, PT, R13, RZ, PT ;  /* 0x000000ff0d00720c */ /* 0x000fe20003f86270 */
[----:B------:R-:W-:Y:S01]  /*3560*/  IMAD R176, R5, R11, R176 ;  /* 0x0000000b05b07224 */ /* 0x000fe200078e02b0 */
[----:B------:R-:W-:Y:S01]  /*3570*/  IADD3 R13, -R6, RZ, RZ ;  /* 0x000000ff060d7210 */ /* 0x000fe20007ffe1ff */
[----:B------:R-:W-:Y:S01]  /*3580*/  IMAD.HI.U32 R9, R4, R170, RZ ;  /* 0x000000aa04097227 */ /* 0x000fe200078e00ff */
[----:B------:R-:W-:-:S02]  /*3590*/  @!P2 IADD3 R164, -R164, RZ, RZ ;  /* 0x000000ffa4a4a210 */ /* 0x000fc40007ffe1ff */
[----:B------:R-:W-:Y:S01]  /*35a0*/  @!P1 IADD3 R168, -R168, RZ, RZ ;  /* 0x000000ffa8a89210 */ /* 0x000fe20007ffe1ff */
[C---:B------:R-:W-:Y:S02]  /*35b0*/  IMAD R178, R5.reuse, R13, R178 ;  /* 0x0000000d05b27224 */ /* 0x040fe400078e02b2 */
[--C-:B------:R-:W-:Y:S01]  /*35c0*/  @!P6 IMAD.IADD R172, R172, 0x1, -R5.reuse ;  /* 0x00000001acace824 */ /* 0x100fe200078e0a05 */
[C---:B------:R-:W-:Y:S01]  /*35d0*/  ISETP.GT.U32.AND P6, PT, R5.reuse, R176, PT ;  /* 0x000000b00500720c */ /* 0x040fe20003fc4070 */
[----:B------:R-:W-:Y:S01]  /*35e0*/  @!P5 IMAD.IADD R174, R174, 0x1, -R5 ;  /* 0x00000001aeaed824 */ /* 0x000fe200078e0a05 */
[C---:B------:R-:W-:Y:S01]  /*35f0*/  ISETP.GT.U32.AND P5, PT, R5.reuse, R178, PT ;  /* 0x000000b20500720c */ /* 0x040fe20003fa4070 */
[----:B------:R-:W-:Y:S01]  /*3600*/  IMAD.MOV R9, RZ, RZ, -R9 ;  /* 0x000000ffff097224 */ /* 0x000fe200078e0a09 */
[----:B------:R-:W-:Y:S01]  /*3610*/  ISETP.GT.U32.AND P2, PT, R5, R172, PT ;  /* 0x000000ac0500720c */ /* 0x000fe20003f44070 */
[----:B------:R-:W-:-:S04]  /*3620*/  IMAD.HI.U32 R11, R4, R180, RZ ;  /* 0x000000b4040b7227 */ /* 0x000fc800078e00ff */
[----:B------:R-:W-:Y:S01]  /*3630*/  IMAD.HI.U32 R6, R4, R182, RZ ;  /* 0x000000b604067227 */ /* 0x000fe200078e00ff */
[----:B------:R-:W-:-:S03]  /*3640*/  IADD3 R11, -R11, RZ, RZ ;  /* 0x000000ff0b0b7210 */ /* 0x000fc60007ffe1ff */
[--C-:B------:R-:W-:Y:S01]  /*3650*/  @!P6 IMAD.IADD R176, R176, 0x1, -R5.reuse ;  /* 0x00000001b0b0e824 */ /* 0x100fe200078e0a05 */
[C---:B------:R-:W-:Y:S01]  /*3660*/  ISETP.GT.U32.AND P6, PT, R5.reuse, R174, PT ;  /* 0x000000ae0500720c */ /* 0x040fe20003fc4070 */
[--C-:B------:R-:W-:Y:S02]  /*3670*/  @!P5 IMAD.IADD R178, R178, 0x1, -R5.reuse ;  /* 0x00000001b2b2d824 */ /* 0x100fe400078e0a05 */
[C---:B------:R-:W-:Y:S01]  /*3680*/  IMAD R170, R5.reuse, R9, R170 ;  /* 0x0000000905aa7224 */ /* 0x040fe200078e02aa */
[C---:B------:R-:W-:Y:S01]  /*3690*/  ISETP.GT.U32.AND P5, PT, R5.reuse, R176, PT ;  /* 0x000000b00500720c */ /* 0x040fe20003fa4070 */
[----:B------:R-:W-:Y:S02]  /*36a0*/  IMAD.MOV R6, RZ, RZ, -R6 ;  /* 0x000000ffff067224 */ /* 0x000fe400078e0a06 */
[C---:B------:R-:W-:Y:S01]  /*36b0*/  VIADD R13, R252.reuse, 0x40 ;  /* 0x00000040fc0d7836 */ /* 0x040fe20000000000 */
[C---:B------:R-:W-:Y:S01]  /*36c0*/  ISETP.GT.U32.AND P1, PT, R5.reuse, R170, PT ;  /* 0x000000aa0500720c */ /* 0x040fe20003f24070 */
[----:B------:R-:W-:Y:S01]  /*36d0*/  @!P0 IMAD.MOV R166, RZ, RZ, -R166 ;  /* 0x000000ffffa68224 */ /* 0x000fe200078e0aa6 */
[C---:B------:R-:W-:Y:S01]  /*36e0*/  ISETP.GT.U32.AND P0, PT, R5.reuse, R178, PT ;  /* 0x000000b20500720c */ /* 0x040fe20003f04070 */
[C---:B------:R-:W-:Y:S01]  /*36f0*/  IMAD R180, R5.reuse, R11, R180 ;  /* 0x0000000b05b47224 */ /* 0x040fe200078e02b4 */
[----:B------:R-:W-:Y:S01]  /*3700*/  IADD3 R11, R252, 0x3f, RZ ;  /* 0x0000003ffc0b7810 */ /* 0x000fe20007ffe0ff */
[C---:B------:R-:W-:Y:S01]  /*3710*/  IMAD R182, R5.reuse, R6, R182 ;  /* 0x0000000605b67224 */ /* 0x040fe200078e02b6 */
[----:B------:R-:W-:Y:S01]  /*3720*/  IABS R186, R13 ;  /* 0x0000000d00ba7213 */ /* 0x000fe20000000000 */
[--C-:B------:R-:W-:Y:S01]  /*3730*/  @!P2 IMAD.IADD R172, R172, 0x1, -R5.reuse ;  /* 0x00000001acaca824 */ /* 0x100fe200078e0a05 */
[----:B------:R-:W-:Y:S01]  /*3740*/  IABS R184, R11 ;  /* 0x0000000b00b87213 */ /* 0x000fe20000000000 */
[----:B------:R-:W-:Y:S01]  /*3750*/  @!P6 IMAD.IADD R174, R174, 0x1, -R5 ;  /* 0x00000001aeaee824 */ /* 0x000fe200078e0a05 */
[----:B------:R-:W-:Y:S01]  /*3760*/  @!P5 IADD3 R176, R176, -R5, RZ ;  /* 0x80000005b0b0d210 */ /* 0x000fe20007ffe0ff */
[----:B------:R-:W-:Y:S01]  /*3770*/  IMAD.HI.U32 R9, R4, R186, RZ ;  /* 0x000000ba04097227 */ /* 0x000fe200078e00ff */
[----:B------:R-:W-:-:S02]  /*3780*/  ISETP.GT.U32.AND P5, PT, R5, R182, PT ;  /* 0x000000b60500720c */ /* 0x000fc40003fa4070 */
[----:B------:R-:W-:Y:S01]  /*3790*/  ISETP.GT.U32.AND P2, PT, R5, R180, PT ;  /* 0x000000b40500720c */ /* 0x000fe20003f44070 */
[----:B------:R-:W-:Y:S01]  /*37a0*/  IMAD.HI.U32 R6, R4, R184, RZ ;  /* 0x000000b804067227 */ /* 0x000fe200078e00ff */
[----:B------:R-:W-:Y:S02]  /*37b0*/  ISETP.GE.AND P6, PT, R15, RZ, PT ;  /* 0x000000ff0f00720c */ /* 0x000fe40003fc6270 */
[----:B------:R-:W-:Y:S01]  /*37c0*/  IADD3 R9, -R9, RZ, RZ ;  /* 0x000000ff09097210 */ /* 0x000fe20007ffe1ff */
[--C-:B------:R-:W-:Y:S01]  /*37d0*/  @!P1 IMAD.IADD R170, R170, 0x1, -R5.reuse ;  /* 0x00000001aaaa9824 */ /* 0x100fe200078e0a05 */
[----:B------:R-:W-:Y:S01]  /*37e0*/  @!P4 IADD3 R174, -R174, RZ, RZ ;  /* 0x000000ffaeaec210 */ /* 0x000fe20007ffe1ff */
[--C-:B------:R-:W-:Y:S01]  /*37f0*/  @!P0 IMAD.IADD R178, R178, 0x1, -R5.reuse ;  /* 0x00000001b2b28824 */ /* 0x100fe200078e0a05 */
[----:B------:R-:W-:Y:S01]  /*3800*/  ISETP.GE.AND P0, PT, R17, RZ, PT ;  /* 0x000000ff1100720c */ /* 0x000fe20003f06270 */
[----:B------:R-:W-:Y:S01]  /*3810*/  IMAD.MOV R6, RZ, RZ, -R6 ;  /* 0x000000ffff067224 */ /* 0x000fe200078e0a06 */
[----:B------:R-:W-:Y:S01]  /*3820*/  ISETP.GE.AND P1, PT, R18, RZ, PT ;  /* 0x000000ff1200720c */ /* 0x000fe20003f26270 */
[----:B------:R-:W-:Y:S01]  /*3830*/  @!P3 IMAD.MOV R172, RZ, RZ, -R172 ;  /* 0x000000ffffacb224 */ /* 0x000fe200078e0aac */
[C---:B------:R-:W-:Y:S01]  /*3840*/  ISETP.GT.U32.AND P3, PT, R5.reuse, R170, PT ;  /* 0x000000aa0500720c */ /* 0x040fe20003f64070 */
[C---:B------:R-:W-:Y:S01]  /*3850*/  IMAD R184, R5.reuse, R6, R184 ;  /* 0x0000000605b87224 */ /* 0x040fe200078e02b8 */
[C---:B------:R-:W-:Y:S01]  /*3860*/  IADD3 R18, R252.reuse, 0x53, RZ ;  /* 0x00000053fc127810 */ /* 0x040fe20007ffe0ff */
[C---:B------:R-:W-:Y:S01]  /*3870*/  IMAD R186, R5.reuse, R9, R186 ;  /* 0x0000000905ba7224 */ /* 0x040fe200078e02ba */
[----:B------:R-:W-:Y:S01]  /*3880*/  IADD3 R9, R252, 0x41, RZ ;  /* 0x00000041fc097810 */ /* 0x000fe20007ffe0ff */
[--C-:B------:R-:W-:Y:S01]  /*3890*/  @!P5 IMAD.IADD R182, R182, 0x1, -R5.reuse ;  /* 0x00000001b6b6d824 */ /* 0x100fe200078e0a05 */
[----:B------:R-:W-:Y:S01]  /*38a0*/  IABS R224, R18 ;  /* 0x0000001200e07213 */ /* 0x000fe20000000000 */
[--C-:B------:R-:W-:Y:S01]  /*38b0*/  @!P2 IMAD.IADD R180, R180, 0x1, -R5.reuse ;  /* 0x00000001b4b4a824 */ /* 0x100fe200078e0a05 */
[----:B------:R-:W-:Y:S01]  /*38c0*/  IABS R188, R9 ;  /* 0x0000000900bc7213 */ /* 0x000fe20000000000 */
[----:B------:R-:W-:Y:S01]  /*38d0*/  @!P6 IMAD.MOV R176, RZ, RZ, -R176 ;  /* 0x000000ffffb0e224 */ /* 0x000fe200078e0ab0 */
[C---:B------:R-:W-:Y:S01]  /*38e0*/  ISETP.GT.U32.AND P5, PT, R5.reuse, R182, PT ;  /* 0x000000b60500720c */ /* 0x040fe20003fa4070 */
[----:B------:R-:W-:Y:S01]  /*38f0*/  VIADD R15, R252, 0x42 ;  /* 0x00000042fc0f7836 */ /* 0x000fe20000000000 */
[C---:B------:R-:W-:Y:S01]  /*3900*/  ISETP.GT.U32.AND P6, PT, R5.reuse, R184, PT ;  /* 0x000000b80500720c */ /* 0x040fe20003fc4070 */
[----:B------:R-:W-:Y:S01]  /*3910*/  @!P3 IMAD.IADD R170, R170, 0x1, -R5 ;  /* 0x00000001aaaab824 */ /* 0x000fe200078e0a05 */
[----:B------:R-:W-:Y:S01]  /*3920*/  @!P0 IADD3 R178, -R178, RZ, RZ ;  /* 0x000000ffb2b28210 */ /* 0x000fe20007ffe1ff */
[----:B------:R-:W-:Y:S01]  /*3930*/  IMAD.HI.U32 R6, R4, R188, RZ ;  /* 0x000000bc04067227 */ /* 0x000fe200078e00ff */
[----:B------:R-:W-:-:S02]  /*3940*/  ISETP.GT.U32.AND P4, PT, R5, R180, PT ;  /* 0x000000b40500720c */ /* 0x000fc40003f84070 */
[----:B------:R-:W-:Y:S01]  /*3950*/  ISETP.GE.AND P0, PT, R21, RZ, PT ;  /* 0x000000ff1500720c */ /* 0x000fe20003f06270 */
[----:B------:R-:W-:Y:S01]  /*3960*/  IMAD.MOV R6, RZ, RZ, -R6 ;  /* 0x000000ffff067224 */ /* 0x000fe200078e0a06 */
[----:B------:R-:W-:Y:S01]  /*3970*/  ISETP.GT.U32.AND P3, PT, R5, R186, PT ;  /* 0x000000ba0500720c */ /* 0x000fe20003f64070 */
[----:B------:R-:W-:Y:S01]  /*3980*/  @!P1 IMAD.MOV R170, RZ, RZ, -R170 ;  /* 0x000000ffffaa9224 */ /* 0x000fe200078e0aaa */
[----:B------:R-:W-:Y:S01]  /*3990*/  ISETP.GE.AND P2, PT, R19, RZ, PT ;  /* 0x000000ff1300720c */ /* 0x000fe20003f46270 */
[----:B------:R-:W-:Y:S01]  /*39a0*/  IMAD R188, R5, R6, R188 ;  /* 0x0000000605bc7224 */ /* 0x000fe200078e02bc */
[----:B------:R-:W-:Y:S01]  /*39b0*/  @!P5 IADD3 R182, R182, -R5, RZ ;  /* 0x80000005b6b6d210 */ /* 0x000fe20007ffe0ff */
[--C-:B------:R-:W-:Y:S01]  /*39c0*/  @!P6 IMAD.IADD R184, R184, 0x1, -R5.reuse ;  /* 0x00000001b8b8e824 */ /* 0x100fe200078e0a05 */
[----:B------:R-:W-:Y:S01]  /*39d0*/  IABS R190, R15 ;  /* 0x0000000f00be7213 */ /* 0x000fe20000000000 */
[----:B------:R-:W-:Y:S01]  /*39e0*/  VIADD R6, R252, 0x43 ;  /* 0x00000043fc067836 */ /* 0x000fe20000000000 */
[----:B------:R-:W-:Y:S01]  /*39f0*/  ISETP.GE.AND P6, PT, R9, RZ, PT ;  /* 0x000000ff0900720c */ /* 0x000fe20003fc6270 */
[----:B------:R-:W-:Y:S01]  /*3a00*/  @!P4 IMAD.IADD R180, R180, 0x1, -R5 ;  /* 0x00000001b4b4c824 */ /* 0x000fe200078e0a05 */
[----:B------:R-:W-:Y:S01]  /*3a10*/  ISETP.GT.U32.AND P1, PT, R5, R184, PT ;  /* 0x000000b80500720c */ /* 0x000fe20003f24070 */
[----:B------:R-:W-:Y:S01]  /*3a20*/  IMAD.HI.U32 R9, R4, R190, RZ ;  /* 0x000000be04097227 */ /* 0x000fe200078e00ff */
[----:B------:R-:W-:-:S02]  /*3a30*/  @!P0 IADD3 R182, -R182, RZ, RZ ;  /* 0x000000ffb6b68210 */ /* 0x000fc40007ffe1ff */
[----:B------:R-:W-:Y:S01]  /*3a40*/  ISETP.GT.U32.AND P0, PT, R5, R188, PT ;  /* 0x000000bc0500720c */ /* 0x000fe20003f04070 */
[----:B------:R-:W-:Y:S01]  /*3a50*/  IMAD.MOV R9, RZ, RZ, -R9 ;  /* 0x000000ffff097224 */ /* 0x000fe200078e0a09 */
[----:B------:R-:W-:Y:S01]  /*3a60*/  @!P3 IADD3 R186, R186, -R5, RZ ;  /* 0x80000005babab210 */ /* 0x000fe20007ffe0ff */
[----:B------:R-:W-:Y:S01]  /*3a70*/  VIADD R17, R252, 0x49 ;  /* 0x00000049fc117836 */ /* 0x000fe20000000000 */
[----:B------:R-:W-:Y:S01]  /*3a80*/  ISETP.GE.AND P4, PT, R11, RZ, PT ;  /* 0x000000ff0b00720c */ /* 0x000fe20003f86270 */
[C---:B------:R-:W-:Y:S01]  /*3a90*/  IMAD R190, R5.reuse, R9, R190 ;  /* 0x0000000905be7224 */ /* 0x040fe200078e02be */
[----:B------:R-:W-:Y:S01]  /*3aa0*/  @!P2 IADD3 R180, -R180, RZ, RZ ;  /* 0x000000ffb4b4a210 */ /* 0x000fe20007ffe1ff */
[----:B------:R-:W-:Y:S01]  /*3ab0*/  VIADD R9, R252, 0x44 ;  /* 0x00000044fc097836 */ /* 0x000fe20000000000 */
[----:B------:R-:W-:Y:S01]  /*3ac0*/  ISETP.GT.U32.AND P2, PT, R5, R186, PT ;  /* 0x000000ba0500720c */ /* 0x000fe20003f44070 */
[--C-:B------:R-:W-:Y:S01]  /*3ad0*/  @!P1 IMAD.IADD R184, R184, 0x1, -R5.reuse ;  /* 0x00000001b8b89824 */ /* 0x100fe200078e0a05 */
[----:B------:R-:W-:Y:S01]  /*3ae0*/  ISETP.GE.AND P5, PT, R13, RZ, PT ;  /* 0x000000ff0d00720c */ /* 0x000fe20003fa6270 */
[----:B------:R-:W-:Y:S01]  /*3af0*/  VIADD R13, R252, 0x45 ;  /* 0x00000045fc0d7836 */ /* 0x000fe20000000000 */
[----:B------:R-:W-:Y:S01]  /*3b00*/  IABS R192, R6 ;  /* 0x0000000600c07213 */ /* 0x000fe20000000000 */
[----:B------:R-:W-:Y:S01]  /*3b10*/  @!P0 IMAD.IADD R188, R188, 0x1, -R5 ;  /* 0x00000001bcbc8824 */ /* 0x000fe200078e0a05 */
[----:B------:R-:W-:Y:S01]  /*3b20*/  ISETP.GE.AND P1, PT, R6, RZ, PT ;  /* 0x000000ff0600720c */ /* 0x000fe20003f26270 */
[----:B------:R-:W-:Y:S01]  /*3b30*/  VIADD R19, R252, 0x5b ;  /* 0x0000005bfc137836 */ /* 0x000fe20000000000 */
[----:B------:R-:W-:Y:S01]  /*3b40*/  IABS R196, R13 ;  /* 0x0000000d00c47213 */ /* 0x000fe20000000000 */
[----:B------:R-:W-:Y:S01]  /*3b50*/  @!P4 IMAD.MOV R184, RZ, RZ, -R184 ;  /* 0x000000ffffb8c224 */ /* 0x000fe200078e0ab8 */
[----:B------:R-:W-:Y:S01]  /*3b60*/  ISETP.GT.U32.AND P4, PT, R5, R188, PT ;  /* 0x000000bc0500720c */ /* 0x000fe20003f84070 */
[----:B------:R-:W-:Y:S01]  /*3b70*/  IMAD.HI.U32 R6, R4, R192, RZ ;  /* 0x000000c004067227 */ /* 0x000fe200078e00ff */
[----:B------:R-:W-:-:S02]  /*3b80*/  IABS R194, R9 ;  /* 0x0000000900c27213 */ /* 0x000fc40000000000 */
[----:B------:R-:W-:Y:S01]  /*3b90*/  @!P2 IADD3 R186, R186, -R5, RZ ;  /* 0x80000005babaa210 */ /* 0x000fe20007ffe0ff */
[----:B------:R-:W-:Y:S01]  /*3ba0*/  IMAD.HI.U32 R11, R4, R196, RZ ;  /* 0x000000c4040b7227 */ /* 0x000fe200078e00ff */
[----:B------:R-:W-:Y:S02]  /*3bb0*/  ISETP.GT.U32.AND P2, PT, R5, R190, PT ;  /* 0x000000be0500720c */ /* 0x000fe40003f44070 */
[----:B------:R-:W-:Y:S01]  /*3bc0*/  ISETP.GE.AND P0, PT, R9, RZ, PT ;  /* 0x000000ff0900720c */ /* 0x000fe20003f06270 */
[----:B------:R-:W-:Y:S01]  /*3bd0*/  IMAD.MOV R6, RZ, RZ, -R6 ;  /* 0x000000ffff067224 */ /* 0x000fe200078e0a06 */
[----:B------:R-:W-:Y:S01]  /*3be0*/  ISETP.GE.AND P3, PT, R15, RZ, PT ;  /* 0x000000ff0f00720c */ /* 0x000fe20003f66270 */
[----:B------:R-:W-:Y:S01]  /*3bf0*/  IMAD.MOV R11, RZ, RZ, -R11 ;  /* 0x000000ffff0b7224 */ /* 0x000fe200078e0a0b */
[----:B------:R-:W-:Y:S01]  /*3c00*/  IABS R204, R17 ;  /* 0x0000001100cc7213 */ /* 0x000fe20000000000 */
[C---:B------:R-:W-:Y:S01]  /*3c10*/  IMAD R192, R5.reuse, R6, R192 ;  /* 0x0000000605c07224 */ /* 0x040fe200078e02c0 */
[----:B------:R-:W-:Y:S01]  /*3c20*/  @!P4 IADD3 R188, R188, -R5, RZ ;  /* 0x80000005bcbcc210 */ /* 0x000fe20007ffe0ff */
[C---:B------:R-:W-:Y:S01]  /*3c30*/  IMAD R196, R5.reuse, R11, R196 ;  /* 0x0000000b05c47224 */ /* 0x040fe200078e02c4 */
[----:B------:R-:W-:Y:S01]  /*3c40*/  @!P5 IADD3 R186, -R186, RZ, RZ ;  /* 0x000000ffbabad210 */ /* 0x000fe20007ffe1ff */
[----:B------:R-:W-:Y:S01]  /*3c50*/  IMAD.HI.U32 R9, R4, R194, RZ ;  /* 0x000000c204097227 */ /* 0x000fe200078e00ff */
[----:B------:R-:W-:-:S02]  /*3c60*/  ISETP.GT.U32.AND P4, PT, R5, R192, PT ;  /* 0x000000c00500720c */ /* 0x000fc40003f84070 */
[----:B------:R-:W-:Y:S01]  /*3c70*/  @!P2 IADD3 R190, R190, -R5, RZ ;  /* 0x80000005bebea210 */ /* 0x000fe20007ffe0ff */
[----:B------:R-:W-:Y:S01]  /*3c80*/  IMAD.MOV R9, RZ, RZ, -R9 ;  /* 0x000000ffff097224 */ /* 0x000fe200078e0a09 */
[----:B------:R-:W-:Y:S01]  /*3c90*/  @!P6 IADD3 R188, -R188, RZ, RZ ;  /* 0x000000ffbcbce210 */ /* 0x000fe20007ffe1ff */
[C---:B------:R-:W-:Y:S01]  /*3ca0*/  VIADD R15, R252.reuse, 0x48 ;  /* 0x00000048fc0f7836 */ /* 0x040fe20000000000 */
[C---:B------:R-:W-:Y:S01]  /*3cb0*/  ISETP.GT.U32.AND P2, PT, R5.reuse, R190, PT ;  /* 0x000000be0500720c */ /* 0x040fe20003f44070 */
[C---:B------:R-:W-:Y:S01]  /*3cc0*/  IMAD R194, R5.reuse, R9, R194 ;  /* 0x0000000905c27224 */ /* 0x040fe200078e02c2 */
[----:B------:R-:W-:Y:S01]  /*3cd0*/  ISETP.GT.U32.AND P6, PT, R5, R196, PT ;  /* 0x000000c40500720c */ /* 0x000fe20003fc4070 */
[----:B------:R-:W-:Y:S01]  /*3ce0*/  VIADD R9, R252, 0x46 ;  /* 0x00000046fc097836 */ /* 0x000fe20000000000 */
[----:B------:R-:W-:Y:S01]  /*3cf0*/  IABS R202, R15 ;  /* 0x0000000f00ca7213 */ /* 0x000fe20000000000 */
[----:B------:R-:W-:Y:S01]  /*3d00*/  IMAD.HI.U32 R11, R4, R204, RZ ;  /* 0x000000cc040b7227 */ /* 0x000fe200078e00ff */
[----:B------:R-:W-:-:S02]  /*3d10*/  ISETP.GE.AND P5, PT, R13, RZ, PT ;  /* 0x000000ff0d00720c */ /* 0x000fc40003fa6270 */
[----:B------:R-:W-:Y:S01]  /*3d20*/  IABS R198, R9 ;  /* 0x0000000900c67213 */ /* 0x000fe20000000000 */
[--C-:B------:R-:W-:Y:S01]  /*3d30*/  @!P4 IMAD.IADD R192, R192, 0x1, -R5.reuse ;  /* 0x00000001c0c0c824 */ /* 0x100fe200078e0a05 */
[----:B------:R-:W-:Y:S01]  /*3d40*/  IADD3 R11, -R11, RZ, RZ ;  /* 0x000000ff0b0b7210 */ /* 0x000fe20007ffe1ff */
[----:B------:R-:W-:Y:S01]  /*3d50*/  VIADD R13, R252, 0x47 ;  /* 0x00000047fc0d7836 */ /* 0x000fe20000000000 */
[----:B------:R-:W-:Y:S01]  /*3d60*/  IABS R240, R19 ;  /* 0x0000001300f07213 */ /* 0x000fe20000000000 */
[----:B------:R-:W-:Y:S01]  /*3d70*/  IMAD.HI.U32 R6, R4, R198, RZ ;  /* 0x000000c604067227 */ /* 0x000fe200078e00ff */
[----:B------:R-:W-:Y:S02]  /*3d80*/  @!P2 IADD3 R190, R190, -R5, RZ ;  /* 0x80000005bebea210 */ /* 0x000fe40007ffe0ff */
[----:B------:R-:W-:Y:S01]  /*3d90*/  ISETP.GT.U32.AND P4, PT, R5, R192, PT ;  /* 0x000000c00500720c */ /* 0x000fe20003f84070 */
[----:B------:R-:W-:Y:S01]  /*3da0*/  @!P6 IMAD.IADD R196, R196, 0x1, -R5 ;  /* 0x00000001c4c4e824 */ /* 0x000fe200078e0a05 */
[----:B------:R-:W-:Y:S01]  /*3db0*/  @!P3 IADD3 R190, -R190, RZ, RZ ;  /* 0x000000ffbebeb210 */ /* 0x000fe20007ffe1ff */
[----:B------:R-:W-:Y:S01]  /*3dc0*/  IMAD.MOV R6, RZ, RZ, -R6 ;  /* 0x000000ffff067224 */ /* 0x000fe200078e0a06 */
[----:B------:R-:W-:Y:S01]  /*3dd0*/  ISETP.GE.AND P3, PT, R9, RZ, PT ;  /* 0x000000ff0900720c */ /* 0x000fe20003f66270 */
[----:B------:R-:W-:Y:S01]  /*3de0*/  IMAD.HI.U32 R9, R4, R202, RZ ;  /* 0x000000ca04097227 */ /* 0x000fe200078e00ff */
[----:B------:R-:W-:-:S02]  /*3df0*/  ISETP.GT.U32.AND P6, PT, R5, R196, PT ;  /* 0x000000c40500720c */ /* 0x000fc40003fc4070 */
[----:B------:R-:W-:Y:S01]  /*3e00*/  IABS R200, R13 ;  /* 0x0000000d00c87213 */ /* 0x000fe20000000000 */
[----:B------:R-:W-:Y:S01]  /*3e10*/  IMAD.MOV R9, RZ, RZ, -R9 ;  /* 0x000000ffff097224 */ /* 0x000fe200078e0a09 */
[C---:B------:R-:W-:Y:S01]  /*3e20*/  ISETP.GT.U32.AND P2, PT, R5.reuse, R194, PT ;  /* 0x000000c20500720c */ /* 0x040fe20003f44070 */
[C---:B------:R-:W-:Y:S01]  /*3e30*/  IMAD R198, R5.reuse, R6, R198 ;  /* 0x0000000605c67224 */ /* 0x040fe200078e02c6 */
[----:B------:R-:W-:Y:S01]  /*3e40*/  IADD3 R21, R252, 0x74, RZ ;  /* 0x00000074fc157810 */ /* 0x000fe20007ffe0ff */
[C---:B------:R-:W-:Y:S02]  /*3e50*/  IMAD R202, R5.reuse, R9, R202 ;  /* 0x0000000905ca7224 */ /* 0x040fe400078e02ca */
[----:B------:R-:W-:Y:S01]  /*3e60*/  @!P4 IMAD.IADD R192, R192, 0x1, -R5 ;  /* 0x00000001c0c0c824 */ /* 0x000fe200078e0a05 */
[----:B------:R-:W-:Y:S01]  /*3e70*/  ISETP.GT.U32.AND P4, PT, R5, R198, PT ;  /* 0x000000c60500720c */ /* 0x000fe20003f84070 */
[----:B------:R-:W-:Y:S01]  /*3e80*/  IMAD.HI.U32 R6, R4, R200, RZ ;  /* 0x000000c804067227 */ /* 0x000fe200078e00ff */
[----:B------:R-:W-:-:S02]  /*3e90*/  IABS R46, R21 ;  /* 0x00000015002e7213 */ /* 0x000fc40000000000 */
[----:B------:R-:W-:Y:S01]  /*3ea0*/  @!P1 IADD3 R192, -R192, RZ, RZ ;  /* 0x000000ffc0c09210 */ /* 0x000fe20007ffe1ff */
[C---:B------:R-:W-:Y:S01]  /*3eb0*/  IMAD R204, R5.reuse, R11, R204 ;  /* 0x0000000b05cc7224 */ /* 0x040fe200078e02cc */
[----:B------:R-:W-:Y:S01]  /*3ec0*/  IADD3 R6, -R6, RZ, RZ ;  /* 0x000000ff06067210 */ /* 0x000fe20007ffe1ff */
[--C-:B------:R-:W-:Y:S01]  /*3ed0*/  @!P6 IMAD.IADD R196, R196, 0x1, -R5.reuse ;  /* 0x00000001c4c4e824 */ /* 0x100fe200078e0a05 */
[C---:B------:R-:W-:Y:S01]  /*3ee0*/  ISETP.GT.U32.AND P6, PT, R5.reuse, R202, PT ;  /* 0x000000ca0500720c */ /* 0x040fe20003fc4070 */
[C---:B------:R-:W-:Y:S01]  /*3ef0*/  VIADD R9, R252.reuse, 0x4a ;  /* 0x0000004afc097836 */ /* 0x040fe20000000000 */
[----:B------:R-:W-:Y:S01]  /*3f00*/  IADD3 R11, R252, 0x4b, RZ ;  /* 0x0000004bfc0b7810 */ /* 0x000fe20007ffe0ff */
[----:B------:R-:W-:Y:S01]  /*3f10*/  @!P5 IMAD.MOV R196, RZ, RZ, -R196 ;  /* 0x000000ffffc4d224 */ /* 0x000fe200078e0ac4 */
[C---:B------:R-:W-:Y:S01]  /*3f20*/  ISETP.GT.U32.AND P5, PT, R5.reuse, R204, PT ;  /* 0x000000cc0500720c */ /* 0x040fe20003fa4070 */
[C---:B------:R-:W-:Y:S01]  /*3f30*/  IMAD R200, R5.reuse, R6, R200 ;  /* 0x0000000605c87224 */ /* 0x040fe200078e02c8 */
[----:B------:R-:W-:Y:S01]  /*3f40*/  IABS R206, R9 ;  /* 0x0000000900ce7213 */ /* 0x000fe20000000000 */
[--C-:B------:R-:W-:Y:S01]  /*3f50*/  @!P2 IMAD.IADD R194, R194, 0x1, -R5.reuse ;  /* 0x00000001c2c2a824 */ /* 0x100fe200078e0a05 */
[----:B------:R-:W-:Y:S01]  /*3f60*/  IABS R208, R11 ;  /* 0x0000000b00d07213 */ /* 0x000fe20000000000 */
[----:B------:R-:W-:Y:S01]  /*3f70*/  @!P4 IMAD.IADD R198, R198, 0x1, -R5 ;  /* 0x00000001c6c6c824 */ /* 0x000fe200078e0a05 */
[C---:B------:R-:W-:Y:S01]  /*3f80*/  ISETP.GT.U32.AND P4, PT, R5.reuse, R200, PT ;  /* 0x000000c80500720c */ /* 0x040fe20003f84070 */
[----:B------:R-:W-:Y:S01]  /*3f90*/  IMAD.HI.U32 R6, R4, R206, RZ ;  /* 0x000000ce04067227 */ /* 0x000fe200078e00ff */
[----:B------:R-:W-:-:S02]  /*3fa0*/  ISETP.GT.U32.AND P2, PT, R5, R194, PT ;  /* 0x000000c20500720c */ /* 0x000fc40003f44070 */
[C---:B------:R-:W-:Y:S01]  /*3fb0*/  ISETP.GT.U32.AND P1, PT, R5.reuse, R198, PT ;  /* 0x000000c60500720c */ /* 0x040fe20003f24070 */
[----:B------:R-:W-:Y:S02]  /*3fc0*/  @!P6 IMAD.IADD R202, R202, 0x1, -R5 ;  /* 0x00000001cacae824 */ /* 0x000fe400078e0a05 */
[----:B------:R-:W-:Y:S01]  /*3fd0*/  IMAD.MOV R6, RZ, RZ, -R6 ;  /* 0x000000ffff067224 */ /* 0x000fe200078e0a06 */
[-C--:B------:R-:W-:Y:S02]  /*3fe0*/  @!P5 IADD3 R204, R204, -R5.reuse, RZ ;  /* 0x80000005ccccd210 */ /* 0x080fe40007ffe0ff */
[C---:B------:R-:W-:Y:S01]  /*3ff0*/  ISETP.GT.U32.AND P5, PT, R5.reuse, R202, PT ;  /* 0x000000ca0500720c */ /* 0x040fe20003fa4070 */
[----:B------:R-:W-:Y:S02]  /*4000*/  IMAD R206, R5, R6, R206 ;  /* 0x0000000605ce7224 */ /* 0x000fe400078e02ce */
[----:B------:R-:W-:Y:S01]  /*4010*/  IMAD.HI.U32 R6, R4, R208, RZ ;  /* 0x000000d004067227 */ /* 0x000fe200078e00ff */
[----:B------:R-:W-:-:S02]  /*4020*/  @!P4 IADD3 R200, R200, -R5, RZ ;  /* 0x80000005c8c8c210 */ /* 0x000fc40007ffe0ff */
[----:B------:R-:W-:Y:S01]  /*4030*/  ISETP.GE.AND P4, PT, R9, RZ, PT ;  /* 0x000000ff0900720c */ /* 0x000fe20003f86270 */
[----:B------:R-:W-:Y:S01]  /*4040*/  IMAD.MOV R6, RZ, RZ, -R6 ;  /* 0x000000ffff067224 */ /* 0x000fe200078e0a06 */
[----:B------:R-:W-:Y:S01]  /*4050*/  ISETP.GT.U32.AND P6, PT, R5, R200, PT ;  /* 0x000000c80500720c */ /* 0x000fe20003fc4070 */
[--C-:B------:R-:W-:Y:S01]  /*4060*/  @!P2 IMAD.IADD R194, R194, 0x1, -R5.reuse ;  /* 0x00000001c2c2a824 */ /* 0x100fe200078e0a05 */
[----:B------:R-:W-:Y:S01]  /*4070*/  ISETP.GE.AND P2, PT, R13, RZ, PT ;  /* 0x000000ff0d00720c */ /* 0x000fe20003f46270 */
[----:B------:R-:W-:Y:S02]  /*4080*/  IMAD R208, R5, R6, R208 ;  /* 0x0000000605d07224 */ /* 0x000fe400078e02d0 */
[--C-:B------:R-:W-:Y:S01]  /*4090*/  @!P1 IMAD.IADD R198, R198, 0x1, -R5.reuse ;  /* 0x00000001c6c69824 */ /* 0x100fe200078e0a05 */
[----:B------:R-:W-:Y:S01]  /*40a0*/  ISETP.GE.AND P1, PT, R17, RZ, PT ;  /* 0x000000ff1100720c */ /* 0x000fe20003f26270 */
[----:B------:R-:W-:Y:S01]  /*40b0*/  @!P5 IMAD.IADD R202, R202, 0x1, -R5 ;  /* 0x00000001cacad824 */ /* 0x000fe200078e0a05 */
[----:B------:R-:W-:Y:S01]  /*40c0*/  ISETP.GT.U32.AND P5, PT, R5, R208, PT ;  /* 0x000000d00500720c */ /* 0x000fe20003fa4070 */
[----:B------:R-:W-:-:S02]  /*40d0*/  VIADD R13, R252, 0x4c ;  /* 0x0000004cfc0d7836 */ /* 0x000fc40000000000 */
[----:B------:R-:W-:Y:S01]  /*40e0*/  @!P0 IMAD.MOV R194, RZ, RZ, -R194 ;  /* 0x000000ffffc28224 */ /* 0x000fe200078e0ac2 */
[----:B------:R-:W-:Y:S01]  /*40f0*/  ISETP.GE.AND P0, PT, R15, RZ, PT ;  /* 0x000000ff0f00720c */ /* 0x000fe20003f06270 */
[----:B------:R-:W-:Y:S01]  /*4100*/  @!P3 IMAD.MOV R198, RZ, RZ, -R198 ;  /* 0x000000ffffc6b224 */ /* 0x000fe200078e0ac6 */
[----:B------:R-:W-:Y:S01]  /*4110*/  ISETP.GT.U32.AND P3, PT, R5, R204, PT ;  /* 0x000000cc0500720c */ /* 0x000fe20003f64070 */
[C---:B------:R-:W-:Y:S01]  /*4120*/  VIADD R17, R252.reuse, 0x4e ;  /* 0x0000004efc117836 */ /* 0x040fe20000000000 */
[----:B------:R-:W-:Y:S02]  /*4130*/  IADD3 R15, R252, 0x4d, RZ ;  /* 0x0000004dfc0f7810 */ /* 0x000fe40007ffe0ff */
[----:B------:R-:W-:Y:S02]  /*4140*/  IABS R210, R13 ;  /* 0x0000000d00d27213 */ /* 0x000fe40000000000 */
[----:B------:R-:W-:Y:S02]  /*4150*/  IABS R212, R15 ;  /* 0x0000000f00d47213 */ /* 0x000fe40000000000 */
[----:B------:R-:W-:Y:S01]  /*4160*/  IABS R214, R17 ;  /* 0x0000001100d67213 */ /* 0x000fe20000000000 */
[----:B------:R-:W-:Y:S01]  /*4170*/  IMAD.HI.U32 R6, R4, R210, RZ ;  /* 0x000000d204067227 */ /* 0x000fe200078e00ff */
[----:B------:R-:W-:-:S02]  /*4180*/  @!P5 IADD3 R208, R208, -R5, RZ ;  /* 0x80000005d0d0d210 */ /* 0x000fc40007ffe0ff */
[----:B------:R-:W-:Y:S01]  /*4190*/  @!P6 IADD3 R200, R200, -R5, RZ ;  /* 0x80000005c8c8e210 */ /* 0x000fe20007ffe0ff */
[----:B------:R-:W-:Y:S01]  /*41a0*/  IMAD.HI.U32 R9, R4, R212, RZ ;  /* 0x000000d404097227 */ /* 0x000fe200078e00ff */
[C---:B------:R-:W-:Y:S02]  /*41b0*/  ISETP.GT.U32.AND P6, PT, R5.reuse, R206, PT ;  /* 0x000000ce0500720c */ /* 0x040fe40003fc4070 */
[----:B------:R-:W-:Y:S01]  /*41c0*/  ISETP.GT.U32.AND P5, PT, R5, R208, PT ;  /* 0x000000d00500720c */ /* 0x000fe20003fa4070 */
[----:B------:R-:W-:Y:S01]  /*41d0*/  IMAD.MOV R6, RZ, RZ, -R6 ;  /* 0x000000ffff067224 */ /* 0x000fe200078e0a06 */
[----:B------:R-:W-:Y:S01]  /*41e0*/  @!P0 IADD3 R202, -R202, RZ, RZ ;  /* 0x000000ffcaca8210 */ /* 0x000fe20007ffe1ff */
[----:B------:R-:W-:Y:S01]  /*41f0*/  @!P3 IMAD.IADD R204, R204, 0x1, -R5 ;  /* 0x00000001ccccb824 */ /* 0x000fe200078e0a05 */
[----:B------:R-:W-:Y:S01]  /*4200*/  ISETP.GE.AND P3, PT, R11, RZ, PT ;  /* 0x000000ff0b00720c */ /* 0x000fe20003f66270 */
[----:B------:R-:W-:Y:S02]  /*4210*/  IMAD.MOV R9, RZ, RZ, -R9 ;  /* 0x000000ffff097224 */ /* 0x000fe400078e0a09 */
[----:B------:R-:W-:-:S04]  /*4220*/  IMAD.HI.U32 R11, R4, R214, RZ ;  /* 0x000000d6040b7227 */ /* 0x000fc800078e00ff */
[C---:B------:R-:W-:Y:S01]  /*4230*/  IMAD R210, R5.reuse, R6, R210 ;  /* 0x0000000605d27224 */ /* 0x040fe200078e02d2 */
[----:B------:R-:W-:Y:S01]  /*4240*/  @!P6 IADD3 R206, R206, -R5, RZ ;  /* 0x80000005cecee210 */ /* 0x000fe20007ffe0ff */
[----:B------:R-:W-:Y:S01]  /*4250*/  IMAD R212, R5, R9, R212 ;  /* 0x0000000905d47224 */ /* 0x000fe200078e02d4 */
[----:B------:R-:W-:Y:S01]  /*4260*/  ISETP.GE.AND P6, PT, R13, RZ, PT ;  /* 0x000000ff0d00720c */ /* 0x000fe20003fc6270 */
[----:B------:R-:W-:Y:S01]  /*4270*/  IMAD.MOV R11, RZ, RZ, -R11 ;  /* 0x000000ffff0b7224 */ /* 0x000fe200078e0a0b */
[C---:B------:R-:W-:Y:S01]  /*4280*/  ISETP.GT.U32.AND P0, PT, R5.reuse, R210, PT ;  /* 0x000000d20500720c */ /* 0x040fe20003f04070 */
[----:B------:R-:W-:Y:S01]  /*4290*/  @!P1 IMAD.MOV R204, RZ, RZ, -R204 ;  /* 0x000000ffffcc9224 */ /* 0x000fe200078e0acc */
[C---:B------:R-:W-:Y:S01]  /*42a0*/  ISETP.GT.U32.AND P1, PT, R5.reuse, R212, PT ;  /* 0x000000d40500720c */ /* 0x040fe20003f24070 */
[----:B------:R-:W-:Y:S02]  /*42b0*/  IMAD R214, R5, R11, R214 ;  /* 0x0000000b05d67224 */ /* 0x000fe400078e02d6 */
[----:B------:R-:W-:-:S02]  /*42c0*/  VIADD R11, R252, 0x4f ;  /* 0x0000004ffc0b7836 */ /* 0x000fc40000000000 */
[--C-:B------:R-:W-:Y:S01]  /*42d0*/  @!P5 IMAD.IADD R208, R208, 0x1, -R5.reuse ;  /* 0x00000001d0d0d824 */ /* 0x100fe200078e0a05 */
[C---:B------:R-:W-:Y:S01]  /*42e0*/  ISETP.GT.U32.AND P5, PT, R5.reuse, R214, PT ;  /* 0x000000d60500720c */ /* 0x040fe20003fa4070 */
[----:B------:R-:W-:Y:S01]  /*42f0*/  @!P2 IMAD.MOV R200, RZ, RZ, -R200 ;  /* 0x000000ffffc8a224 */ /* 0x000fe200078e0ac8 */
[C---:B------:R-:W-:Y:S01]  /*4300*/  ISETP.GT.U32.AND P2, PT, R5.reuse, R206, PT ;  /* 0x000000ce0500720c */ /* 0x040fe20003f44070 */
[----:B------:R-:W-:Y:S01]  /*4310*/  VIADD R13, R252, 0x50 ;  /* 0x00000050fc0d7836 */ /* 0x000fe20000000000 */
[----:B------:R-:W-:Y:S01]  /*4320*/  IABS R216, R11 ;  /* 0x0000000b00d87213 */ /* 0x000fe20000000000 */
[----:B------:R-:W-:Y:S01]  /*4330*/  @!P3 IMAD.MOV R208, RZ, RZ, -R208 ;  /* 0x000000ffffd0b224 */ /* 0x000fe200078e0ad0 */
[----:B------:R-:W-:Y:S01]  /*4340*/  @!P0 IADD3 R210, R210, -R5, RZ ;  /* 0x80000005d2d28210 */ /* 0x000fe20007ffe0ff */
[----:B------:R-:W-:Y:S01]  /*4350*/  @!P1 IMAD.IADD R212, R212, 0x1, -R5 ;  /* 0x00000001d4d49824 */ /* 0x000fe200078e0a05 */
[----:B------:R-:W-:Y:S01]  /*4360*/  IABS R218, R13 ;  /* 0x0000000d00da7213 */ /* 0x000fe20000000000 */
[----:B------:R-:W-:Y:S01]  /*4370*/  IMAD.HI.U32 R6, R4, R216, RZ ;  /* 0x000000d804067227 */ /* 0x000fe200078e00ff */
[----:B------:R-:W-:-:S02]  /*4380*/  ISETP.GT.U32.AND P1, PT, R5, R210, PT ;  /* 0x000000d20500720c */ /* 0x000fc40003f24070 */
[----:B------:R-:W-:Y:S01]  /*4390*/  ISETP.GE.AND P0, PT, R17, RZ, PT ;  /* 0x000000ff1100720c */ /* 0x000fe20003f06270 */
[--C-:B------:R-:W-:Y:S01]  /*43a0*/  @!P5 IMAD.IADD R214, R214, 0x1, -R5.reuse ;  /* 0x00000001d6d6d824 */ /* 0x100fe200078e0a05 */
[----:B------:R-:W-:Y:S01]  /*43b0*/  IADD3 R9, -R6, RZ, RZ ;  /* 0x000000ff06097210 */ /* 0x000fe20007ffe1ff */
[----:B------:R-:W-:Y:S01]  /*43c0*/  IMAD.HI.U32 R6, R4, R218, RZ ;  /* 0x000000da04067227 */ /* 0x000fe200078e00ff */
[C---:B------:R-:W-:Y:S02]  /*43d0*/  ISETP.GT.U32.AND P5, PT, R5.reuse, R212, PT ;  /* 0x000000d40500720c */ /* 0x040fe40003fa4070 */
[----:B------:R-:W-:Y:S01]  /*43e0*/  @!P2 IADD3 R206, R206, -R5, RZ ;  /* 0x80000005cecea210 */ /* 0x000fe20007ffe0ff */
[----:B------:R-:W-:Y:S01]  /*43f0*/  IMAD R216, R5, R9, R216 ;  /* 0x0000000905d87224 */ /* 0x000fe200078e02d8 */
[----:B------:R-:W-:Y:S01]  /*4400*/  ISETP.GE.AND P2, PT, R15, RZ, PT ;  /* 0x000000ff0f00720c */ /* 0x000fe20003f46270 */
[----:B------:R-:W-:Y:S01]  /*4410*/  VIADD R15, R252, 0x51 ;  /* 0x00000051fc0f7836 */ /* 0x000fe20000000000 */
[----:B------:R-:W-:Y:S01]  /*4420*/  IADD3 R6, -R6, RZ, RZ ;  /* 0x000000ff06067210 */ /* 0x000fe20007ffe1ff */
[----:B------:R-:W-:Y:S01]  /*4430*/  @!P1 IMAD.IADD R210, R210, 0x1, -R5 ;  /* 0x00000001d2d29824 */ /* 0x000fe200078e0a05 */
[C---:B------:R-:W-:Y:S01]  /*4440*/  ISETP.GT.U32.AND P1, PT, R5.reuse, R216, PT ;  /* 0x000000d80500720c */ /* 0x040fe20003f24070 */
[----:B------:R-:W-:Y:S01]  /*4450*/  VIADD R17, R252, 0x52 ;  /* 0x00000052fc117836 */ /* 0x000fe20000000000 */
[----:B------:R-:W-:Y:S01]  /*4460*/  IABS R220, R15 ;  /* 0x0000000f00dc7213 */ /* 0x000fe20000000000 */
[----:B------:R-:W-:-:S02]  /*4470*/  IMAD R218, R5, R6, R218 ;  /* 0x0000000605da7224 */ /* 0x000fc400078e02da */
[--C-:B------:R-:W-:Y:S01]  /*4480*/  @!P5 IMAD.IADD R212, R212, 0x1, -R5.reuse ;  /* 0x00000001d4d4d824 */ /* 0x100fe200078e0a05 */
[----:B------:R-:W-:Y:S01]  /*4490*/  IABS R222, R17 ;  /* 0x0000001100de7213 */ /* 0x000fe20000000000 */
[----:B------:R-:W-:Y:S01]  /*44a0*/  IMAD.HI.U32 R6, R4, R220, RZ ;  /* 0x000000dc04067227 */ /* 0x000fe200078e00ff */
[C---:B------:R-:W-:Y:S02]  /*44b0*/  ISETP.GT.U32.AND P5, PT, R5.reuse, R218, PT ;  /* 0x000000da0500720c */ /* 0x040fe40003fa4070 */
[----:B------:R-:W-:Y:S01]  /*44c0*/  @!P2 IADD3 R212, -R212, RZ, RZ ;  /* 0x000000ffd4d4a210 */ /* 0x000fe20007ffe1ff */
[----:B------:R-:W-:Y:S01]  /*44d0*/  @!P4 IMAD.MOV R206, RZ, RZ, -R206 ;  /* 0x000000ffffcec224 */ /* 0x000fe200078e0ace */
[----:B------:R-:W-:Y:S01]  /*44e0*/  ISETP.GT.U32.AND P4, PT, R5, R214, PT ;  /* 0x000000d60500720c */ /* 0x000fe20003f84070 */
[----:B------:R-:W-:Y:S01]  /*44f0*/  @!P1 IMAD.IADD R216, R216, 0x1, -R5 ;  /* 0x00000001d8d89824 */ /* 0x000fe200078e0a05 */
[----:B------:R-:W-:Y:S01]  /*4500*/  IADD3 R9, -R6, RZ, RZ ;  /* 0x000000ff06097210 */ /* 0x000fe20007ffe1ff */
[----:B------:R-:W-:Y:S01]  /*4510*/  IMAD.HI.U32 R6, R4, R222, RZ ;  /* 0x000000de04067227 */ /* 0x000fe200078e00ff */
[----:B------:R-:W-:-:S02]  /*4520*/  ISETP.GE.AND P1, PT, R13, RZ, PT ;  /* 0x000000ff0d00720c */ /* 0x000fc40003f26270 */
[C---:B------:R-:W-:Y:S01]  /*4530*/  ISETP.GT.U32.AND P3, PT, R5.reuse, R216, PT ;  /* 0x000000d80500720c */ /* 0x040fe20003f64070 */
[----:B------:R-:W-:Y:S01]  /*4540*/  IMAD R220, R5, R9, R220 ;  /* 0x0000000905dc7224 */ /* 0x000fe200078e02dc */
[----:B------:R-:W-:Y:S01]  /*4550*/  ISETP.GE.AND P2, PT, R15, RZ, PT ;  /* 0x000000ff0f00720c */ /* 0x000fe20003f46270 */
[----:B------:R-:W-:Y:S01]  /*4560*/  IMAD.MOV R9, RZ, RZ, -R6 ;  /* 0x000000ffff097224 */ /* 0x000fe200078e0a06 */
[----:B------:R-:W-:Y:S01]  /*4570*/  @!P5 IADD3 R218, R218, -R5, RZ ;  /* 0x80000005dadad210 */ /* 0x000fe20007ffe0ff */
[----:B------:R-:W-:Y:S01]  /*4580*/  IMAD.HI.U32 R6, R4, R224, RZ ;  /* 0x000000e004067227 */ /* 0x000fe200078e00ff */
[----:B------:R-:W-:Y:S02]  /*4590*/  ISETP.GT.U32.AND P5, PT, R5, R220, PT ;  /* 0x000000dc0500720c */ /* 0x000fe40003fa4070 */
[----:B------:R-:W-:Y:S01]  /*45a0*/  IADD3 R15, R252, 0x57, RZ ;  /* 0x00000057fc0f7810 */ /* 0x000fe20007ffe0ff */
[--C-:B------:R-:W-:Y:S01]  /*45b0*/  @!P4 IMAD.IADD R214, R214, 0x1, -R5.reuse ;  /* 0x00000001d6d6c824 */ /* 0x100fe200078e0a05 */
[----:B------:R-:W-:Y:S01]  /*45c0*/  ISETP.GE.AND P4, PT, R11, RZ, PT ;  /* 0x000000ff0b00720c */ /* 0x000fe20003f86270 */
[C---:B------:R-:W-:Y:S01]  /*45d0*/  IMAD R222, R5.reuse, R9, R222 ;  /* 0x0000000905de7224 */ /* 0x040fe200078e02de */
[----:B------:R-:W-:Y:S01]  /*45e0*/  IADD3 R6, -R6, RZ, RZ ;  /* 0x000000ff06067210 */ /* 0x000fe20007ffe1ff */
[----:B------:R-:W-:Y:S01]  /*45f0*/  VIADD R9, R252, 0x54 ;  /* 0x00000054fc097836 */ /* 0x000fe20000000000 */
[----:B------:R-:W-:Y:S01]  /*4600*/  IABS R232, R15 ;  /* 0x0000000f00e87213 */ /* 0x000fe20000000000 */
[----:B------:R-:W-:Y:S01]  /*4610*/  @!P6 IMAD.MOV R210, RZ, RZ, -R210 ;  /* 0x000000ffffd2e224 */ /* 0x000fe200078e0ad2 */
[C---:B------:R-:W-:Y:S01]  /*4620*/  ISETP.GT.U32.AND P6, PT, R5.reuse, R218, PT ;  /* 0x000000da0500720c */ /* 0x040fe20003fc4070 */
[----:B------:R-:W-:Y:S01]  /*4630*/  @!P3 IMAD.IADD R216, R216, 0x1, -R5 ;  /* 0x00000001d8d8b824 */ /* 0x000fe200078e0a05 */
[----:B------:R-:W-:Y:S01]  /*4640*/  IABS R226, R9 ;  /* 0x0000000900e27213 */ /* 0x000fe20000000000 */
[C---:B------:R-:W-:Y:S01]  /*4650*/  IMAD R224, R5.reuse, R6, R224 ;  /* 0x0000000605e07224 */ /* 0x040fe200078e02e0 */
[----:B------:R-:W-:Y:S01]  /*4660*/  ISETP.GT.U32.AND P3, PT, R5, R222, PT ;  /* 0x000000de0500720c */ /* 0x000fe20003f64070 */
[----:B------:R-:W-:Y:S01]  /*4670*/  VIADD R11, R252, 0x55 ;  /* 0x00000055fc0b7836 */ /* 0x000fe20000000000 */
[----:B------:R-:W-:Y:S01]  /*4680*/  @!P5 IADD3 R220, R220, -R5, RZ ;  /* 0x80000005dcdcd210 */ /* 0x000fe20007ffe0ff */
[----:B------:R-:W-:Y:S01]  /*4690*/  IMAD.HI.U32 R6, R4, R226, RZ ;  /* 0x000000e204067227 */ /* 0x000fe200078e00ff */
[----:B------:R-:W-:-:S02]  /*46a0*/  ISETP.GE.AND P5, PT, R9, RZ, PT ;  /* 0x000000ff0900720c */ /* 0x000fc40003fa6270 */
[----:B------:R-:W-:Y:S01]  /*46b0*/  IABS R228, R11 ;  /* 0x0000000b00e47213 */ /* 0x000fe20000000000 */
[----:B------:R-:W-:Y:S01]  /*46c0*/  @!P4 IMAD.MOV R216, RZ, RZ, -R216 ;  /* 0x000000ffffd8c224 */ /* 0x000fe200078e0ad8 */
[C---:B------:R-:W-:Y:S01]  /*46d0*/  ISETP.GT.U32.AND P4, PT, R5.reuse, R220, PT ;  /* 0x000000dc0500720c */ /* 0x040fe20003f84070 */
[--C-:B------:R-:W-:Y:S01]  /*46e0*/  @!P6 IMAD.IADD R218, R218, 0x1, -R5.reuse ;  /* 0x00000001dadae824 */ /* 0x100fe200078e0a05 */
[----:B------:R-:W-:Y:S01]  /*46f0*/  IADD3 R6, -R6, RZ, RZ ;  /* 0x000000ff06067210 */ /* 0x000fe20007ffe1ff */
[----:B------:R-:W-:Y:S01]  /*4700*/  VIADD R13, R252, 0x56 ;  /* 0x00000056fc0d7836 */ /* 0x000fe20000000000 */
[----:B------:R-:W-:Y:S01]  /*4710*/  ISETP.GE.AND P6, PT, R18, RZ, PT ;  /* 0x000000ff1200720c */ /* 0x000fe20003fc6270 */
[--C-:B------:R-:W-:Y:S01]  /*4720*/  @!P3 IMAD.IADD R222, R222, 0x1, -R5.reuse ;  /* 0x00000001dedeb824 */ /* 0x100fe200078e0a05 */
[----:B------:R-:W-:Y:S01]  /*4730*/  IADD3 R18, R252, 0x5a, RZ ;  /* 0x0000005afc127810 */ /* 0x000fe20007ffe0ff */
[C---:B------:R-:W-:Y:S01]  /*4740*/  IMAD R226, R5.reuse, R6, R226 ;  /* 0x0000000605e27224 */ /* 0x040fe200078e02e2 */
[----:B------:R-:W-:Y:S01]  /*4750*/  IABS R230, R13 ;  /* 0x0000000d00e67213 */ /* 0x000fe20000000000 */
[----:B------:R-:W-:Y:S01]  /*4760*/  @!P1 IMAD.MOV R218, RZ, RZ, -R218 ;  /* 0x000000ffffda9224 */ /* 0x000fe200078e0ada */
[C---:B------:R-:W-:Y:S01]  /*4770*/  ISETP.GT.U32.AND P1, PT, R5.reuse, R224, PT ;  /* 0x000000e00500720c */ /* 0x040fe20003f24070 */
[----:B------:R-:W-:Y:S01]  /*4780*/  @!P0 IMAD.MOV R214, RZ, RZ, -R214 ;  /* 0x000000ffffd68224 */ /* 0x000fe200078e0ad6 */
[C---:B------:R-:W-:Y:S01]  /*4790*/  ISETP.GT.U32.AND P3, PT, R5.reuse, R222, PT ;  /* 0x000000de0500720c */ /* 0x040fe20003f64070 */
[----:B------:R-:W-:Y:S01]  /*47a0*/  @!P4 IMAD.IADD R220, R220, 0x1, -R5 ;  /* 0x00000001dcdcc824 */ /* 0x000fe200078e0a05 */
[----:B------:R-:W-:Y:S01]  /*47b0*/  ISETP.GT.U32.AND P4, PT, R5, R226, PT ;  /* 0x000000e20500720c */ /* 0x000fe20003f84070 */
[----:B------:R-:W-:Y:S01]  /*47c0*/  IMAD.HI.U32 R6, R4, R228, RZ ;  /* 0x000000e404067227 */ /* 0x000fe200078e00ff */
[----:B------:R-:W-:-:S02]  /*47d0*/  ISETP.GE.AND P0, PT, R17, RZ, PT ;  /* 0x000000ff1100720c */ /* 0x000fc40003f06270 */
[----:B------:R-:W-:Y:S01]  /*47e0*/  @!P2 IADD3 R220, -R220, RZ, RZ ;  /* 0x000000ffdcdca210 */ /* 0x000fe20007ffe1ff */
[----:B------:R-:W-:Y:S01]  /*47f0*/  IMAD.HI.U32 R9, R4, R230, RZ ;  /* 0x000000e604097227 */ /* 0x000fe200078e00ff */
[----:B------:R-:W-:-:S03]  /*4800*/  IABS R238, R18 ;  /* 0x0000001200ee7213 */ /* 0x000fc60000000000 */
[-C--:B------:R-:W-:Y:S01]  /*4810*/  @!P1 IADD3 R224, R224, -R5.reuse, RZ ;  /* 0x80000005e0e09210 */ /* 0x080fe20007ffe0ff */
[----:B------:R-:W-:Y:S01]  /*4820*/  IMAD.MOV R9, RZ, RZ, -R9 ;  /* 0x000000ffff097224 */ /* 0x000fe200078e0a09 */
[----:B------:R-:W-:Y:S01]  /*4830*/  @!P3 IADD3 R222, R222, -R5, RZ ;  /* 0x80000005dedeb210 */ /* 0x000fe20007ffe0ff */
[----:B------:R-:W-:Y:S01]  /*4840*/  VIADD R17, R252, 0x59 ;  /* 0x00000059fc117836 */ /* 0x000fe20000000000 */
[----:B------:R-:W-:Y:S01]  /*4850*/  ISETP.GE.AND P3, PT, R11, RZ, PT ;  /* 0x000000ff0b00720c */ /* 0x000fe20003f66270 */
[----:B------:R-:W-:Y:S01]  /*4860*/  @!P4 IMAD.IADD R226, R226, 0x1, -R5 ;  /* 0x00000001e2e2c824 */ /* 0x000fe200078e0a05 */
[----:B------:R-:W-:Y:S01]  /*4870*/  ISETP.GT.U32.AND P4, PT, R5, R224, PT ;  /* 0x000000e00500720c */ /* 0x000fe20003f84070 */
[----:B------:R-:W-:Y:S01]  /*4880*/  IMAD.MOV R11, RZ, RZ, -R6 ;  /* 0x000000ffff0b7224 */ /* 0x000fe200078e0a06 */
[----:B------:R-:W-:Y:S01]  /*4890*/  ISETP.GE.AND P1, PT, R13, RZ, PT ;  /* 0x000000ff0d00720c */ /* 0x000fe20003f26270 */
[----:B------:R-:W-:Y:S01]  /*48a0*/  IMAD.HI.U32 R6, R4, R232, RZ ;  /* 0x000000e804067227 */ /* 0x000fe200078e00ff */
[----:B------:R-:W-:-:S02]  /*48b0*/  ISETP.GT.U32.AND P2, PT, R5, R226, PT ;  /* 0x000000e20500720c */ /* 0x000fc40003f44070 */
[----:B------:R-:W-:Y:S01]  /*48c0*/  IABS R236, R17 ;  /* 0x0000001100ec7213 */ /* 0x000fe20000000000 */
[C---:B------:R-:W-:Y:S02]  /*48d0*/  IMAD R228, R5.reuse, R11, R228 ;  /* 0x0000000b05e47224 */ /* 0x040fe400078e02e4 */
[C---:B------:R-:W-:Y:S02]  /*48e0*/  IMAD R230, R5.reuse, R9, R230 ;  /* 0x0000000905e67224 */ /* 0x040fe400078e02e6 */
[----:B------:R-:W-:Y:S01]  /*48f0*/  @!P0 IMAD.MOV R222, RZ, RZ, -R222 ;  /* 0x000000ffffde8224 */ /* 0x000fe200078e0ade */
[C---:B------:R-:W-:Y:S01]  /*4900*/  ISETP.GT.U32.AND P0, PT, R5.reuse, R228, PT ;  /* 0x000000e40500720c */ /* 0x040fe20003f04070 */
[----:B------:R-:W-:Y:S01]  /*4910*/  IMAD.MOV R6, RZ, RZ, -R6 ;  /* 0x000000ffff067224 */ /* 0x000fe200078e0a06 */
[----:B------:R-:W-:Y:S01]  /*4920*/  @!P4 IADD3 R224, R224, -R5, RZ ;  /* 0x80000005e0e0c210 */ /* 0x000fe20007ffe0ff */
[----:B------:R-:W-:Y:S01]  /*4930*/  VIADD R13, R252, 0x58 ;  /* 0x00000058fc0d7836 */ /* 0x000fe20000000000 */
[C---:B------:R-:W-:Y:S01]  /*4940*/  ISETP.GT.U32.AND P4, PT, R5.reuse, R230, PT ;  /* 0x000000e60500720c */ /* 0x040fe20003f84070 */
[C---:B------:R-:W-:Y:S01]  /*4950*/  IMAD R232, R5.reuse, R6, R232 ;  /* 0x0000000605e87224 */ /* 0x040fe200078e02e8 */
[----:B------:R-:W-:Y:S01]  /*4960*/  @!P6 IADD3 R224, -R224, RZ, RZ ;  /* 0x000000ffe0e0e210 */ /* 0x000fe20007ffe1ff */
[----:B------:R-:W-:Y:S01]  /*4970*/  @!P2 IMAD.IADD R226, R226, 0x1, -R5 ;  /* 0x00000001e2e2a824 */ /* 0x000fe200078e0a05 */
[----:B------:R-:W-:Y:S01]  /*4980*/  IABS R234, R13 ;  /* 0x0000000d00ea7213 */ /* 0x000fe20000000000 */
[----:B------:R-:W-:Y:S01]  /*4990*/  IMAD.HI.U32 R9, R4, R236, RZ ;  /* 0x000000ec04097227 */ /* 0x000fe200078e00ff */
[----:B------:R-:W-:-:S03]  /*49a0*/  ISETP.GT.U32.AND P2, PT, R5, R232, PT ;  /* 0x000000e80500720c */ /* 0x000fc60003f44070 */
[----:B------:R-:W-:Y:S01]  /*49b0*/  @!P0 IMAD.IADD R228, R228, 0x1, -R5 ;  /* 0x00000001e4e48824 */ /* 0x000fe200078e0a05 */
[----:B------:R-:W-:Y:S01]  /*49c0*/  ISETP.GE.AND P0, PT, R15, RZ, PT ;  /* 0x000000ff0f00720c */ /* 0x000fe20003f06270 */
[----:B------:R-:W-:Y:S01]  /*49d0*/  IMAD.HI.U32 R6, R4, R234, RZ ;  /* 0x000000ea04067227 */ /* 0x000fe200078e00ff */
[----:B------:R-:W-:-:S03]  /*49e0*/  IADD3 R15, R252, 0x65, RZ ;  /* 0x00000065fc0f7810 */ /* 0x000fc60007ffe0ff */
[----:B------:R-:W-:Y:S01]  /*49f0*/  @!P4 IMAD.IADD R230, R230, 0x1, -R5 ;  /* 0x00000001e6e6c824 */ /* 0x000fe200078e0a05 */
[C---:B------:R-:W-:Y:S01]  /*4a00*/  ISETP.GT.U32.AND P4, PT, R5.reuse, R228, PT ;  /* 0x000000e40500720c */ /* 0x040fe20003f84070 */
[----:B------:R-:W-:Y:S01]  /*4a10*/  IMAD.MOV R11, RZ, RZ, -R9 ;  /* 0x000000ffff0b7224 */ /* 0x000fe200078e0a09 */
[----:B------:R-:W-:Y:S01]  /*4a20*/  IADD3 R6, -R6, RZ, RZ ;  /* 0x000000ff06067210 */ /* 0x000fe20007ffe1ff */
[----:B------:R-:W-:Y:S01]  /*4a30*/  @!P2 IMAD.IADD R232, R232, 0x1, -R5 ;  /* 0x00000001e8e8a824 */ /* 0x000fe200078e0a05 */
[C---:B------:R-:W-:Y:S01]  /*4a40*/  ISETP.GT.U32.AND P2, PT, R5.reuse, R230, PT ;  /* 0x000000e60500720c */ /* 0x040fe20003f44070 */
[C---:B------:R-:W-:Y:S01]  /*4a50*/  IMAD R236, R5.reuse, R11, R236 ;  /* 0x0000000b05ec7224 */ /* 0x040fe200078e02ec */
[----:B------:R-:W-:Y:S01]  /*4a60*/  IABS R185, R15 ;  /* 0x0000000f00b97213 */ /* 0x000fe20000000000 */
[C---:B------:R-:W-:Y:S01]  /*4a70*/  IMAD R234, R5.reuse, R6, R234 ;  /* 0x0000000605ea7224 */ /* 0x040fe200078e02ea */
[----:B------:R-:W-:Y:S01]  /*4a80*/  ISETP.GT.U32.AND P6, PT, R5, R232, PT ;  /* 0x000000e80500720c */ /* 0x000fe20003fc4070 */
[----:B------:R-:W-:-:S04]  /*4a90*/  IMAD.HI.U32 R6, R4, R238, RZ ;  /* 0x000000ee04067227 */ /* 0x000fc800078e00ff */
[-C--:B------:R-:W-:Y:S01]  /*4aa0*/  @!P4 IADD3 R228, R228, -R5.reuse, RZ ;  /* 0x80000005e4e4c210 */ /* 0x080fe20007ffe0ff */
[----:B------:R-:W-:Y:S01]  /*4ab0*/  IMAD.MOV R6, RZ, RZ, -R6 ;  /* 0x000000ffff067224 */ /* 0x000fe200078e0a06 */
[C---:B------:R-:W-:Y:S01]  /*4ac0*/  ISETP.GT.U32.AND P4, PT, R5.reuse, R234, PT ;  /* 0x000000ea0500720c */ /* 0x040fe20003f84070 */
[----:B------:R-:W-:Y:S01]  /*4ad0*/  IMAD.HI.U32 R9, R4, R240, RZ ;  /* 0x000000f004097227 */ /* 0x000fe200078e00ff */
[----:B------:R-:W-:Y:S02]  /*4ae0*/  @!P2 IADD3 R230, R230, -R5, RZ ;  /* 0x80000005e6e6a210 */ /* 0x000fe40007ffe0ff */
[C---:B------:R-:W-:Y:S01]  /*4af0*/  ISETP.GT.U32.AND P2, PT, R5.reuse, R236, PT ;  /* 0x000000ec0500720c */ /* 0x040fe20003f44070 */
[----:B------:R-:W-:Y:S01]  /*4b00*/  IMAD R238, R5, R6, R238 ;  /* 0x0000000605ee7224 */ /* 0x000fe200078e02ee */
[----:B------:R-:W-:Y:S01]  /*4b10*/  @!P3 IADD3 R228, -R228, RZ, RZ ;  /* 0x000000ffe4e4b210 */ /* 0x000fe20007ffe1ff */
[----:B------:R-:W-:Y:S02]  /*4b20*/  IMAD.MOV R9, RZ, RZ, -R9 ;  /* 0x000000ffff097224 */ /* 0x000fe400078e0a09 */
[----:B------:R-:W-:-:S02]  /*4b30*/  VIADD R11, R252, 0x5c ;  /* 0x0000005cfc0b7836 */ /* 0x000fc40000000000 */
[----:B------:R-:W-:Y:S01]  /*4b40*/  @!P5 IMAD.MOV R226, RZ, RZ, -R226 ;  /* 0x000000ffffe2d224 */ /* 0x000fe200078e0ae2 */
[----:B------:R-:W-:Y:S01]  /*4b50*/  ISETP.GE.AND P5, PT, R13, RZ, PT ;  /* 0x000000ff0d00720c */ /* 0x000fe20003fa6270 */
[--C-:B------:R-:W-:Y:S01]  /*4b60*/  @!P4 IMAD.IADD R234, R234, 0x1, -R5.reuse ;  /* 0x00000001eaeac824 */ /* 0x100fe200078e0a05 */
[C---:B------:R-:W-:Y:S01]  /*4b70*/  ISETP.GT.U32.AND P4, PT, R5.reuse, R238, PT ;  /* 0x000000ee0500720c */ /* 0x040fe20003f84070 */
[C---:B------:R-:W-:Y:S01]  /*4b80*/  IMAD R240, R5.reuse, R9, R240 ;  /* 0x0000000905f07224 */ /* 0x040fe200078e02f0 */
[----:B------:R-:W-:Y:S01]  /*4b90*/  IADD3 R13, R252, 0x5d, RZ ;  /* 0x0000005dfc0d7810 */ /* 0x000fe20007ffe0ff */
[--C-:B------:R-:W-:Y:S01]  /*4ba0*/  @!P2 IMAD.IADD R236, R236, 0x1, -R5.reuse ;  /* 0x00000001ececa824 */ /* 0x100fe200078e0a05 */
[----:B------:R-:W-:Y:S01]  /*4bb0*/  IABS R242, R11 ;  /* 0x0000000b00f27213 */ /* 0x000fe20000000000 */
[----:B------:R-:W-:Y:S01]  /*4bc0*/  @!P1 IMAD.MOV R230, RZ, RZ, -R230 ;  /* 0x000000ffffe69224 */ /* 0x000fe200078e0ae6 */
[C---:B------:R-:W-:Y:S01]  /*4bd0*/  ISETP.GT.U32.AND P2, PT, R5.reuse, R234, PT ;  /* 0x000000ea0500720c */ /* 0x040fe20003f44070 */
[----:B------:R-:W-:Y:S01]  /*4be0*/  @!P6 IMAD.IADD R232, R232, 0x1, -R5 ;  /* 0x00000001e8e8e824 */ /* 0x000fe200078e0a05 */
[----:B------:R-:W-:Y:S01]  /*4bf0*/  IABS R246, R13 ;  /* 0x0000000d00f67213 */ /* 0x000fe20000000000 */
[----:B------:R-:W-:Y:S01]  /*4c00*/  IMAD.HI.U32 R6, R4, R242, RZ ;  /* 0x000000f204067227 */ /* 0x000fe200078e00ff */
[----:B------:R-:W-:-:S02]  /*4c10*/  ISETP.GT.U32.AND P1, PT, R5, R240, PT ;  /* 0x000000f00500720c */ /* 0x000fc40003f24070 */
[----:B------:R-:W-:Y:S01]  /*4c20*/  ISETP.GT.U32.AND P3, PT, R5, R236, PT ;  /* 0x000000ec0500720c */ /* 0x000fe20003f64070 */
[--C-:B------:R-:W-:Y:S01]  /*4c30*/  @!P4 IMAD.IADD R238, R238, 0x1, -R5.reuse ;  /* 0x00000001eeeec824 */ /* 0x100fe200078e0a05 */
[----:B------:R-:W-:Y:S01]  /*4c40*/  ISETP.GE.AND P6, PT, R17, RZ, PT ;  /* 0x000000ff1100720c */ /* 0x000fe20003fc6270 */
[----:B------:R-:W-:Y:S01]  /*4c50*/  IMAD.HI.U32 R9, R4, R246, RZ ;  /* 0x000000f604097227 */ /* 0x000fe200078e00ff */
[----:B------:R-:W-:Y:S02]  /*4c60*/  @!P0 IADD3 R232, -R232, RZ, RZ ;  /* 0x000000ffe8e88210 */ /* 0x000fe40007ffe1ff */
[----:B------:R-:W-:Y:S01]  /*4c70*/  ISETP.GT.U32.AND P0, PT, R5, R238, PT ;  /* 0x000000ee0500720c */ /* 0x000fe20003f04070 */
[----:B------:R-:W-:Y:S01]  /*4c80*/  IMAD.MOV R6, RZ, RZ, -R6 ;  /* 0x000000ffff067224 */ /* 0x000fe200078e0a06 */
[----:B------:R-:W-:Y:S01]  /*4c90*/  IADD3 R9, -R9, RZ, RZ ;  /* 0x000000ff09097210 */ /* 0x000fe20007ffe1ff */
[--C-:B------:R-:W-:Y:S01]  /*4ca0*/  @!P2 IMAD.IADD R234, R234, 0x1, -R5.reuse ;  /* 0x00000001eaeaa824 */ /* 0x100fe200078e0a05 */
[----:B------:R-:W-:Y:S01]  /*4cb0*/  ISETP.GE.AND P4, PT, R18, RZ, PT ;  /* 0x000000ff1200720c */ /* 0x000fe20003f86270 */
[----:B------:R-:W-:Y:S01]  /*4cc0*/  IMAD R242, R5, R6, R242 ;  /* 0x0000000605f27224 */ /* 0x000fe200078e02f2 */
[----:B------:R-:W-:Y:S01]  /*4cd0*/  IADD3 R6, R252, 0x5e, RZ ;  /* 0x0000005efc067810 */ /* 0x000fe20007ffe0ff */
[--C-:B------:R-:W-:Y:S01]  /*4ce0*/  @!P1 IMAD.IADD R240, R240, 0x1, -R5.reuse ;  /* 0x00000001f0f09824 */ /* 0x100fe200078e0a05 */
[----:B------:R-:W-:Y:S01]  /*4cf0*/  ISETP.GE.AND P2, PT, R19, RZ, PT ;  /* 0x000000ff1300720c */ /* 0x000fe20003f46270 */
[----:B------:R-:W-:Y:S01]  /*4d00*/  @!P5 IMAD.MOV R234, RZ, RZ, -R234 ;  /* 0x000000ffffead224 */ /* 0x000fe200078e0aea */
[C---:B------:R-:W-:Y:S01]  /*4d10*/  ISETP.GT.U32.AND P5, PT, R5.reuse, R242, PT ;  /* 0x000000f20500720c */ /* 0x040fe20003fa4070 */
[--C-:B------:R-:W-:Y:S01]  /*4d20*/  @!P3 IMAD.IADD R236, R236, 0x1, -R5.reuse ;  /* 0x00000001ececb824 */ /* 0x100fe200078e0a05 */
[C---:B------:R-:W-:Y:S01]  /*4d30*/  ISETP.GT.U32.AND P1, PT, R5.reuse, R240, PT ;  /* 0x000000f00500720c */ /* 0x040fe20003f24070 */
[C---:B------:R-:W-:Y:S01]  /*4d40*/  IMAD R246, R5.reuse, R9, R246 ;  /* 0x0000000905f67224 */ /* 0x040fe200078e02f6 */
[----:B------:R-:W-:Y:S01]  /*4d50*/  IABS R248, R6 ;  /* 0x0000000600f87213 */ /* 0x000fe20000000000 */
[--C-:B------:R-:W-:Y:S01]  /*4d60*/  @!P0 IMAD.IADD R238, R238, 0x1, -R5.reuse ;  /* 0x00000001eeee8824 */ /* 0x100fe200078e0a05 */
[----:B------:R-:W-:Y:S01]  /*4d70*/  @!P6 IADD3 R236, -R236, RZ, RZ ;  /* 0x000000ffecece210 */ /* 0x000fe20007ffe1ff */
[----:B------:R-:W-:Y:S01]  /*4d80*/  VIADD R17, R252, 0x66 ;  /* 0x00000066fc117836 */ /* 0x000fe20000000000 */
[----:B------:R-:W-:Y:S01]  /*4d90*/  ISETP.GT.U32.AND P6, PT, R5, R246, PT ;  /* 0x000000f60500720c */ /* 0x000fe20003fc4070 */
[----:B------:R-:W-:Y:S01]  /*4da0*/  @!P4 IMAD.MOV R238, RZ, RZ, -R238 ;  /* 0x000000ffffeec224 */ /* 0x000fe200078e0aee */
[----:B------:R-:W-:Y:S01]  /*4db0*/  ISETP.GE.AND P4, PT, R6, RZ, PT ;  /* 0x000000ff0600720c */ /* 0x000fe20003f86270 */
[----:B------:R-:W-:Y:S01]  /*4dc0*/  VIADD R6, R252, 0x5f ;  /* 0x0000005ffc067836 */ /* 0x000fe20000000000 */
[----:B------:R-:W-:Y:S01]  /*4dd0*/  ISETP.GE.AND P0, PT, R13, RZ, PT ;  /* 0x000000ff0d00720c */ /* 0x000fe20003f06270 */
[--C-:B------:R-:W-:Y:S01]  /*4de0*/  @!P5 IMAD.IADD R242, R242, 0x1, -R5.reuse ;  /* 0x00000001f2f2d824 */ /* 0x100fe200078e0a05 */
[----:B------:R-:W-:Y:S01]  /*4df0*/  IADD3 R9, R252, 0x60, RZ ;  /* 0x00000060fc097810 */ /* 0x000fe20007ffe0ff */
[----:B------:R-:W-:Y:S01]  /*4e00*/  @!P1 IMAD.IADD R240, R240, 0x1, -R5 ;  /* 0x00000001f0f09824 */ /* 0x000fe200078e0a05 */
[----:B------:R-:W-:Y:S01]  /*4e10*/  ISETP.GE.AND P1, PT, R6, RZ, PT ;  /* 0x000000ff0600720c */ /* 0x000fe20003f26270 */
[----:B------:R-:W-:Y:S01]  /*4e20*/  VIADD R13, R252, 0x64 ;  /* 0x00000064fc0d7836 */ /* 0x000fe20000000000 */
[----:B------:R-:W-:Y:S01]  /*4e30*/  IABS R250, R6 ;  /* 0x0000000600fa7213 */ /* 0x000fe20000000000 */
[----:B------:R-:W-:Y:S01]  /*4e40*/  IMAD.HI.U32 R6, R4, R248, RZ ;  /* 0x000000f804067227 */ /* 0x000fe200078e00ff */
[----:B------:R-:W-:-:S02]  /*4e50*/  ISETP.GT.U32.AND P5, PT, R5, R242, PT ;  /* 0x000000f20500720c */ /* 0x000fc40003fa4070 */
[----:B------:R-:W-:Y:S01]  /*4e60*/  @!P6 IADD3 R246, R246, -R5, RZ ;  /* 0x80000005f6f6e210 */ /* 0x000fe20007ffe0ff */
[----:B------:R-:W-:Y:S01]  /*4e70*/  IMAD.MOV R6, RZ, RZ, -R6 ;  /* 0x000000ffff067224 */ /* 0x000fe200078e0a06 */
[----:B------:R-:W-:Y:S01]  /*4e80*/  ISETP.GE.AND P3, PT, R11, RZ, PT ;  /* 0x000000ff0b00720c */ /* 0x000fe20003f66270 */
[----:B------:R-:W-:Y:S01]  /*4e90*/  @!P2 IMAD.MOV R240, RZ, RZ, -R240 ;  /* 0x000000fffff0a224 */ /* 0x000fe200078e0af0 */
[C---:B------:R-:W-:Y:S01]  /*4ea0*/  ISETP.GT.U32.AND P6, PT, R5.reuse, R246, PT ;  /* 0x000000f60500720c */ /* 0x040fe20003fc4070 */
[----:B------:R-:W-:Y:S01]  /*4eb0*/  IMAD R248, R5, R6, R248 ;  /* 0x0000000605f87224 */ /* 0x000fe200078e02f8 */
[----:B------:R-:W-:Y:S01]  /*4ec0*/  IABS R175, R9 ;  /* 0x0000000900af7213 */ /* 0x000fe20000000000 */
[----:B------:R-:W-:Y:S01]  /*4ed0*/  IMAD.HI.U32 R6, R4, R250, RZ ;  /* 0x000000fa04067227 */ /* 0x000fe200078e00ff */
[----:B------:R-:W-:Y:S02]  /*4ee0*/  IADD3 R11, R252, 0x61, RZ ;  /* 0x00000061fc0b7810 */ /* 0x000fe40007ffe0ff */
[----:B------:R-:W-:Y:S01]  /*4ef0*/  ISETP.GE.AND P2, PT, R9, RZ, PT ;  /* 0x000000ff0900720c */ /* 0x000fe20003f46270 */
[----:B------:R-:W-:Y:S01]  /*4f00*/  @!P5 IMAD.IADD R242, R242, 0x1, -R5 ;  /* 0x00000001f2f2d824 */ /* 0x000fe200078e0a05 */
[----:B------:R-:W-:Y:S01]  /*4f10*/  ISETP.GT.U32.AND P5, PT, R5, R248, PT ;  /* 0x000000f80500720c */ /* 0x000fe20003fa4070 */
[----:B------:R-:W-:Y:S01]  /*4f20*/  IMAD.MOV R6, RZ, RZ, -R6 ;  /* 0x000000ffff067224 */ /* 0x000fe200078e0a06 */
[----:B------:R-:W-:Y:S01]  /*4f30*/  IABS R177, R11 ;  /* 0x0000000b00b17213 */ /* 0x000fe20000000000 */
[----:B------:R-:W-:Y:S01]  /*4f40*/  IMAD.HI.U32 R9, R4, R175, RZ ;  /* 0x000000af04097227 */ /* 0x000fe200078e00ff */
[----:B------:R-:W-:-:S02]  /*4f50*/  IABS R183, R13 ;  /* 0x0000000d00b77213 */ /* 0x000fc40000000000 */
[----:B------:R-:W-:Y:S01]  /*4f60*/  IABS R187, R17 ;  /* 0x0000001100bb7213 */ /* 0x000fe20000000000 */
[--C-:B------:R-:W-:Y:S01]  /*4f70*/  @!P6 IMAD.IADD R246, R246, 0x1, -R5.reuse ;  /* 0x00000001f6f6e824 */ /* 0x100fe200078e0a05 */
[----:B------:R-:W-:Y:S01]  /*4f80*/  IADD3 R18, -R9, RZ, RZ ;  /* 0x000000ff09127210 */ /* 0x000fe20007ffe1ff */
[----:B------:R-:W-:Y:S01]  /*4f90*/  IMAD R250, R5, R6, R250 ;  /* 0x0000000605fa7224 */ /* 0x000fe200078e02fa */
[----:B------:R-:W-:Y:S01]  /*4fa0*/  ISETP.GE.AND P6, PT, R11, RZ, PT ;  /* 0x000000ff0b00720c */ /* 0x000fe20003fc6270 */
[----:B------:R-:W-:Y:S01]  /*4fb0*/  @!P0 IMAD.MOV R246, RZ, RZ, -R246 ;  /* 0x000000fffff68224 */ /* 0x000fe200078e0af6 */
[----:B------:R-:W-:Y:S01]  /*4fc0*/  IADD3 R11, R252, 0x63, RZ ;  /* 0x00000063fc0b7810 */ /* 0x000fe20007ffe0ff */
[----:B------:R-:W-:Y:S01]  /*4fd0*/  @!P5 IMAD.IADD R248, R248, 0x1, -R5 ;  /* 0x00000001f8f8d824 */ /* 0x000fe200078e0a05 */
[----:B------:R-:W-:Y:S01]  /*4fe0*/  ISETP.GT.U32.AND P0, PT, R5, R250, PT ;  /* 0x000000fa0500720c */ /* 0x000fe20003f04070 */
[----:B------:R-:W-:Y:S01]  /*4ff0*/  IMAD.HI.U32 R6, R4, R177, RZ ;  /* 0x000000b104067227 */ /* 0x000fe200078e00ff */
[----:B------:R-:W-:-:S02]  /*5000*/  IABS R181, R11 ;  /* 0x0000000b00b57213 */ /* 0x000fc40000000000 */
[C---:B------:R-:W-:Y:S01]  /*5010*/  ISETP.GT.U32.AND P5, PT, R5.reuse, R248, PT ;  /* 0x000000f80500720c */ /* 0x040fe20003fa4070 */
[----:B------:R-:W-:Y:S01]  /*5020*/  VIADD R9, R252, 0x62 ;  /* 0x00000062fc097836 */ /* 0x000fe20000000000 */
[----:B------:R-:W-:Y:S01]  /*5030*/  IADD3 R6, -R6, RZ, RZ ;  /* 0x000000ff06067210 */ /* 0x000fe20007ffe1ff */
[C---:B------:R-:W-:Y:S02]  /*5040*/  IMAD R175, R5.reuse, R18, R175 ;  /* 0x0000001205af7224 */ /* 0x040fe400078e02af */
[----:B------:R-:W-:Y:S01]  /*5050*/  @!P3 IMAD.MOV R242, RZ, RZ, -R242 ;  /* 0x000000fffff2b224 */ /* 0x000fe200078e0af2 */
[----:B------:R-:W-:Y:S01]  /*5060*/  IABS R179, R9 ;  /* 0x0000000900b37213 */ /* 0x000fe20000000000 */
[----:B------:R-:W-:Y:S01]  /*5070*/  IMAD R177, R5, R6, R177 ;  /* 0x0000000605b17224 */ /* 0x000fe200078e02b1 */
[----:B------:R-:W-:Y:S01]  /*5080*/  ISETP.GE.AND P3, PT, R9, RZ, PT ;  /* 0x000000ff0900720c */ /* 0x000fe20003f66270 */
[----:B------:R-:W-:Y:S01]  /*5090*/  IMAD.HI.U32 R9, R4, R181, RZ ;  /* 0x000000b504097227 */ /* 0x000fe200078e00ff */
[----:B------:R-:W-:-:S03]  /*50a0*/  @!P0 IADD3 R250, R250, -R5, RZ ;  /* 0x80000005fafa8210 */ /* 0x000fc60007ffe0ff */
[----:B------:R-:W-:Y:S01]  /*50b0*/  @!P5 IMAD.IADD R248, R248, 0x1, -R5 ;  /* 0x00000001f8f8d824 */ /* 0x000fe200078e0a05 */
[C---:B------:R-:W-:Y:S01]  /*50c0*/  ISETP.GT.U32.AND P0, PT, R5.reuse, R250, PT ;  /* 0x000000fa0500720c */ /* 0x040fe20003f04070 */
[----:B------:R-:W-:Y:S01]  /*50d0*/  IMAD.HI.U32 R6, R4, R179, RZ ;  /* 0x000000b304067227 */ /* 0x000fe200078e00ff */
[----:B------:R-:W-:-:S03]  /*50e0*/  ISETP.GT.U32.AND P5, PT, R5, R175, PT ;  /* 0x000000af0500720c */ /* 0x000fc60003fa4070 */
[----:B------:R-:W-:Y:S02]  /*50f0*/  IMAD.MOV R6, RZ, RZ, -R6 ;  /* 0x000000ffff067224 */ /* 0x000fe400078e0a06 */
[----:B------:R-:W-:Y:S02]  /*5100*/  IMAD.MOV R18, RZ, RZ, -R9 ;  /* 0x000000ffff127224 */ /* 0x000fe400078e0a09 */
[----:B------:R-:W-:Y:S02]  /*5110*/  IMAD R179, R5, R6, R179 ;  /* 0x0000000605b37224 */ /* 0x000fe400078e02b3 */
[----:B------:R-:W-:-:S04]  /*5120*/  IMAD.HI.U32 R6, R4, R183, RZ ;  /* 0x000000b704067227 */ /* 0x000fc800078e00ff */
[----:B------:R-:W-:Y:S01]  /*5130*/  @!P0 IMAD.IADD R250, R250, 0x1, -R5 ;  /* 0x00000001fafa8824 */ /* 0x000fe200078e0a05 */
[C---:B------:R-:W-:Y:S01]  /*5140*/  ISETP.GT.U32.AND P0, PT, R5.reuse, R177, PT ;  /* 0x000000b10500720c */ /* 0x040fe20003f04070 */
[----:B------:R-:W-:Y:S01]  /*5150*/  IMAD R181, R5, R18, R181 ;  /* 0x0000001205b57224 */ /* 0x000fe200078e02b5 */
[----:B------:R-:W-:Y:S01]  /*5160*/  @!P5 IADD3 R175, R175, -R5, RZ ;  /* 0x80000005afafd210 */ /* 0x000fe20007ffe0ff */
[----:B------:R-:W-:Y:S01]  /*5170*/  IMAD.MOV R18, RZ, RZ, -R6 ;  /* 0x000000ffff127224 */ /* 0x000fe200078e0a06 */
[----:B------:R-:W-:Y:S01]  /*5180*/  @!P1 IADD3 R250, -R250, RZ, RZ ;  /* 0x000000fffafa9210 */ /* 0x000fe20007ffe1ff */
[----:B------:R-:W-:Y:S01]  /*5190*/  @!P4 IMAD.MOV R248, RZ, RZ, -R248 ;  /* 0x000000fffff8c224 */ /* 0x000fe200078e0af8 */
[C---:B------:R-:W-:Y:S01]  /*51a0*/  ISETP.GT.U32.AND P5, PT, R5.reuse, R175, PT ;  /* 0x000000af0500720c */ /* 0x040fe20003fa4070 */
[C---:B------:R-:W-:Y:S01]  /*51b0*/  IMAD R183, R5.reuse, R18, R183 ;  /* 0x0000001205b77224 */ /* 0x040fe200078e02b7 */
[C---:B------:R-:W-:Y:S01]  /*51c0*/  ISETP.GT.U32.AND P4, PT, R5.reuse, R179, PT ;  /* 0x000000b30500720c */ /* 0x040fe20003f84070 */
[----:B------:R-:W-:Y:S01]  /*51d0*/  IMAD.HI.U32 R6, R4, R185, RZ ;  /* 0x000000b904067227 */ /* 0x000fe200078e00ff */
[----:B------:R-:W-:-:S03]  /*51e0*/  ISETP.GT.U32.AND P1, PT, R5, R181, PT ;  /* 0x000000b50500720c */ /* 0x000fc60003f24070 */
[----:B------:R-:W-:Y:S01]  /*51f0*/  @!P0 IMAD.IADD R177, R177, 0x1, -R5 ;  /* 0x00000001b1b18824 */ /* 0x000fe200078e0a05 */
[----:B------:R-:W-:Y:S01]  /*5200*/  ISETP.GT.U32.AND P0, PT, R5, R183, PT ;  /* 0x000000b70500720c */ /* 0x000fe20003f04070 */
[----:B------:R-:W-:Y:S01]  /*5210*/  IMAD.HI.U32 R9, R4, R187, RZ ;  /* 0x000000bb04097227 */ /* 0x000fe200078e00ff */
[----:B------:R-:W-:-:S03]  /*5220*/  IADD3 R6, -R6, RZ, RZ ;  /* 0x000000ff06067210 */ /* 0x000fc60007ffe1ff */
[----:B------:R-:W-:Y:S01]  /*5230*/  @!P5 IMAD.IADD R175, R175, 0x1, -R5 ;  /* 0x00000001afafd824 */ /* 0x000fe200078e0a05 */
[----:B------:R-:W-:Y:S01]  /*5240*/  ISETP.GE.AND P5, PT, R11, RZ, PT ;  /* 0x000000ff0b00720c */ /* 0x000fe20003fa6270 */
[----:B------:R-:W-:Y:S01]  /*5250*/  IMAD R185, R5, R6, R185 ;  /* 0x0000000605b97224 */ /* 0x000fe200078e02b9 */
[----:B------:R-:W-:Y:S01]  /*5260*/  IADD3 R11, R252, 0x67, RZ ;  /* 0x00000067fc0b7810 */ /* 0x000fe20007ffe0ff */
[----:B------:R-:W-:Y:S01]  /*5270*/  IMAD.MOV R18, RZ, RZ, -R9 ;  /* 0x000000ffff127224 */ /* 0x000fe200078e0a09 */
[----:B------:R-:W-:Y:S01]  /*5280*/  @!P4 IADD3 R179, R179, -R5, RZ ;  /* 0x80000005b3b3c210 */ /* 0x000fe20007ffe0ff */
[--C-:B------:R-:W-:Y:S01]  /*5290*/  @!P1 IMAD.IADD R181, R181, 0x1, -R5.reuse ;  /* 0x00000001b5b59824 */ /* 0x100fe200078e0a05 */
[----:B------:R-:W-:Y:S01]  /*52a0*/  IABS R68, R11 ;  /* 0x0000000b00447213 */ /* 0x000fe20000000000 */
[----:B------:R-:W-:Y:S01]  /*52b0*/  @!P0 IMAD.IADD R183, R183, 0x1, -R5 ;  /* 0x00000001b7b78824 */ /* 0x000fe200078e0a05 */
[C---:B------:R-:W-:Y:S01]  /*52c0*/  ISETP.GT.U32.AND P4, PT, R5.reuse, R177, PT ;  /* 0x000000b10500720c */ /* 0x040fe20003f84070 */
[----:B------:R-:W-:Y:S01]  /*52d0*/  IMAD R187, R5, R18, R187 ;  /* 0x0000001205bb7224 */ /* 0x000fe200078e02bb */
[----:B------:R-:W-:Y:S01]  /*52e0*/  @!P2 IADD3 R175, -R175, RZ, RZ ;  /* 0x000000ffafafa210 */ /* 0x000fe20007ffe1ff */
[----:B------:R-:W-:Y:S01]  /*52f0*/  IMAD.HI.U32 R6, R4, R68, RZ ;  /* 0x0000004404067227 */ /* 0x000fe200078e00ff */
[----:B------:R-:W-:-:S02]  /*5300*/  ISETP.GT.U32.AND P0, PT, R5, R183, PT ;  /* 0x000000b70500720c */ /* 0x000fc40003f04070 */
[C---:B------:R-:W-:Y:S01]  /*5310*/  ISETP.GT.U32.AND P1, PT, R5.reuse, R179, PT ;  /* 0x000000b30500720c */ /* 0x040fe20003f24070 */
[----:B------:R-:W-:Y:S01]  /*5320*/  IMAD.MOV R6, RZ, RZ, -R6 ;  /* 0x000000ffff067224 */ /* 0x000fe200078e0a06 */
[C---:B------:R-:W-:Y:S01]  /*5330*/  ISETP.GT.U32.AND P2, PT, R5.reuse, R181, PT ;  /* 0x000000b50500720c */ /* 0x040fe20003f44070 */
[C---:B------:R-:W-:Y:S02]  /*5340*/  VIADD R18, R252.reuse, 0x68 ;  /* 0x00000068fc127836 */ /* 0x040fe40000000000 */
[----:B------:R-:W-:Y:S02]  /*5350*/  IMAD R68, R5, R6, R68 ;  /* 0x0000000605447224 */ /* 0x000fe400078e0244 */
[--C-:B------:R-:W-:Y:S01]  /*5360*/  @!P4 IMAD.IADD R177, R177, 0x1, -R5.reuse ;  /* 0x00000001b1b1c824 */ /* 0x100fe200078e0a05 */
[----:B------:R-:W-:Y:S01]  /*5370*/  ISETP.GT.U32.AND P4, PT, R5, R185, PT ;  /* 0x000000b90500720c */ /* 0x000fe20003f84070 */
[----:B------:R-:W-:Y:S01]  /*5380*/  VIADD R19, R252, 0x69 ;  /* 0x00000069fc137836 */ /* 0x000fe20000000000 */
[----:B------:R-:W-:Y:S01]  /*5390*/  IABS R66, R18 ;  /* 0x0000001200427213 */ /* 0x000fe20000000000 */
[----:B------:R-:W-:Y:S01]  /*53a0*/  @!P0 IMAD.IADD R183, R183, 0x1, -R5 ;  /* 0x00000001b7b78824 */ /* 0x000fe200078e0a05 */
[----:B------:R-:W-:-:S02]  /*53b0*/  ISETP.GT.U32.AND P0, PT, R5, R68, PT ;  /* 0x000000440500720c */ /* 0x000fc40003f04070 */
[----:B------:R-:W-:Y:S01]  /*53c0*/  IABS R64, R19 ;  /* 0x0000001300407213 */ /* 0x000fe20000000000 */
[C---:B------:R-:W-:Y:S01]  /*53d0*/  IMAD.HI.U32 R6, R4.reuse, R66, RZ ;  /* 0x0000004204067227 */ /* 0x040fe200078e00ff */
[----:B------:R-:W-:Y:S02]  /*53e0*/  @!P1 IADD3 R179, R179, -R5, RZ ;  /* 0x80000005b3b39210 */ /* 0x000fe40007ffe0ff */
[----:B------:R-:W-:Y:S01]  /*53f0*/  ISETP.GT.U32.AND P1, PT, R5, R187, PT ;  /* 0x000000bb0500720c */ /* 0x000fe20003f24070 */
[--C-:B------:R-:W-:Y:S01]  /*5400*/  @!P2 IMAD.IADD R181, R181, 0x1, -R5.reuse ;  /* 0x00000001b5b5a824 */ /* 0x100fe200078e0a05 */
[----:B------:R-:W-:Y:S01]  /*5410*/  ISETP.GE.AND P2, PT, R13, RZ, PT ;  /* 0x000000ff0d00720c */ /* 0x000fe20003f46270 */
[----:B------:R-:W-:Y:S01]  /*5420*/  IMAD.HI.U32 R9, R4, R64, RZ ;  /* 0x0000004004097227 */ /* 0x000fe200078e00ff */
[----:B------:R-:W-:Y:S02]  /*5430*/  @!P4 IADD3 R185, R185, -R5, RZ ;  /* 0x80000005b9b9c210 */ /* 0x000fe40007ffe0ff */
[----:B------:R-:W-:Y:S01]  /*5440*/  @!P6 IADD3 R177, -R177, RZ, RZ ;  /* 0x000000ffb1b1e210 */ /* 0x000fe20007ffe1ff */
[----:B------:R-:W-:Y:S01]  /*5450*/  @!P0 IMAD.IADD R68, R68, 0x1, -R5 ;  /* 0x0000000144448824 */ /* 0x000fe200078e0a05 */
[----:B------:R-:W-:Y:S01]  /*5460*/  ISETP.GT.U32.AND P0, PT, R5, R185, PT ;  /* 0x000000b90500720c */ /* 0x000fe20003f04070 */
[----:B------:R-:W-:Y:S01]  /*5470*/  IMAD.MOV R6, RZ, RZ, -R6 ;  /* 0x000000ffff067224 */ /* 0x000fe200078e0a06 */
[----:B------:R-:W-:Y:S01]  /*5480*/  ISETP.GE.AND P4, PT, R15, RZ, PT ;  /* 0x000000ff0f00720c */ /* 0x000fe20003f86270 */
[----:B------:R-:W-:Y:S01]  /*5490*/  IMAD.MOV R9, RZ, RZ, -R9 ;  /* 0x000000ffff097224 */ /* 0x000fe200078e0a09 */
[C---:B------:R-:W-:Y:S01]  /*54a0*/  IADD3 R15, R252.reuse, 0x71, RZ ;  /* 0x00000071fc0f7810 */ /* 0x040fe20007ffe0ff */
[----:B------:R-:W-:Y:S01]  /*54b0*/  IMAD R66, R5, R6, R66 ;  /* 0x0000000605427224 */ /* 0x000fe200078e0242 */
[----:B------:R-:W-:Y:S01]  /*54c0*/  @!P1 IADD3 R187, R187, -R5, RZ ;  /* 0x80000005bbbb9210 */ /* 0x000fe20007ffe0ff */
[C---:B------:R-:W-:Y:S01]  /*54d0*/  VIADD R13, R252.reuse, 0x6a ;  /* 0x0000006afc0d7836 */ /* 0x040fe20000000000 */
[----:B------:R-:W-:Y:S01]  /*54e0*/  @!P2 IADD3 R183, -R183, RZ, RZ ;  /* 0x000000ffb7b7a210 */ /* 0x000fe20007ffe1ff */
[----:B------:R-:W-:Y:S01]  /*54f0*/  IMAD R64, R5, R9, R64 ;  /* 0x0000000905407224 */ /* 0x000fe200078e0240 */
[----:B------:R-:W-:Y:S01]  /*5500*/  ISETP.GE.AND P2, PT, R11, RZ, PT ;  /* 0x000000ff0b00720c */ /* 0x000fe20003f46270 */
[----:B------:R-:W-:Y:S01]  /*5510*/  @!P5 IMAD.MOV R181, RZ, RZ, -R181 ;  /* 0x000000ffffb5d224 */ /* 0x000fe200078e0ab5 */
[----:B------:R-:W-:Y:S01]  /*5520*/  ISETP.GT.U32.AND P5, PT, R5, R66, PT ;  /* 0x000000420500720c */ /* 0x000fe20003fa4070 */
[----:B------:R-:W-:Y:S01]  /*5530*/  @!P3 IMAD.MOV R179, RZ, RZ, -R179 ;  /* 0x000000ffffb3b224 */ /* 0x000fe200078e0ab3 */
[----:B------:R-:W-:Y:S01]  /*5540*/  IABS R62, R13 ;  /* 0x0000000d003e7213 */ /* 0x000fe20000000000 */
[----:B------:R-:W-:Y:S01]  /*5550*/  @!P0 IMAD.IADD R185, R185, 0x1, -R5 ;  /* 0x00000001b9b98824 */ /* 0x000fe200078e0a05 */
[C---:B------:R-:W-:Y:S01]  /*5560*/  ISETP.GT.U32.AND P3, PT, R5.reuse, R68, PT ;  /* 0x000000440500720c */ /* 0x040fe20003f64070 */
[----:B------:R-:W-:Y:S01]  /*5570*/  VIADD R9, R252, 0x6b ;  /* 0x0000006bfc097836 */ /* 0x000fe20000000000 */
[C---:B------:R-:W-:Y:S01]  /*5580*/  ISETP.GT.U32.AND P0, PT, R5.reuse, R64, PT ;  /* 0x000000400500720c */ /* 0x040fe20003f04070 */
[----:B------:R-:W-:Y:S01]  /*5590*/  IMAD.HI.U32 R6, R4, R62, RZ ;  /* 0x0000003e04067227 */ /* 0x000fe200078e00ff */
[----:B------:R-:W-:-:S02]  /*55a0*/  ISETP.GT.U32.AND P6, PT, R5, R187, PT ;  /* 0x000000bb0500720c */ /* 0x000fc40003fc4070 */
[----:B------:R-:W-:Y:S01]  /*55b0*/  IABS R60, R9 ;  /* 0x00000009003c7213 */ /* 0x000fe20000000000 */
[----:B------:R-:W-:Y:S01]  /*55c0*/  IMAD.MOV R6, RZ, RZ, -R6 ;  /* 0x000000ffff067224 */ /* 0x000fe200078e0a06 */
[----:B------:R-:W-:Y:S01]  /*55d0*/  ISETP.GE.AND P1, PT, R17, RZ, PT ;  /* 0x000000ff1100720c */ /* 0x000fe20003f26270 */
[----:B------:R-:W-:Y:S01]  /*55e0*/  @!P4 IMAD.MOV R185, RZ, RZ, -R185 ;  /* 0x000000ffffb9c224 */ /* 0x000fe200078e0ab9 */
[-C--:B------:R-:W-:Y:S01]  /*55f0*/  @!P5 IADD3 R66, R66, -R5.reuse, RZ ;  /* 0x800000054242d210 */ /* 0x080fe20007ffe0ff */
[----:B------:R-:W-:Y:S01]  /*5600*/  IMAD R62, R5, R6, R62 ;  /* 0x00000006053e7224 */ /* 0x000fe200078e023e */
[----:B------:R-:W-:Y:S01]  /*5610*/  ISETP.GE.AND P5, PT, R13, RZ, PT ;  /* 0x000000ff0d00720c */ /* 0x000fe20003fa6270 */
[--C-:B------:R-:W-:Y:S01]  /*5620*/  @!P3 IMAD.IADD R68, R68, 0x1, -R5.reuse ;  /* 0x000000014444b824 */ /* 0x100fe200078e0a05 */
[----:B------:R-:W-:Y:S01]  /*5630*/  ISETP.GE.AND P3, PT, R19, RZ, PT ;  /* 0x000000ff1300720c */ /* 0x000fe20003f66270 */
[----:B------:R-:W-:Y:S01]  /*5640*/  @!P0 IMAD.IADD R64, R64, 0x1, -R5 ;  /* 0x0000000140408824 */ /* 0x000fe200078e0a05 */
[----:B------:R-:W-:Y:S01]  /*5650*/  ISETP.GT.U32.AND P0, PT, R5, R66, PT ;  /* 0x000000420500720c */ /* 0x000fe20003f04070 */
[----:B------:R-:W-:Y:S01]  /*5660*/  IMAD.HI.U32 R6, R4, R60, RZ ;  /* 0x0000003c04067227 */ /* 0x000fe200078e00ff */
[----:B------:R-:W-:-:S02]  /*5670*/  @!P6 IADD3 R187, R187, -R5, RZ ;  /* 0x80000005bbbbe210 */ /* 0x000fc40007ffe0ff */
[----:B------:R-:W-:Y:S01]  /*5680*/  ISETP.GE.AND P6, PT, R18, RZ, PT ;  /* 0x000000ff1200720c */ /* 0x000fe20003fc6270 */
[----:B------:R-:W-:Y:S01]  /*5690*/  @!P2 IMAD.MOV R68, RZ, RZ, -R68 ;  /* 0x000000ffff44a224 */ /* 0x000fe200078e0a44 */
[C---:B------:R-:W-:Y:S01]  /*56a0*/  ISETP.GT.U32.AND P2, PT, R5.reuse, R62, PT ;  /* 0x0000003e0500720c */ /* 0x040fe20003f44070 */
[----:B------:R-:W-:Y:S01]  /*56b0*/  VIADD R13, R252, 0x6f ;  /* 0x0000006ffc0d7836 */ /* 0x000fe20000000000 */
[----:B------:R-:W-:Y:S01]  /*56c0*/  IADD3 R6, -R6, RZ, RZ ;  /* 0x000000ff06067210 */ /* 0x000fe20007ffe1ff */
[C---:B------:R-:W-:Y:S01]  /*56d0*/  VIADD R11, R252.reuse, 0x6e ;  /* 0x0000006efc0b7836 */ /* 0x040fe20000000000 */
[C---:B------:R-:W-:Y:S01]  /*56e0*/  ISETP.GT.U32.AND P4, PT, R5.reuse, R64, PT ;  /* 0x000000400500720c */ /* 0x040fe20003f84070 */
[----:B------:R-:W-:Y:S01]  /*56f0*/  @!P1 IMAD.MOV R187, RZ, RZ, -R187 ;  /* 0x000000ffffbb9224 */ /* 0x000fe200078e0abb */
[----:B------:R-:W-:Y:S01]  /*5700*/  IABS R52, R13 ;  /* 0x0000000d00347213 */ /* 0x000fe20000000000 */
[----:B------:R-:W-:Y:S01]  /*5710*/  IMAD R60, R5, R6, R60 ;  /* 0x00000006053c7224 */ /* 0x000fe200078e023c */
[C---:B------:R-:W-:Y:S01]  /*5720*/  IADD3 R6, R252.reuse, 0x6c, RZ ;  /* 0x0000006cfc067810 */ /* 0x040fe20007ffe0ff */
[----:B------:R-:W-:Y:S01]  /*5730*/  VIADD R17, R252, 0x72 ;  /* 0x00000072fc117836 */ /* 0x000fe20000000000 */
[----:B------:R-:W-:Y:S01]  /*5740*/  @!P0 IADD3 R66, R66, -R5, RZ ;  /* 0x8000000542428210 */ /* 0x000fe20007ffe0ff */
[----:B------:R-:W-:Y:S01]  /*5750*/  VIADD R19, R252, 0x73 ;  /* 0x00000073fc137836 */ /* 0x000fe20000000000 */
[----:B------:R-:W-:-:S02]  /*5760*/  IABS R56, R6 ;  /* 0x0000000600387213 */ /* 0x000fc40000000000 */
[----:B------:R-:W-:Y:S01]  /*5770*/  @!P2 IADD3 R62, R62, -R5, RZ ;  /* 0x800000053e3ea210 */ /* 0x000fe20007ffe0ff */
[----:B------:R-:W-:Y:S01]  /*5780*/  @!P6 IMAD.MOV R66, RZ, RZ, -R66 ;  /* 0x000000ffff42e224 */ /* 0x000fe200078e0a42 */
[----:B------:R-:W-:Y:S01]  /*5790*/  ISETP.GE.AND P0, PT, R6, RZ, PT ;  /* 0x000000ff0600720c */ /* 0x000fe20003f06270 */
[----:B------:R-:W-:Y:S01]  /*57a0*/  IMAD.HI.U32 R6, R4, R56, RZ ;  /* 0x0000003804067227 */ /* 0x000fe200078e00ff */
[C---:B------:R-:W-:Y:S02]  /*57b0*/  ISETP.GT.U32.AND P6, PT, R5.reuse, R62, PT ;  /* 0x0000003e0500720c */ /* 0x040fe40003fc4070 */
[----:B------:R-:W-:Y:S01]  /*57c0*/  ISETP.GT.U32.AND P2, PT, R5, R60, PT ;  /* 0x0000003c0500720c */ /* 0x000fe20003f44070 */
[----:B------:R-:W-:Y:S01]  /*57d0*/  IMAD.MOV R6, RZ, RZ, -R6 ;  /* 0x000000ffff067224 */ /* 0x000fe200078e0a06 */
[----:B------:R-:W-:Y:S01]  /*57e0*/  IABS R54, R11 ;  /* 0x0000000b00367213 */ /* 0x000fe20000000000 */
[----:B------:R-:W-:Y:S01]  /*57f0*/  @!P4 IMAD.IADD R64, R64, 0x1, -R5 ;  /* 0x000000014040c824 */ /* 0x000fe200078e0a05 */
[----:B------:R-:W-:Y:S01]  /*5800*/  ISETP.GE.AND P1, PT, R9, RZ, PT ;  /* 0x000000ff0900720c */ /* 0x000fe20003f26270 */
[----:B------:R-:W-:Y:S01]  /*5810*/  IMAD R56, R5, R6, R56 ;  /* 0x0000000605387224 */ /* 0x000fe200078e0238 */
[----:B------:R-:W-:Y:S01]  /*5820*/  IABS R18, R17 ;  /* 0x0000001100127213 */ /* 0x000fe20000000000 */
[----:B------:R-:W-:Y:S01]  /*5830*/  VIADD R9, R252, 0x6d ;  /* 0x0000006dfc097836 */ /* 0x000fe20000000000 */
[----:B------:R-:W-:-:S02]  /*5840*/  @!P3 IADD3 R64, -R64, RZ, RZ ;  /* 0x000000ff4040b210 */ /* 0x000fc40007ffe1ff */
[----:B------:R-:W-:Y:S01]  /*5850*/  ISETP.GE.AND P3, PT, R11, RZ, PT ;  /* 0x000000ff0b00720c */ /* 0x000fe20003f66270 */
[----:B------:R-:W-:Y:S01]  /*5860*/  @!P6 IMAD.IADD R62, R62, 0x1, -R5 ;  /* 0x000000013e3ee824 */ /* 0x000fe200078e0a05 */
[----:B------:R-:W-:Y:S01]  /*5870*/  ISETP.GT.U32.AND P6, PT, R5, R56, PT ;  /* 0x000000380500720c */ /* 0x000fe20003fc4070 */
[----:B------:R-:W-:Y:S01]  /*5880*/  IMAD.HI.U32 R11, R4, R52, RZ ;  /* 0x00000034040b7227 */ /* 0x000fe200078e00ff */
[----:B------:R-:W-:Y:S02]  /*5890*/  IABS R58, R9 ;  /* 0x00000009003a7213 */ /* 0x000fe40000000000 */
[----:B------:R-:W-:Y:S01]  /*58a0*/  ISETP.GE.AND P4, PT, R9, RZ, PT ;  /* 0x000000ff0900720c */ /* 0x000fe20003f86270 */
[----:B------:R-:W-:Y:S01]  /*58b0*/  IMAD.MOV R11, RZ, RZ, -R11 ;  /* 0x000000ffff0b7224 */ /* 0x000fe200078e0a0b */
[----:B------:R-:W-:Y:S01]  /*58c0*/  IABS R26, R19 ;  /* 0x00000013001a7213 */ /* 0x000fe20000000000 */
[----:B------:R-:W-:Y:S01]  /*58d0*/  @!P2 IMAD.IADD R60, R60, 0x1, -R5 ;  /* 0x000000013c3ca824 */ /* 0x000fe200078e0a05 */
[----:B------:R-:W-:Y:S01]  /*58e0*/  IABS R48, R15 ;  /* 0x0000000f00307213 */ /* 0x000fe20000000000 */
[C---:B------:R-:W-:Y:S01]  /*58f0*/  IMAD R52, R5.reuse, R11, R52 ;  /* 0x0000000b05347224 */ /* 0x040fe200078e0234 */
[----:B------:R-:W-:Y:S01]  /*5900*/  @!P5 IADD3 R62, -R62, RZ, RZ ;  /* 0x000000ff3e3ed210 */ /* 0x000fe20007ffe1ff */
[----:B------:R-:W-:Y:S01]  /*5910*/  IMAD.HI.U32 R6, R4, R58, RZ ;  /* 0x0000003a04067227 */ /* 0x000fe200078e00ff */
[----:B------:R-:W-:-:S02]  /*5920*/  ISETP.GT.U32.AND P2, PT, R5, R60, PT ;  /* 0x0000003c0500720c */ /* 0x000fc40003f44070 */
[----:B------:R-:W-:Y:S01]  /*5930*/  ISETP.GE.AND P5, PT, R13, RZ, PT ;  /* 0x000000ff0d00720c */ /* 0x000fe20003fa6270 */
[----:B------:R-:W-:Y:S01]  /*5940*/  @!P6 IMAD.IADD R56, R56, 0x1, -R5 ;  /* 0x000000013838e824 */ /* 0x000fe200078e0a05 */
[----:B------:R-:W-:Y:S01]  /*5950*/  IADD3 R6, -R6, RZ, RZ ;  /* 0x000000ff06067210 */ /* 0x000fe20007ffe1ff */
[----:B------:R-:W-:-:S03]  /*5960*/  IMAD.HI.U32 R11, R4, R18, RZ ;  /* 0x00000012040b7227 */ /* 0x000fc600078e00ff */
[C---:B------:R-:W-:Y:S01]  /*5970*/  ISETP.GT.U32.AND P6, PT, R5.reuse, R56, PT ;  /* 0x000000380500720c */ /* 0x040fe20003fc4070 */
[----:B------:R-:W-:Y:S02]  /*5980*/  IMAD R58, R5, R6, R58 ;  /* 0x00000006053a7224 */ /* 0x000fe400078e023a */
[----:B------:R-:W-:Y:S02]  /*5990*/  IMAD.MOV R11, RZ, RZ, -R11 ;  /* 0x000000ffff0b7224 */ /* 0x000fe400078e0a0b */
[----:B------:R-:W-:Y:S02]  /*59a0*/  @!P2 IMAD.IADD R60, R60, 0x1, -R5 ;  /* 0x000000013c3ca824 */ /* 0x000fe400078e0a05 */
[----:B------:R-:W-:-:S03]  /*59b0*/  IMAD.HI.U32 R9, R4, R54, RZ ;  /* 0x0000003604097227 */ /* 0x000fc600078e00ff */
[----:B------:R-:W-:Y:S01]  /*59c0*/  @!P1 IADD3 R60, -R60, RZ, RZ ;  /* 0x000000ff3c3c9210 */ /* 0x000fe20007ffe1ff */
[----:B------:R-:W-:Y:S01]  /*59d0*/  VIADD R6, R252, 0x70 ;  /* 0x00000070fc067836 */ /* 0x000fe20000000000 */
[C---:B------:R-:W-:Y:S01]  /*59e0*/  ISETP.GT.U32.AND P1, PT, R5.reuse, R58, PT ;  /* 0x0000003a0500720c */ /* 0x040fe20003f24070 */
[----:B------:R-:W-:Y:S02]  /*59f0*/  @!P6 IMAD.IADD R56, R56, 0x1, -R5 ;  /* 0x000000013838e824 */ /* 0x000fe400078e0a05 */
[C---:B------:R-:W-:Y:S01]  /*5a00*/  IMAD R18, R5.reuse, R11, R18 ;  /* 0x0000000b05127224 */ /* 0x040fe200078e0212 */
[----:B------:R-:W-:Y:S01]  /*5a10*/  IABS R50, R6 ;  /* 0x0000000600327213 */ /* 0x000fe20000000000 */
[----:B------:R-:W-:Y:S01]  /*5a20*/  @!P0 IMAD.MOV R56, RZ, RZ, -R56 ;  /* 0x000000ffff388224 */ /* 0x000fe200078e0a38 */
[----:B------:R-:W-:Y:S01]  /*5a30*/  ISETP.GT.U32.AND P0, PT, R5, R52, PT ;  /* 0x000000340500720c */ /* 0x000fe20003f04070 */
[----:B------:R-:W-:Y:S01]  /*5a40*/  IMAD.MOV R9, RZ, RZ, -R9 ;  /* 0x000000ffff097224 */ /* 0x000fe200078e0a09 */
[----:B------:R-:W-:Y:S01]  /*5a50*/  ISETP.GE.AND P2, PT, R6, RZ, PT ;  /* 0x000000ff0600720c */ /* 0x000fe20003f46270 */
[----:B------:R-:W-:-:S04]  /*5a60*/  IMAD.HI.U32 R6, R4, R50, RZ ;  /* 0x0000003204067227 */ /* 0x000fc800078e00ff */
[----:B------:R-:W-:Y:S01]  /*5a70*/  @!P1 IADD3 R58, R58, -R5, RZ ;  /* 0x800000053a3a9210 */ /* 0x000fe20007ffe0ff */
[C---:B------:R-:W-:Y:S02]  /*5a80*/  IMAD R54, R5.reuse, R9, R54 ;  /* 0x0000000905367224 */ /* 0x040fe400078e0236 */
[----:B------:R-:W-:Y:S01]  /*5a90*/  IMAD.MOV R6, RZ, RZ, -R6 ;  /* 0x000000ffff067224 */ /* 0x000fe200078e0a06 */
[C---:B------:R-:W-:Y:S01]  /*5aa0*/  ISETP.GT.U32.AND P1, PT, R5.reuse, R58, PT ;  /* 0x0000003a0500720c */ /* 0x040fe20003f24070 */
[----:B------:R-:W-:Y:S01]  /*5ab0*/  IMAD.HI.U32 R11, R4, R44, RZ ;  /* 0x0000002c040b7227 */ /* 0x000fe200078e00ff */
[----:B------:R-:W-:Y:S02]  /*5ac0*/  @!P0 IADD3 R52, R52, -R5, RZ ;  /* 0x8000000534348210 */ /* 0x000fe40007ffe0ff */
[C---:B------:R-:W-:Y:S01]  /*5ad0*/  ISETP.GT.U32.AND P6, PT, R5.reuse, R54, PT ;  /* 0x000000360500720c */ /* 0x040fe20003fc4070 */
[C---:B------:R-:W-:Y:S01]  /*5ae0*/  IMAD R50, R5.reuse, R6, R50 ;  /* 0x0000000605327224 */ /* 0x040fe200078e0232 */
[----:B------:R-:W-:Y:S01]  /*5af0*/  ISETP.GT.U32.AND P0, PT, R5, R52, PT ;  /* 0x000000340500720c */ /* 0x000fe20003f04070 */
[----:B------:R-:W-:-:S04]  /*5b00*/  IMAD.HI.U32 R6, R4, R26, RZ ;  /* 0x0000001a04067227 */ /* 0x000fc800078e00ff */
[----:B------:R-:W-:-:S04]  /*5b10*/  IMAD.HI.U32 R9, R4, R48, RZ ;  /* 0x0000003004097227 */ /* 0x000fc800078e00ff */
[--C-:B------:R-:W-:Y:S01]  /*5b20*/  @!P1 IMAD.IADD R58, R58, 0x1, -R5.reuse ;  /* 0x000000013a3a9824 */ /* 0x100fe200078e0a05 */
[----:B------:R-:W-:Y:S01]  /*5b30*/  ISETP.GT.U32.AND P1, PT, R5, R50, PT ;  /* 0x000000320500720c */ /* 0x000fe20003f24070 */
[----:B------:R-:W-:Y:S01]  /*5b40*/  @!P6 IMAD.IADD R54, R54, 0x1, -R5 ;  /* 0x000000013636e824 */ /* 0x000fe200078e0a05 */
[----:B------:R-:W-:Y:S01]  /*5b50*/  IADD3 R9, -R9, RZ, RZ ;  /* 0x000000ff09097210 */ /* 0x000fe20007ffe1ff */
[----:B------:R-:W-:Y:S01]  /*5b60*/  IMAD.MOV R11, RZ, RZ, -R11 ;  /* 0x000000ffff0b7224 */ /* 0x000fe200078e0a0b */
[----:B------:R-:W-:Y:S01]  /*5b70*/  @!P0 IADD3 R52, R52, -R5, RZ ;  /* 0x8000000534348210 */ /* 0x000fe20007ffe0ff */
[----:B------:R-:W-:Y:S01]  /*5b80*/  IMAD.MOV R6, RZ, RZ, -R6 ;  /* 0x000000ffff067224 */ /* 0x000fe200078e0a06 */
[C---:B------:R-:W-:Y:S01]  /*5b90*/  ISETP.GT.U32.AND P0, PT, R5.reuse, R18, PT ;  /* 0x000000120500720c */ /* 0x040fe20003f04070 */
[C---:B------:R-:W-:Y:S01]  /*5ba0*/  IMAD R44, R5.reuse, R11, R44 ;  /* 0x0000000b052c7224 */ /* 0x040fe200078e022c */
[C---:B------:R-:W-:Y:S01]  /*5bb0*/  ISETP.GT.U32.AND P6, PT, R5.reuse, R54, PT ;  /* 0x000000360500720c */ /* 0x040fe20003fc4070 */
[----:B------:R-:W-:-:S02]  /*5bc0*/  IMAD R26, R5, R6, R26 ;  /* 0x00000006051a7224 */ /* 0x000fc400078e021a */
[----:B------:R-:W-:-:S04]  /*5bd0*/  IMAD.HI.U32 R6, R4, R40, RZ ;  /* 0x0000002804067227 */ /* 0x000fc800078e00ff */
[--C-:B------:R-:W-:Y:S01]  /*5be0*/  @!P1 IMAD.IADD R50, R50, 0x1, -R5.reuse ;  /* 0x0000000132329824 */ /* 0x100fe200078e0a05 */
[----:B------:R-:W-:Y:S01]  /*5bf0*/  IADD3 R11, -R6, RZ, RZ ;  /* 0x000000ff060b7210 */ /* 0x000fe20007ffe1ff */
[C---:B------:R-:W-:Y:S02]  /*5c00*/  IMAD R48, R5.reuse, R9, R48 ;  /* 0x0000000905307224 */ /* 0x040fe400078e0230 */
[----:B------:R-:W-:Y:S01]  /*5c10*/  @!P0 IMAD.IADD R18, R18, 0x1, -R5 ;  /* 0x0000000112128824 */ /* 0x000fe200078e0a05 */
[----:B------:R-:W-:Y:S01]  /*5c20*/  ISETP.GT.U32.AND P1, PT, R5, R50, PT ;  /* 0x000000320500720c */ /* 0x000fe20003f24070 */
[----:B------:R-:W-:-:S03]  /*5c30*/  IMAD.HI.U32 R9, R4, R46, RZ ;  /* 0x0000002e04097227 */ /* 0x000fc600078e00ff */
[C---:B------:R-:W-:Y:S01]  /*5c40*/  ISETP.GT.U32.AND P0, PT, R5.reuse, R18, PT ;  /* 0x000000120500720c */ /* 0x040fe20003f04070 */
[----:B------:R-:W-:Y:S01]  /*5c50*/  @!P6 IMAD.IADD R54, R54, 0x1, -R5 ;  /* 0x000000013636e824 */ /* 0x000fe200078e0a05 */
[C---:B------:R-:W-:Y:S01]  /*5c60*/  ISETP.GT.U32.AND P6, PT, R5.reuse, R48, PT ;  /* 0x000000300500720c */ /* 0x040fe20003fc4070 */
[----:B------:R-:W-:Y:S01]  /*5c70*/  IMAD R40, R5, R11, R40 ;  /* 0x0000000b05287224 */ /* 0x000fe200078e0228 */
[----:B------:R-:W-:Y:S01]  /*5c80*/  IADD3 R9, -R9, RZ, RZ ;  /* 0x000000ff09097210 */ /* 0x000fe20007ffe1ff */
[----:B------:R-:W-:Y:S01]  /*5c90*/  IMAD.HI.U32 R13, R4, R42, RZ ;  /* 0x0000002a040d7227 */ /* 0x000fe200078e00ff */
[----:B------:R-:W-:-:S03]  /*5ca0*/  @!P3 IADD3 R54, -R54, RZ, RZ ;  /* 0x000000ff3636b210 */ /* 0x000fc60007ffe1ff */
[----:B------:R-:W-:Y:S02]  /*5cb0*/  IMAD R46, R5, R9, R46 ;  /* 0x00000009052e7224 */ /* 0x000fe400078e022e */
[----:B------:R-:W-:-:S04]  /*5cc0*/  IMAD.HI.U32 R9, R4, R38, RZ ;  /* 0x0000002604097227 */ /* 0x000fc800078e00ff */
[--C-:B------:R-:W-:Y:S01]  /*5cd0*/  @!P0 IMAD.IADD R18, R18, 0x1, -R5.reuse ;  /* 0x0000000112128824 */ /* 0x100fe200078e0a05 */
[C---:B------:R-:W-:Y:S01]  /*5ce0*/  ISETP.GT.U32.AND P0, PT, R5.reuse, R44, PT ;  /* 0x0000002c0500720c */ /* 0x040fe20003f04070 */
[----:B------:R-:W-:Y:S01]  /*5cf0*/  @!P1 IMAD.IADD R50, R50, 0x1, -R5 ;  /* 0x0000000132329824 */ /* 0x000fe200078e0a05 */
[----:B------:R-:W-:Y:S01]  /*5d00*/  ISETP.GT.U32.AND P1, PT, R5, R26, PT ;  /* 0x0000001a0500720c */ /* 0x000fe20003f24070 */
[----:B------:R-:W-:Y:S01]  /*5d10*/  IMAD.MOV R13, RZ, RZ, -R13 ;  /* 0x000000ffff0d7224 */ /* 0x000fe200078e0a0d */
[----:B------:R-:W-:Y:S01]  /*5d20*/  IADD3 R9, -R9, RZ, RZ ;  /* 0x000000ff09097210 */ /* 0x000fe20007ffe1ff */
[----:B------:R-:W-:Y:S01]  /*5d30*/  IMAD.HI.U32 R11, R4, R36, RZ ;  /* 0x00000024040b7227 */ /* 0x000fe200078e00ff */
[----:B------:R-:W-:-:S03]  /*5d40*/  @!P6 IADD3 R48, R48, -R5, RZ ;  /* 0x800000053030e210 */ /* 0x000fc60007ffe0ff */
[C---:B------:R-:W-:Y:S01]  /*5d50*/  IMAD R38, R5.reuse, R9, R38 ;  /* 0x0000000905267224 */ /* 0x040fe200078e0226 */
[C---:B------:R-:W-:Y:S01]  /*5d60*/  ISETP.GT.U32.AND P6, PT, R5.reuse, R48, PT ;  /* 0x000000300500720c */ /* 0x040fe20003fc4070 */
[C---:B------:R-:W-:Y:S01]  /*5d70*/  IMAD R42, R5.reuse, R13, R42 ;  /* 0x0000000d052a7224 */ /* 0x040fe200078e022a */
[----:B------:R-:W-:Y:S01]  /*5d80*/  IABS R13, R252 ;  /* 0x000000fc000d7213 */ /* 0x000fe20000000000 */
[--C-:B------:R-:W-:Y:S01]  /*5d90*/  @!P0 IMAD.IADD R44, R44, 0x1, -R5.reuse ;  /* 0x000000012c2c8824 */ /* 0x100fe200078e0a05 */
[C---:B------:R-:W-:Y:S01]  /*5da0*/  ISETP.GT.U32.AND P0, PT, R5.reuse, R40, PT ;  /* 0x000000280500720c */ /* 0x040fe20003f04070 */
[----:B------:R-:W-:Y:S01]  /*5db0*/  @!P1 IMAD.IADD R26, R26, 0x1, -R5 ;  /* 0x000000011a1a9824 */ /* 0x000fe200078e0a05 */
[----:B------:R-:W-:Y:S01]  /*5dc0*/  ISETP.GT.U32.AND P1, PT, R5, R42, PT ;  /* 0x0000002a0500720c */ /* 0x000fe20003f24070 */
[----:B------:R-:W-:Y:S02]  /*5dd0*/  IMAD.MOV R11, RZ, RZ, -R11 ;  /* 0x000000ffff0b7224 */ /* 0x000fe400078e0a0b */
[----:B------:R-:W-:-:S04]  /*5de0*/  IMAD.HI.U32 R6, R4, R13, RZ ;  /* 0x0000000d04067227 */ /* 0x000fc800078e00ff */
[----:B------:R-:W-:Y:S01]  /*5df0*/  @!P6 IADD3 R48, R48, -R5, RZ ;  /* 0x800000053030e210 */ /* 0x000fe20007ffe0ff */
[C---:B------:R-:W-:Y:S01]  /*5e00*/  IMAD R36, R5.reuse, R11, R36 ;  /* 0x0000000b05247224 */ /* 0x040fe200078e0224 */
[C---:B------:R-:W-:Y:S01]  /*5e10*/  ISETP.GT.U32.AND P6, PT, R5.reuse, R46, PT ;  /* 0x0000002e0500720c */ /* 0x040fe20003fc4070 */
[----:B------:R-:W-:Y:S01]  /*5e20*/  IMAD.HI.U32 R11, R4, R30, RZ ;  /* 0x0000001e040b7227 */ /* 0x000fe200078e00ff */
[-C--:B------:R-:W-:Y:S02]  /*5e30*/  @!P0 IADD3 R40, R40, -R5.reuse, RZ ;  /* 0x8000000528288210 */ /* 0x080fe40007ffe0ff */
[----:B------:R-:W-:Y:S01]  /*5e40*/  ISETP.GT.U32.AND P0, PT, R5, R38, PT ;  /* 0x000000260500720c */ /* 0x000fe20003f04070 */
[----:B------:R-:W-:Y:S01]  /*5e50*/  IMAD.HI.U32 R9, R4, R28, RZ ;  /* 0x0000001c04097227 */ /* 0x000fe200078e00ff */
[----:B------:R-:W-:Y:S02]  /*5e60*/  @!P1 IADD3 R42, R42, -R5, RZ ;  /* 0x800000052a2a9210 */ /* 0x000fe40007ffe0ff */
[----:B------:R-:W-:Y:S01]  /*5e70*/  ISETP.GE.AND P1, PT, R17, RZ, PT ;  /* 0x000000ff1100720c */ /* 0x000fe20003f26270 */
[----:B------:R-:W-:Y:S01]  /*5e80*/  IMAD.MOV R6, RZ, RZ, -R6 ;  /* 0x000000ffff067224 */ /* 0x000fe200078e0a06 */
[----:B------:R-:W-:Y:S01]  /*5e90*/  IADD3 R11, -R11, RZ, RZ ;  /* 0x000000ff0b0b7210 */ /* 0x000fe20007ffe1ff */
[----:B------:R-:W-:Y:S01]  /*5ea0*/  IMAD.MOV R9, RZ, RZ, -R9 ;  /* 0x000000ffff097224 */ /* 0x000fe200078e0a09 */
[----:B------:R-:W-:Y:S01]  /*5eb0*/  IABS R17, R41 ;  /* 0x0000002900117213 */ /* 0x000fe20000000000 */
[----:B------:R-:W-:Y:S01]  /*5ec0*/  @!P6 IMAD.IADD R46, R46, 0x1, -R5 ;  /* 0x000000012e2ee824 */ /* 0x000fe200078e0a05 */
[----:B------:R-:W-:Y:S01]  /*5ed0*/  ISETP.GE.AND P6, PT, R15, RZ, PT ;  /* 0x000000ff0f00720c */ /* 0x000fe20003fc6270 */
[----:B------:R-:W-:-:S02]  /*5ee0*/  IMAD R30, R5, R11, R30 ;  /* 0x0000000b051e7224 */ /* 0x000fc400078e021e */
[----:B------:R-:W-:Y:S01]  /*5ef0*/  @!P0 IMAD.IADD R38, R38, 0x1, -R5 ;  /* 0x0000000126268824 */ /* 0x000fe200078e0a05 */
[C---:B------:R-:W-:Y:S01]  /*5f00*/  ISETP.GT.U32.AND P0, PT, R5.reuse, R36, PT ;  /* 0x000000240500720c */ /* 0x040fe20003f04070 */
[----:B------:R-:W-:Y:S01]  /*5f10*/  @!P4 IMAD.MOV R58, RZ, RZ, -R58 ;  /* 0x000000ffff3ac224 */ /* 0x000fe200078e0a3a */
[C---:B------:R-:W-:Y:S01]  /*5f20*/  ISETP.GT.U32.AND P3, PT, R5.reuse, R46, PT ;  /* 0x0000002e0500720c */ /* 0x040fe20003f64070 */
[----:B------:R-:W-:Y:S01]  /*5f30*/  @!P1 IMAD.MOV R18, RZ, RZ, -R18 ;  /* 0x000000ffff129224 */ /* 0x000fe200078e0a12 */
[C---:B------:R-:W-:Y:S01]  /*5f40*/  ISETP.GT.U32.AND P1, PT, R5.reuse, R38, PT ;  /* 0x000000260500720c */ /* 0x040fe20003f24070 */
[C---:B------:R-:W-:Y:S01]  /*5f50*/  IMAD R6, R5.reuse, R6, R13 ;  /* 0x0000000605067224 */ /* 0x040fe200078e020d */
[C---:B------:R-:W-:Y:S01]  /*5f60*/  ISETP.GT.U32.AND P4, PT, R5.reuse, R44, PT ;  /* 0x0000002c0500720c */ /* 0x040fe20003f84070 */
[----:B------:R-:W-:Y:S02]  /*5f70*/  IMAD R28, R5, R9, R28 ;  /* 0x00000009051c7224 */ /* 0x000fe400078e021c */
[----:B------:R-:W-:Y:S01]  /*5f80*/  IMAD.HI.U32 R13, R4, R32, RZ ;  /* 0x00000020040d7227 */ /* 0x000fe200078e00ff */
[----:B------:R-:W-:-:S03]  /*5f90*/  @!P6 IADD3 R48, -R48, RZ, RZ ;  /* 0x000000ff3030e210 */ /* 0x000fc60007ffe1ff */
[----:B------:R-:W-:Y:S01]  /*5fa0*/  @!P0 IMAD.IADD R36, R36, 0x1, -R5 ;  /* 0x0000000124248824 */ /* 0x000fe200078e0a05 */
[C---:B------:R-:W-:Y:S01]  /*5fb0*/  ISETP.GT.U32.AND P0, PT, R5.reuse, R26, PT ;  /* 0x0000001a0500720c */ /* 0x040fe20003f04070 */
[----:B------:R-:W-:Y:S01]  /*5fc0*/  IMAD.HI.U32 R15, R4, R34, RZ ;  /* 0x00000022040f7227 */ /* 0x000fe200078e00ff */
[----:B------:R-:W-:Y:S02]  /*5fd0*/  @!P3 IADD3 R46, R46, -R5, RZ ;  /* 0x800000052e2eb210 */ /* 0x000fe40007ffe0ff */
[C---:B------:R-:W-:Y:S01]  /*5fe0*/  ISETP.GT.U32.AND P3, PT, R5.reuse, R30, PT ;  /* 0x0000001e0500720c */ /* 0x040fe20003f64070 */
[----:B------:R-:W-:Y:S01]  /*5ff0*/  @!P2 IMAD.MOV R50, RZ, RZ, -R50 ;  /* 0x000000ffff32a224 */ /* 0x000fe200078e0a32 */
[C---:B------:R-:W-:Y:S01]  /*6000*/  ISETP.GT.U32.AND P2, PT, R5.reuse, R42, PT ;  /* 0x0000002a0500720c */ /* 0x040fe20003f44070 */
[----:B------:R-:W-:Y:S01]  /*6010*/  IMAD.HI.U32 R4, R4, R17, RZ ;  /* 0x0000001104047227 */ /* 0x000fe200078e00ff */
[----:B------:R-:W-:-:S03]  /*6020*/  ISETP.GT.U32.AND P6, PT, R5, R36, PT ;  /* 0x000000240500720c */ /* 0x000fc60003fc4070 */
[----:B------:R-:W-:Y:S01]  /*6030*/  @!P5 IMAD.MOV R52, RZ, RZ, -R52 ;  /* 0x000000ffff34d224 */ /* 0x000fe200078e0a34 */
[C---:B------:R-:W-:Y:S01]  /*6040*/  ISETP.GT.U32.AND P5, PT, R5.reuse, R40, PT ;  /* 0x000000280500720c */ /* 0x040fe20003fa4070 */
[----:B------:R-:W-:Y:S01]  /*6050*/  @!P0 IMAD.IADD R26, R26, 0x1, -R5 ;  /* 0x000000011a1a8824 */ /* 0x000fe200078e0a05 */
[C---:B------:R-:W-:Y:S01]  /*6060*/  ISETP.GT.U32.AND P0, PT, R5.reuse, R28, PT ;  /* 0x0000001c0500720c */ /* 0x040fe20003f04070 */
[----:B------:R-:W-:Y:S01]  /*6070*/  IMAD.MOV R13, RZ, RZ, -R13 ;  /* 0x000000ffff0d7224 */ /* 0x000fe200078e0a0d */
[----:B------:R-:W-:Y:S01]  /*6080*/  IADD3 R4, -R4, RZ, RZ ;  /* 0x000000ff04047210 */ /* 0x000fe20007ffe1ff */
[----:B------:R-:W-:Y:S01]  /*6090*/  @!P1 IMAD.IADD R38, R38, 0x1, -R5 ;  /* 0x0000000126269824 */ /* 0x000fe200078e0a05 */
[C---:B------:R-:W-:Y:S01]  /*60a0*/  ISETP.GT.U32.AND P1, PT, R5.reuse, R6, PT ;  /* 0x000000060500720c */ /* 0x040fe20003f24070 */
[----:B------:R-:W-:Y:S02]  /*60b0*/  IMAD.MOV R15, RZ, RZ, -R15 ;  /* 0x000000ffff0f7224 */ /* 0x000fe400078e0a0f */
[----:B------:R-:W-:-:S02]  /*60c0*/  IMAD R32, R5, R13, R32 ;  /* 0x0000000d05207224 */ /* 0x000fc400078e0220 */
[C---:B------:R-:W-:Y:S02]  /*60d0*/  IMAD R34, R5.reuse, R15, R34 ;  /* 0x0000000f05227224 */ /* 0x040fe400078e0222 */
[C---:B------:R-:W-:Y:S01]  /*60e0*/  IMAD R9, R5.reuse, R4, R17 ;  /* 0x0000000405097224 */ /* 0x040fe200078e0211 */
[----:B------:R-:W-:Y:S01]  /*60f0*/  @!P5 IADD3 R40, R40, -R5, RZ ;  /* 0x800000052828d210 */ /* 0x000fe20007ffe0ff */
[--C-:B------:R-:W-:Y:S01]  /*6100*/  @!P4 IMAD.IADD R44, R44, 0x1, -R5.reuse ;  /* 0x000000012c2cc824 */ /* 0x100fe200078e0a05 */
[C---:B------:R-:W-:Y:S01]  /*6110*/  ISETP.GT.U32.AND P4, PT, R5.reuse, R32, PT ;  /* 0x000000200500720c */ /* 0x040fe20003f84070 */
[--C-:B------:R-:W-:Y:S01]  /*6120*/  @!P2 IMAD.IADD R42, R42, 0x1, -R5.reuse ;  /* 0x000000012a2aa824 */ /* 0x100fe200078e0a05 */
[C---:B------:R-:W-:Y:S01]  /*6130*/  ISETP.GT.U32.AND P2, PT, R5.reuse, R34, PT ;  /* 0x000000220500720c */ /* 0x040fe20003f44070 */
[--C-:B------:R-:W-:Y:S01]  /*6140*/  @!P3 IMAD.IADD R30, R30, 0x1, -R5.reuse ;  /* 0x000000011e1eb824 */ /* 0x100fe200078e0a05 */
[----:B------:R-:W-:Y:S01]  /*6150*/  ISETP.GT.U32.AND P5, PT, R5, R9, PT ;  /* 0x000000090500720c */ /* 0x000fe20003fa4070 */
[----:B------:R-:W-:Y:S01]  /*6160*/  @!P6 IMAD.IADD R36, R36, 0x1, -R5 ;  /* 0x000000012424e824 */ /* 0x000fe200078e0a05 */
[----:B------:R-:W-:Y:S01]  /*6170*/  @!P0 IADD3 R28, R28, -R5, RZ ;  /* 0x800000051c1c8210 */ /* 0x000fe20007ffe0ff */
[----:B------:R-:W-:Y:S01]  /*6180*/  IMAD.MOV.U32 R4, RZ, RZ, R26 ;  /* 0x000000ffff047224 */ /* 0x000fe200078e001a */
[----:B------:R-:W-:-:S02]  /*6190*/  ISETP.GE.AND P3, PT, R23, RZ, PT ;  /* 0x000000ff1700720c */ /* 0x000fc40003f66270 */
[-C--:B------:R-:W-:Y:S02]  /*61a0*/  @!P1 IADD3 R6, R6, -R5.reuse, RZ ;  /* 0x8000000506069210 */ /* 0x080fe40007ffe0ff */
[----:B------:R-:W-:Y:S01]  /*61b0*/  ISETP.GE.AND P0, PT, R21, RZ, PT ;  /* 0x000000ff1500720c */ /* 0x000fe20003f06270 */
[--C-:B------:R-:W-:Y:S01]  /*61c0*/  @!P4 IMAD.IADD R32, R32, 0x1, -R5.reuse ;  /* 0x000000012020c824 */ /* 0x100fe200078e0a05 */
[----:B------:R-:W-:Y:S02]  /*61d0*/  ISETP.GT.U32.AND P1, PT, R5, R28, PT ;  /* 0x0000001c0500720c */ /* 0x000fe40003f24070 */
[----:B------:R-:W-:Y:S01]  /*61e0*/  @!P2 IADD3 R34, R34, -R5, RZ ;  /* 0x800000052222a210 */ /* 0x000fe20007ffe0ff */
[----:B------:R-:W-:Y:S01]  /*61f0*/  @!P5 IMAD.IADD R9, R9, 0x1, -R5 ;  /* 0x000000010909d824 */ /* 0x000fe200078e0a05 */
[----:B------:R-:W-:Y:S02]  /*6200*/  ISETP.GE.AND P2, PT, R27, RZ, PT ;  /* 0x000000ff1b00720c */ /* 0x000fe40003f46270 */
[----:B------:R-:W-:-:S02]  /*6210*/  ISETP.GE.AND P6, PT, R19, RZ, PT ;  /* 0x000000ff1300720c */ /* 0x000fc40003fc6270 */
[----:B------:R-:W-:Y:S02]  /*6220*/  @!P3 IADD3 R44, -R44, RZ, RZ ;  /* 0x000000ff2c2cb210 */ /* 0x000fe40007ffe1ff */
[----:B------:R-:W-:Y:S01]  /*6230*/  ISETP.GE.AND P5, PT, R29, RZ, PT ;  /* 0x000000ff1d00720c */ /* 0x000fe20003fa6270 */
[----:B------:R-:W-:Y:S01]  /*6240*/  @!P0 IMAD.MOV R46, RZ, RZ, -R46 ;  /* 0x000000ffff2e8224 */ /* 0x000fe200078e0a2e */
[C---:B------:R-:W-:Y:S01]  /*6250*/  ISETP.GT.U32.AND P3, PT, R5.reuse, R32, PT ;  /* 0x000000200500720c */ /* 0x040fe20003f64070 */
[----:B------:R-:W-:Y:S01]  /*6260*/  @!P1 IMAD.IADD R28, R28, 0x1, -R5 ;  /* 0x000000011c1c9824 */ /* 0x000fe200078e0a05 */
[----:B------:R-:W-:Y:S02]  /*6270*/  ISETP.GT.U32.AND P0, PT, R5, R30, PT ;  /* 0x0000001e0500720c */ /* 0x000fe40003f04070 */
[----:B------:R-:W-:Y:S01]  /*6280*/  ISETP.GE.AND P1, PT, R33, RZ, PT ;  /* 0x000000ff2100720c */ /* 0x000fe20003f26270 */
[----:B------:R-:W-:Y:S01]  /*6290*/  @!P2 IMAD.MOV R40, RZ, RZ, -R40 ;  /* 0x000000ffff28a224 */ /* 0x000fe200078e0a28 */
[----:B------:R-:W-:Y:S01]  /*62a0*/  ISETP.GE.AND P4, PT, R25, RZ, PT ;  /* 0x000000ff1900720c */ /* 0x000fe20003f86270 */
[----:B------:R-:W-:Y:S01]  /*62b0*/  @!P6 IMAD.MOV R4, RZ, RZ, -R4 ;  /* 0x000000ffff04e224 */ /* 0x000fe200078e0a04 */
[----:B------:R-:W-:-:S02]  /*62c0*/  ISETP.GT.U32.AND P2, PT, R5, R9, PT ;  /* 0x000000090500720c */ /* 0x000fc40003f44070 */
[----:B------:R-:W-:Y:S02]  /*62d0*/  ISETP.GE.AND P6, PT, R31, RZ, PT ;  /* 0x000000ff1f00720c */ /* 0x000fe40003fc6270 */
[----:B------:R-:W-:Y:S02]  /*62e0*/  @!P5 IADD3 R38, -R38, RZ, RZ ;  /* 0x000000ff2626d210 */ /* 0x000fe40007ffe1ff */
[----:B------:R-:W-:Y:S01]  /*62f0*/  @!P3 IADD3 R32, R32, -R5, RZ ;  /* 0x800000052020b210 */ /* 0x000fe20007ffe0ff */
[--C-:B------:R-:W-:Y:S01]  /*6300*/  @!P0 IMAD.IADD R30, R30, 0x1, -R5.reuse ;  /* 0x000000011e1e8824 */ /* 0x100fe200078e0a05 */
[----:B------:R-:W-:Y:S01]  /*6310*/  ISETP.GT.U32.AND P5, PT, R5, R6, PT ;  /* 0x000000060500720c */ /* 0x000fe20003fa4070 */
[----:B------:R-:W-:Y:S01]  /*6320*/  @!P1 IMAD.MOV R28, RZ, RZ, -R28 ;  /* 0x000000ffff1c9224 */ /* 0x000fe200078e0a1c */
[----:B------:R-:W-:Y:S01]  /*6330*/  ISETP.GE.AND P3, PT, R37, RZ, PT ;  /* 0x000000ff2500720c */ /* 0x000fe20003f66270 */
[----:B------:R-:W-:Y:S01]  /*6340*/  @!P4 IMAD.MOV R42, RZ, RZ, -R42 ;  /* 0x000000ffff2ac224 */ /* 0x000fe200078e0a2a */
[----:B------:R-:W-:Y:S01]  /*6350*/  ISETP.GE.AND P0, PT, R35, RZ, PT ;  /* 0x000000ff2300720c */ /* 0x000fe20003f06270 */
[----:B------:R-:W-:Y:S01]  /*6360*/  @!P2 IMAD.IADD R9, R9, 0x1, -R5 ;  /* 0x000000010909a824 */ /* 0x000fe200078e0a05 */
[----:B------:R-:W-:Y:S01]  /*6370*/  ISETP.GE.AND P1, PT, R252, RZ, PT ;  /* 0x000000fffc00720c */ /* 0x000fe20003f26270 */
[----:B------:R-:W-:Y:S01]  /*6380*/  @!P6 IMAD.MOV R36, RZ, RZ, -R36 ;  /* 0x000000ffff24e224 */ /* 0x000fe200078e0a24 */
[----:B------:R-:W-:Y:S01]  /*6390*/  ISETP.GT.U32.AND P4, PT, R5, R34, PT ;  /* 0x000000220500720c */ /* 0x000fe20003f84070 */
[----:B------:R-:W-:Y:S01]  /*63a0*/  IMAD.MOV.U32 R26, RZ, RZ, R9 ;  /* 0x000000ffff1a7224 */ /* 0x000fe200078e0009 */
[----:B------:R-:W-:-:S02]  /*63b0*/  ISETP.GE.AND P2, PT, R41, RZ, PT ;  /* 0x000000ff2900720c */ /* 0x000fc40003f46270 */
[----:B------:R-:W-:Y:S02]  /*63c0*/  ISETP.GE.AND P6, PT, R45, RZ, PT ;  /* 0x000000ff2d00720c */ /* 0x000fe40003fc6270 */
[----:B------:R-:W-:Y:S01]  /*63d0*/  @!P5 IADD3 R6, R6, -R5, RZ ;  /* 0x800000050606d210 */ /* 0x000fe20007ffe0ff */
[----:B------:R-:W-:Y:S01]  /*63e0*/  @!P3 IMAD.MOV R32, RZ, RZ, -R32 ;  /* 0x000000ffff20b224 */ /* 0x000fe200078e0a20 */
[----:B------:R-:W-:Y:S02]  /*63f0*/  ISETP.GE.AND P3, PT, R47, RZ, PT ;  /* 0x000000ff2f00720c */ /* 0x000fe40003f66270 */
[----:B------:R-:W-:Y:S02]  /*6400*/  @!P0 IADD3 R30, -R30, RZ, RZ ;  /* 0x000000ff1e1e8210 */ /* 0x000fe40007ffe1ff */
[----:B------:R-:W-:Y:S01]  /*6410*/  @!P1 IADD3 R6, -R6, RZ, RZ ;  /* 0x000000ff06069210 */ /* 0x000fe20007ffe1ff */
[----:B------:R-:W-:Y:S01]  /*6420*/  @!P4 IMAD.IADD R34, R34, 0x1, -R5 ;  /* 0x000000012222c824 */ /* 0x000fe200078e0a05 */
[----:B------:R-:W-:Y:S01]  /*6430*/  ISETP.GE.AND P0, PT, R49, RZ, PT ;  /* 0x000000ff3100720c */ /* 0x000fe20003f06270 */
[----:B------:R-:W-:Y:S01]  /*6440*/  @!P2 IMAD.MOV R26, RZ, RZ, -R26 ;  /* 0x000000ffff1aa224 */ /* 0x000fe200078e0a1a */
[----:B------:R-:W-:Y:S01]  /*6450*/  ISETP.GE.AND P1, PT, R43, RZ, PT ;  /* 0x000000ff2b00720c */ /* 0x000fe20003f26270 */
[----:B------:R-:W-:Y:S01]  /*6460*/  @!P6 IMAD.MOV R22, RZ, RZ, -R22 ;  /* 0x000000ffff16e224 */ /* 0x000fe200078e0a16 */
[----:B------:R-:W-:-:S02]  /*6470*/  ISETP.GE.AND P4, PT, R39, RZ, PT ;  /* 0x000000ff2700720c */ /* 0x000fc40003f86270 */
[----:B------:R-:W-:Y:S01]  /*6480*/  ISETP.NE.AND P5, PT, R3, RZ, PT ;  /* 0x000000ff0300720c */ /* 0x000fe20003fa5270 */
[----:B------:R-:W-:Y:S01]  /*6490*/  @!P3 IMAD.MOV R20, RZ, RZ, -R20 ;  /* 0x000000ffff14b224 */ /* 0x000fe200078e0a14 */
[----:B--2---:R-:W-:Y:S02]  /*64a0*/  LOP3.LUT R252, R51, 0x3f, RZ, 0xc0, !PT ;  /* 0x0000003f33fc7812 */ /* 0x004fe400078ec0ff */
[----:B------:R-:W-:Y:S02]  /*64b0*/  ISETP.NE.AND P2, PT, R2, RZ, PT ;  /* 0x000000ff0200720c */ /* 0x000fe40003f45270 */
[C---:B------:R-:W-:Y:S01]  /*64c0*/  SEL R6, R235.reuse, R6, !P5 ;  /* 0x00000006eb067207 */ /* 0x040fe20006800000 */
[----:B------:R-:W-:Y:S01]  /*64d0*/  IMAD R245, R252, R245, RZ ;  /* 0x000000f5fcf57224 */ /* 0x000fe200078e02ff */
[----:B------:R-:W-:Y:S02]  /*64e0*/  LOP3.LUT R2, RZ, R2, RZ, 0x33, !PT ;  /* 0x00000002ff027212 */ /* 0x000fe400078e33ff */
[----:B------:R-:W-:Y:S01]  /*64f0*/  SEL R161, R235, R236, !P5 ;  /* 0x000000eceba17207 */ /* 0x000fe20006800000 */
[----:B------:R-:W-:Y:S01]  /*6500*/  @!P4 IMAD.MOV R34, RZ, RZ, -R34 ;  /* 0x000000ffff22c224 */ /* 0x000fe200078e0a22 */
[----:B------:R-:W-:Y:S01]  /*6510*/  @!P0 IADD3 R7, -R7, RZ, RZ ;  /* 0x000000ff07078210 */ /* 0x000fe20007ffe1ff */
[----:B------:R-:W-:Y:S01]  /*6520*/  IMAD R6, R6, UR34, RZ ;  /* 0x0000002206067c24 */ /* 0x000fe2000f8e02ff */
[----:B------:R-:W-:-:S02]  /*6530*/  @!P1 IADD3 R0, -R0, RZ, RZ ;  /* 0x000000ff00009210 */ /* 0x000fc40007ffe1ff */
[----:B------:R-:W-:Y:S02]  /*6540*/  SEL R209, R235, R80, !P5 ;  /* 0x00000050ebd17207 */ /* 0x000fe40006800000 */
[C---:B------:R-:W-:Y:S02]  /*6550*/  SEL R237, R2.reuse, R20, !P2 ;  /* 0x0000001402ed7207 */ /* 0x040fe40005000000 */
[----:B------:R-:W-:Y:S01]  /*6560*/  SEL R236, R2, R22, !P2 ;  /* 0x0000001602ec7207 */ /* 0x000fe20005000000 */
[----:B------:R-:W-:Y:S01]  /*6570*/  IMAD R209, R209, UR34, RZ ;  /* 0x00000022d1d17c24 */ /* 0x000fe2000f8e02ff */
[C---:B------:R-:W-:Y:S02]  /*6580*/  SEL R207, R235.reuse, R82, !P5 ;  /* 0x00000052ebcf7207 */ /* 0x040fe40006800000 */
[C---:B------:R-:W-:Y:S01]  /*6590*/  SEL R159, R235.reuse, R234, !P5 ;  /* 0x000000eaeb9f7207 */ /* 0x040fe20006800000 */
[----:B------:R2:W-:Y:S01]  /*65a0*/  STL.64 [R1+0x1638], R236 ;  /* 0x001638ec01007387 */ /* 0x0005e20000100a00 */
[----:B------:R-:W-:Y:S01]  /*65b0*/  SEL R21, R235, R96, !P5 ;  /* 0x00000060eb157207 */ /* 0x000fe20006800000 */
[----:B------:R-:W-:Y:S01]  /*65c0*/  IMAD R207, R207, UR34, RZ ;  /* 0x00000022cfcf7c24 */ /* 0x000fe2000f8e02ff */
[----:B------:R-:W-:-:S02]  /*65d0*/  SEL R163, R235, R238, !P5 ;  /* 0x000000eeeba37207 */ /* 0x000fc40006800000 */
[----:B------:R-:W-:Y:S01]  /*65e0*/  LEA R234, P4, R245, UR4, 0x2 ;  /* 0x00000004f5ea7c11 */ /* 0x000fe2000f8810ff */
[----:B------:R-:W-:Y:S01]  /*65f0*/  IMAD R21, R21, UR40, RZ ;  /* 0x0000002815157c24 */ /* 0x000fe2000f8e02ff */
[----:B------:R-:W-:Y:S01]  /*6600*/  SEL R23, R235, R98, !P5 ;  /* 0x00000062eb177207 */ /* 0x000fe20006800000 */
[----:B------:R-:W-:Y:S01]  /*6610*/  ULDC UR4, c[0x0][0x240] ;  /* 0x0000900000047ab9 */ /* 0x000fe20000000800 */
[C---:B------:R-:W-:Y:S01]  /*6620*/  SEL R238, R2.reuse, R7, !P2 ;  /* 0x0000000702ee7207 */ /* 0x040fe20005000000 */
[----:B------:R-:W-:Y:S01]  /*6630*/  ULDC UR40, c[0x0][0x240] ;  /* 0x0000900000287ab9 */ /* 0x000fe20000000800 */
[----:B------:R-:W-:Y:S01]  /*6640*/  SEL R239, R2, R0, !P2 ;  /* 0x0000000002ef7207 */ /* 0x000fe20005000000 */
[----:B------:R-:W-:Y:S01]  /*6650*/  IMAD R23, R23, UR41, RZ ;  /* 0x0000002917177c24 */ /* 0x000fe2000f8e02ff */
[C---:B------:R-:W-:Y:S01]  /*6660*/  SEL R24, R235.reuse, R24, !P5 ;  /* 0x00000018eb187207 */ /* 0x040fe20006800000 */
[----:B------:R-:W-:Y:S01]  /*6670*/  ULDC UR41, c[0x0][0x240] ;  /* 0x0000900000297ab9 */ /* 0x000fe20000000800 */
[C---:B------:R-:W-:Y:S01]  /*6680*/  SEL R25, R235.reuse, R100, !P5 ;  /* 0x00000064eb197207 */ /* 0x040fe20006800000 */
[----:B------:R3:W-:Y:S01]  /*6690*/  STL.64 [R1+0x1640], R238 ;  /* 0x001640ee01007387 */ /* 0x0007e20000100a00 */
[C---:B------:R-:W-:Y:S01]  /*66a0*/  SEL R16, R235.reuse, R16, !P5 ;  /* 0x00000010eb107207 */ /* 0x040fe20006800000 */
[----:B------:R-:W-:Y:S01]  /*66b0*/  IMAD R7, R24, UR32, RZ ;  /* 0x0000002018077c24 */ /* 0x000fe2000f8e02ff */
[----:B------:R-:W-:Y:S01]  /*66c0*/  SEL R14, R235, R14, !P5 ;  /* 0x0000000eeb0e7207 */ /* 0x000fe20006800000 */
[----:B------:R-:W-:Y:S01]  /*66d0*/  STL [R1+0x165c], R239 ;  /* 0x00165cef01007387 */ /* 0x000fe20000100800 */
[----:B------:R-:W-:Y:S01]  /*66e0*/  LEA.HI.X.SX32 R0, R245, UR5, 0x2, P4 ;  /* 0x00000005f5007c11 */ /* 0x000fe2000a0f16ff */
[----:B------:R-:W-:Y:S01]  /*66f0*/  IMAD R25, R25, UR42, RZ ;  /* 0x0000002a19197c24 */ /* 0x000fe2000f8e02ff */
[----:B--2---:R-:W-:Y:S01]  /*6700*/  LEA R236, P0, R6, R234, 0x2 ;  /* 0x000000ea06ec7211 */ /* 0x004fe200078010ff */
[----:B------:R-:W-:Y:S01]  /*6710*/  IMAD R16, R16, UR34, RZ ;  /* 0x0000002210107c24 */ /* 0x000fe2000f8e02ff */
[C---:B------:R-:W-:Y:S01]  /*6720*/  SEL R12, R235.reuse, R12, !P5 ;  /* 0x0000000ceb0c7207 */ /* 0x040fe20006800000 */
[----:B------:R-:W-:Y:S01]  /*6730*/  STL [R1+0x1658], R209 ;  /* 0x001658d101007387 */ /* 0x000fe20000100800 */
[----:B------:R-:W-:Y:S01]  /*6740*/  SEL R10, R235, R10, !P5 ;  /* 0x0000000aeb0a7207 */ /* 0x000fe20006800000 */
[----:B------:R-:W-:Y:S01]  /*6750*/  IMAD R14, R14, UR34, RZ ;  /* 0x000000220e0e7c24 */ /* 0x000fe2000f8e02ff */
[----:B------:R-:W-:Y:S01]  /*6760*/  LEA.HI.X.SX32 R237, R6, R0, 0x2, P0 ;  /* 0x0000000006ed7211 */ /* 0x000fe200000f16ff */
[----:B------:R-:W-:Y:S01]  /*6770*/  STL [R1+0x1654], R207 ;  /* 0x001654cf01007387 */ /* 0x000fe20000100800 */
[----:B------:R-:W-:Y:S01]  /*6780*/  IMAD R12, R12, UR34, RZ ;  /* 0x000000220c0c7c24 */ /* 0x000fe2000f8e02ff */
[-C--:B------:R-:W-:Y:S01]  /*6790*/  LEA R6, P3, R7, R234.reuse, 0x2 ;  /* 0x000000ea07067211 */ /* 0x080fe200078610ff */
[----:B------:R-:W-:Y:S01]  /*67a0*/  IMAD R10, R10, UR34, RZ ;  /* 0x000000220a0a7c24 */ /* 0x000fe2000f8e02ff */
[----:B------:R2:W-:Y:S01]  /*67b0*/  STL [R1+0x1648], R21 ;  /* 0x0016481501007387 */ /* 0x0005e20000100800 */
[-C--:B------:R-:W-:Y:S01]  /*67c0*/  LEA R20, P2, R16, R234.reuse, 0x2 ;  /* 0x000000ea10147211 */ /* 0x080fe200078410ff */
[----:B------:R-:W-:Y:S01]  /*67d0*/  ULDC UR5, c[0x0][0x240] ;  /* 0x0000900000057ab9 */ /* 0x000fe20000000800 */
[----:B---3--:R-:W-:Y:S01]  /*67e0*/  LEA R238, P0, R12, R234, 0x2 ;  /* 0x000000ea0cee7211 */ /* 0x008fe200078010ff */
[----:B------:R-:W-:Y:S01]  /*67f0*/  STL [R1+0x164c], R23 ;  /* 0x00164c1701007387 */ /* 0x000fe20000100800 */
[----:B------:R-:W-:Y:S01]  /*6800*/  SEL R133, R235, R208, !P5 ;  /* 0x000000d0eb857207 */ /* 0x000fe20006800000 */
[----:B------:R-:W-:Y:S01]  /*6810*/  ULDC UR32, c[0x0][0x240] ;  /* 0x0000900000207ab9 */ /* 0x000fe20000000800 */
[----:B------:R-:W-:Y:S01]  /*6820*/  LEA.HI.X.SX32 R7, R7, R0, 0x2, P3 ;  /* 0x0000000007077211 */ /* 0x000fe200018f16ff */
[----:B------:R-:W-:Y:S01]  /*6830*/  STL [R1+0x1650], R25 ;  /* 0x0016501901007387 */ /* 0x000fe20000100800 */
[----:B------:R-:W-:Y:S01]  /*6840*/  LEA R208, P6, R10, R234, 0x2 ;  /* 0x000000ea0ad07211 */ /* 0x000fe200078c10ff */
[----:B------:R-:W-:Y:S01]  /*6850*/  ULDC UR42, c[0x0][0x240] ;  /* 0x00009000002a7ab9 */ /* 0x000fe20000000800 */
[-C--:B--2---:R-:W-:Y:S01]  /*6860*/  LEA.HI.X.SX32 R21, R16, R0.reuse, 0x2, P2 ;  /* 0x0000000010157211 */ /* 0x084fe200010f16ff */
[----:B------:R2:W-:Y:S01]  /*6870*/  STL.64 [R1+0x58], R236 ;  /* 0x000058ec01007387 */ /* 0x0005e20000100a00 */
[-C--:B------:R-:W-:Y:S01]  /*6880*/  LEA.HI.X.SX32 R239, R12, R0.reuse, 0x2, P0 ;  /* 0x000000000cef7211 */ /* 0x080fe200000f16ff */
[----:B------:R-:W3:Y:S01]  /*6890*/  LDC R245, c[0x0][0x230] ;  /* 0x00008c00fff57b82 */ /* 0x000ee20000000800 */
[----:B------:R-:W-:Y:S01]  /*68a0*/  LEA.HI.X.SX32 R209, R10, R0, 0x2, P6 ;  /* 0x000000000ad17211 */ /* 0x000fe200030f16ff */
[----:B------:R-:W-:Y:S01]  /*68b0*/  STL.64 [R1+0x15e0], R6 ;  /* 0x0015e00601007387 */ /* 0x000fe20000100a00 */
[----:B------:R-:W-:-:S02]  /*68c0*/  SEL R8, R235, R8, !P5 ;  /* 0x00000008eb087207 */ /* 0x000fc40006800000 */
[C---:B------:R-:W-:Y:S01]  /*68d0*/  SEL R251, R235.reuse, R70, !P5 ;  /* 0x00000046ebfb7207 */ /* 0x040fe20006800000 */
[----:B------:R-:W-:Y:S01]  /*68e0*/  STL.64 [R1+0x50], R20 ;  /* 0x0000501401007387 */ /* 0x000fe20000100a00 */
[C---:B------:R-:W-:Y:S01]  /*68f0*/  SEL R211, R235.reuse, R78, !P5 ;  /* 0x0000004eebd37207 */ /* 0x040fe20006800000 */
[----:B------:R-:W-:Y:S01]  /*6900*/  IMAD R8, R8, UR34, RZ ;  /* 0x0000002208087c24 */ /* 0x000fe2000f8e02ff */
[----:B------:R-:W-:Y:S01]  /*6910*/  SEL R241, R235, R74, !P5 ;  /* 0x0000004aebf17207 */ /* 0x000fe20006800000 */
[----:B------:R-:W-:Y:S01]  /*6920*/  IMAD R251, R251, UR34, RZ ;  /* 0x00000022fbfb7c24 */ /* 0x000fe2000f8e02ff */
[C---:B--2---:R-:W-:Y:S01]  /*6930*/  LEA R236, P1, R14.reuse, R234, 0x2 ;  /* 0x000000ea0eec7211 */ /* 0x044fe200078210ff */
[----:B------:R-:W-:Y:S01]  /*6940*/  IMAD R211, R211, UR34, RZ ;  /* 0x00000022d3d37c24 */ /* 0x000fe2000f8e02ff */
[----:B------:R-:W-:Y:S01]  /*6950*/  SEL R249, R235, R72, !P5 ;  /* 0x00000048ebf97207 */ /* 0x000fe20006800000 */
[----:B------:R-:W-:Y:S01]  /*6960*/  IMAD R241, R241, UR34, RZ ;  /* 0x00000022f1f17c24 */ /* 0x000fe2000f8e02ff */
[----:B------:R-:W-:-:S02]  /*6970*/  LEA.HI.X.SX32 R237, R14, R0, 0x2, P1 ;  /* 0x000000000eed7211 */ /* 0x000fc400008f16ff */
[----:B------:R-:W-:Y:S01]  /*6980*/  SEL R213, R235, R76, !P5 ;  /* 0x0000004cebd57207 */ /* 0x000fe20006800000 */
[----:B------:R-:W-:Y:S01]  /*6990*/  IMAD R249, R249, UR34, RZ ;  /* 0x00000022f9f97c24 */ /* 0x000fe2000f8e02ff */
[C---:B------:R-:W-:Y:S01]  /*69a0*/  SEL R9, R235.reuse, R84, !P5 ;  /* 0x00000054eb097207 */ /* 0x040fe20006800000 */
[----:B------:R-:W-:Y:S01]  /*69b0*/  STL.64 [R1+0x48], R236 ;  /* 0x000048ec01007387 */ /* 0x000fe20000100a00 */
[----:B------:R-:W-:Y:S01]  /*69c0*/  SEL R11, R235, R86, !P5 ;  /* 0x00000056eb0b7207 */ /* 0x000fe20006800000 */
[----:B------:R-:W-:Y:S01]  /*69d0*/  IMAD R213, R213, UR34, RZ ;  /* 0x00000022d5d57c24 */ /* 0x000fe2000f8e02ff */
[C---:B------:R-:W-:Y:S01]  /*69e0*/  SEL R13, R235.reuse, R88, !P5 ;  /* 0x00000058eb0d7207 */ /* 0x040fe20006800000 */
[----:B------:R2:W-:Y:S01]  /*69f0*/  STL.64 [R1+0x40], R238 ;  /* 0x000040ee01007387 */ /* 0x0005e20000100a00 */
[----:B------:R-:W-:Y:S01]  /*6a00*/  SEL R15, R235, R90, !P5 ;  /* 0x0000005aeb0f7207 */ /* 0x000fe20006800000 */
[----:B------:R-:W-:Y:S01]  /*6a10*/  IMAD R9, R9, UR34, RZ ;  /* 0x0000002209097c24 */ /* 0x000fe2000f8e02ff */
        /* <DEDUP_REMOVED lines=8> */
[C---:B------:R-:W-:Y:S01]  /*6aa0*/  SEL R31, R235.reuse, R106, !P5 ;  /* 0x0000006aeb1f7207 */ /* 0x040fe20006800000 */
[----:B--2---:R-:W2:Y:S01]  /*6ab0*/  LDL.LU R239, [R1+0x165c] ;  /* 0x00165c0001ef7983 */ /* 0x004ea20000300800 */
        /* <DEDUP_REMOVED lines=15> */
[----:B----4-:R-:W4:Y:S01]  /*6bb0*/  LDL.LU R209, [R1+0x1658] ;  /* 0x0016580001d17983 */ /* 0x010f220000300800 */
        /* <DEDUP_REMOVED lines=53> */
[----:B------:R-:W-:Y:S01]  /*6f10*/  ULDC UR19, c[0x0][0x240] ;  /* 0x0000900000137ab9 */ /* 0x000fe20000000800 */
        /* <DEDUP_REMOVED lines=104> */
[C---:B------:R-:W-:Y:S01]  /*75a0*/  SEL R215, R235.reuse, R46, !P5 ;  /* 0x0000002eebd77207 */ /* 0x040fe20006800000 */
        /* <DEDUP_REMOVED lines=20> */
[----:B------:R-:W-:Y:S01]  /*76f0*/  ULDC UR59, c[0x0][0x240] ;  /* 0x00009000003b7ab9 */ /* 0x000fe20000000800 */
[CC--:B------:R-:W-:Y:S01]  /*7700*/  LEA R206, P5, R8.reuse, R234.reuse, 0x2 ;  /* 0x000000ea08ce7211 */ /* 0x0c0fe200078a10ff */
[----:B------:R-:W-:Y:S01]  /*7710*/  ULDC UR60, c[0x0][0x240] ;  /* 0x00009000003c7ab9 */ /* 0x000fe20000000800 */
[----:B------:R-:W-:Y:S01]  /*7720*/  LEA R24, P4, R251, R234, 0x2 ;  /* 0x000000eafb187211 */ /* 0x000fe200078810ff */
[----:B------:R-:W-:Y:S01]  /*7730*/  ULDC UR61, c[0x0][0x240] ;  /* 0x00009000003d7ab9 */ /* 0x000fe20000000800 */
[----:B------:R-:W-:Y:S01]  /*7740*/  LEA.HI.X.SX32 R207, R8, R0, 0x2, P5 ;  /* 0x0000000008cf7211 */ /* 0x000fe200028f16ff */
[----:B------:R-:W-:Y:S01]  /*7750*/  IMAD R167, R167, UR55, RZ ;  /* 0x00000037a7a77c24 */ /* 0x000fe2000f8e02ff */
[-C--:B------:R-:W-:Y:S01]  /*7760*/  LEA R238, P0, R211, R234.reuse, 0x2 ;  /* 0x000000ead3ee7211 */ /* 0x080fe200078010ff */
[----:B------:R-:W-:Y:S01]  /*7770*/  IMAD R169, R169, UR56, RZ ;  /* 0x00000038a9a97c24 */ /* 0x000fe2000f8e02ff */
[----:B------:R-:W-:Y:S01]  /*7780*/  LEA R20, P2, R241, R234, 0x2 ;  /* 0x000000eaf1147211 */ /* 0x000fe200078410ff */
[----:B------:R1:W-:Y:S01]  /*7790*/  STL.64 [R1+0x30], R206 ;  /* 0x000030ce01007387 */ /* 0x0003e20000100a00 */
[----:B------:R-:W-:Y:S01]  /*77a0*/  LEA.HI.X.SX32 R25, R251, R0, 0x2, P4 ;  /* 0x00000000fb197211 */ /* 0x000fe200020f16ff */
[----:B------:R-:W-:Y:S01]  /*77b0*/  IMAD R171, R171, UR57, RZ ;  /* 0x00000039abab7c24 */ /* 0x000fe2000f8e02ff */
[----:B------:R-:W-:Y:S01]  /*77c0*/  LEA R6, P3, R249, R234, 0x2 ;  /* 0x000000eaf9067211 */ /* 0x000fe200078610ff */
[----:B------:R-:W-:Y:S01]  /*77d0*/  IMAD R173, R173, UR58, RZ ;  /* 0x0000003aadad7c24 */ /* 0x000fe2000f8e02ff */
[-C--:B------:R-:W-:Y:S01]  /*77e0*/  LEA.HI.X.SX32 R21, R241, R0.reuse, 0x2, P2 ;  /* 0x00000000f1157211 */ /* 0x080fe200010f16ff */
[----:B------:R-:W-:Y:S01]  /*77f0*/  IMAD R175, R175, UR59, RZ ;  /* 0x0000003bafaf7c24 */ /* 0x000fe2000f8e02ff */
[----:B------:R-:W-:Y:S01]  /*7800*/  LEA.HI.X.SX32 R7, R249, R0, 0x2, P3 ;  /* 0x00000000f9077211 */ /* 0x000fe200018f16ff */
[----:B------:R-:W-:Y:S01]  /*7810*/  IMAD R177, R177, UR60, RZ ;  /* 0x0000003cb1b17c24 */ /* 0x000fe2000f8e02ff */
[-C--:B------:R-:W-:Y:S01]  /*7820*/  LEA R236, P1, R213, R234.reuse, 0x2 ;  /* 0x000000ead5ec7211 */ /* 0x080fe200078210ff */
[----:B------:R-:W-:Y:S01]  /*7830*/  IMAD R179, R179, UR61, RZ ;  /* 0x0000003db3b37c24 */ /* 0x000fe2000f8e02ff */
[----:B------:R-:W-:Y:S01]  /*7840*/  ULDC UR4, c[0x0][0x240] ;  /* 0x0000900000047ab9 */ /* 0x000fe20000000800 */
[----:B-1----:R-:W3:Y:S01]  /*7850*/  LDL.LU R207, [R1+0x1654] ;  /* 0x0016540001cf7983 */ /* 0x002ee20000300800 */
[----:B------:R-:W-:Y:S01]  /*7860*/  MOV R249, R23 ;  /* 0x0000001700f97202 */ /* 0x000fe20000000f00 */
[----:B------:R-:W-:Y:S01]  /*7870*/  ULDC UR5, c[0x0][0x240] ;  /* 0x0000900000057ab9 */ /* 0x000fe20000000800 */
[----:B----4-:R-:W-:Y:S01]  /*7880*/  LEA R22, P6, R209, R234, 0x2 ;  /* 0x000000ead1167211 */ /* 0x010fe200078c10ff */
[----:B------:R-:W-:Y:S01]  /*7890*/  STL [R1+0x8], R238 ;  /* 0x000008ee01007387 */ /* 0x000fe20000100800 */
[----:B------:R-:W-:Y:S01]  /*78a0*/  LEA.HI.X.SX32 R237, R213, R0, 0x2, P1 ;  /* 0x00000000d5ed7211 */ /* 0x000fe200008f16ff */
[----:B------:R-:W-:Y:S01]  /*78b0*/  ULDC UR6, c[0x0][0x240] ;  /* 0x0000900000067ab9 */ /* 0x000fe20000000800 */
[-C--:B------:R-:W-:Y:S01]  /*78c0*/  LEA R8, P4, R9, R234.reuse, 0x2 ;  /* 0x000000ea09087211 */ /* 0x080fe200078810ff */
[----:B------:R-:W-:Y:S01]  /*78d0*/  STL [R1], R22 ;  /* 0x0000001601007387 */ /* 0x000fe20000100800 */
[----:B------:R-:W-:Y:S01]  /*78e0*/  LEA R10, P3, R11, R234, 0x2 ;  /* 0x000000ea0b0a7211 */ /* 0x000fe200078610ff */
[----:B------:R-:W-:Y:S01]  /*78f0*/  IMAD.MOV.U32 R248, RZ, RZ, R22 ;  /* 0x000000fffff87224 */ /* 0x000fe200078e0016 */
[----:B------:R-:W-:Y:S01]  /*7900*/  ULDC UR7, c[0x0][0x240] ;  /* 0x0000900000077ab9 */ /* 0x000fe20000000800 */
[----:B------:R1:W-:Y:S01]  /*7910*/  STL.64 [R1+0x28], R24 ;  /* 0x0000281801007387 */ /* 0x0003e20000100a00 */
[-C--:B------:R-:W-:Y:S01]  /*7920*/  LEA.HI.X.SX32 R249, R209, R0.reuse, 0x2, P6 ;  /* 0x00000000d1f97211 */ /* 0x080fe200030f16ff */
[----:B------:R-:W-:Y:S01]  /*7930*/  ULDC UR8, c[0x0][0x240] ;  /* 0x0000900000087ab9 */ /* 0x000fe20000000800 */
[----:B------:R-:W-:Y:S01]  /*7940*/  LEA.HI.X.SX32 R9, R9, R0, 0x2, P4 ;  /* 0x0000000009097211 */ /* 0x000fe200020f16ff */
[----:B------:R-:W-:Y:S01]  /*7950*/  ULDC UR9, c[0x0][0x240] ;  /* 0x0000900000097ab9 */ /* 0x000fe20000000800 */
[-C--:B------:R-:W-:Y:S01]  /*7960*/  LEA R12, P2, R13, R234.reuse, 0x2 ;  /* 0x000000ea0d0c7211 */ /* 0x080fe200078410ff */
[----:B------:R-:W-:Y:S01]  /*7970*/  ULDC UR10, c[0x0][0x240] ;  /* 0x00009000000a7ab9 */ /* 0x000fe20000000800 */
[----:B------:R-:W-:Y:S01]  /*7980*/  LEA R14, P1, R15, R234, 0x2 ;  /* 0x000000ea0f0e7211 */ /* 0x000fe200078210ff */
[----:B------:R-:W-:Y:S01]  /*7990*/  IMAD R181, R181, UR4, RZ ;  /* 0x00000004b5b57c24 */ /* 0x000fe2000f8e02ff */
[----:B------:R-:W-:Y:S01]  /*79a0*/  LEA.HI.X.SX32 R11, R11, R0, 0x2, P3 ;  /* 0x000000000b0b7211 */ /* 0x000fe200018f16ff */
[----:B------:R-:W-:Y:S01]  /*79b0*/  IMAD R183, R183, UR5, RZ ;  /* 0x00000005b7b77c24 */ /* 0x000fe2000f8e02ff */
[----:B------:R-:W4:Y:S01]  /*79c0*/  LDC R242, c[0x0][0x230] ;  /* 0x00008c00fff27b82 */ /* 0x000f220000000800 */
[----:B-1----:R-:W4:Y:S01]  /*79d0*/  LDL.LU R25, [R1+0x1650] ;  /* 0x0016500001197983 */ /* 0x002f220000300800 */
[----:B------:R-:W-:Y:S01]  /*79e0*/  LEA R18, P6, R19, R234, 0x2 ;  /* 0x000000ea13127211 */ /* 0x000fe200078c10ff */
[----:B------:R-:W-:Y:S01]  /*79f0*/  IMAD R185, R185, UR6, RZ ;  /* 0x00000006b9b97c24 */ /* 0x000fe2000f8e02ff */
[-C--:B------:R-:W-:Y:S01]  /*7a00*/  LEA.HI.X.SX32 R13, R13, R0.reuse, 0x2, P2 ;  /* 0x000000000d0d7211 */ /* 0x080fe200010f16ff */
[----:B------:R-:W4:Y:S01]  /*7a10*/  LDL.LU R23, [R1+0x164c] ;  /* 0x00164c0001177983 */ /* 0x000f220000300800 */
[-C--:B------:R-:W-:Y:S01]  /*7a20*/  LEA.HI.X.SX32 R15, R15, R0.reuse, 0x2, P1 ;  /* 0x000000000f0f7211 */ /* 0x080fe200008f16ff */
[----:B------:R-:W-:Y:S01]  /*7a30*/  IMAD R187, R187, UR7, RZ ;  /* 0x00000007bbbb7c24 */ /* 0x000fe2000f8e02ff */
[----:B------:R-:W-:Y:S01]  /*7a40*/  ULDC UR11, c[0x0][0x240] ;  /* 0x00009000000b7ab9 */ /* 0x000fe20000000800 */
[----:B------:R1:W-:Y:S01]  /*7a50*/  STL.64 [R1+0x18], R20 ;  /* 0x0000181401007387 */ /* 0x0003e20000100a00 */
[----:B------:R-:W-:Y:S01]  /*7a60*/  LEA.HI.X.SX32 R19, R19, R0, 0x2, P6 ;  /* 0x0000000013137211 */ /* 0x000fe200030f16ff */
[----:B------:R-:W-:Y:S01]  /*7a70*/  IMAD R189, R189, UR8, RZ ;  /* 0x00000008bdbd7c24 */ /* 0x000fe2000f8e02ff */
[-C--:B------:R-:W-:Y:S01]  /*7a80*/  LEA R26, P2, R27, R234.reuse, 0x2 ;  /* 0x000000ea1b1a7211 */ /* 0x080fe200078410ff */
[----:B------:R-:W-:Y:S01]  /*7a90*/  IMAD R191, R191, UR9, RZ ;  /* 0x00000009bfbf7c24 */ /* 0x000fe2000f8e02ff */
[-C--:B------:R-:W-:Y:S01]  /*7aa0*/  LEA R28, P1, R29, R234.reuse, 0x2 ;  /* 0x000000ea1d1c7211 */ /* 0x080fe200078210ff */
[----:B------:R-:W-:Y:S01]  /*7ab0*/  IMAD R193, R193, UR10, RZ ;  /* 0x0000000ac1c17c24 */ /* 0x000fe2000f8e02ff */
[----:B------:R-:W-:Y:S01]  /*7ac0*/  ULDC UR12, c[0x0][0x240] ;  /* 0x00009000000c7ab9 */ /* 0x000fe20000000800 */
[----:B------:R-:W-:Y:S01]  /*7ad0*/  ULDC UR13, c[0x0][0x240] ;  /* 0x00009000000d7ab9 */ /* 0x000fe20000000800 */
[----:B------:R-:W-:Y:S01]  /*7ae0*/  ULDC UR14, c[0x0][0x240] ;  /* 0x00009000000e7ab9 */ /* 0x000fe20000000800 */
[----:B------:R-:W-:Y:S01]  /*7af0*/  ULDC UR15, c[0x0][0x240] ;  /* 0x00009000000f7ab9 */ /* 0x000fe20000000800 */
[----:B------:R-:W-:Y:S01]  /*7b00*/  ULDC UR16, c[0x0][0x240] ;  /* 0x0000900000107ab9 */ /* 0x000fe20000000800 */
[----:B-1----:R-:W4:Y:S01]  /*7b10*/  LDL.LU R21, [R1+0x1648] ;  /* 0x0016480001157983 */ /* 0x002f220000300800 */
[----:B------:R-:W-:Y:S01]  /*7b20*/  LEA R32, P6, R33, R234, 0x2 ;  /* 0x000000ea21207211 */ /* 0x000fe200078c10ff */
[----:B------:R-:W-:Y:S01]  /*7b30*/  ULDC UR17, c[0x0][0x240] ;  /* 0x0000900000117ab9 */ /* 0x000fe20000000800 */
[-C--:B------:R-:W-:Y:S01]  /*7b40*/  LEA.HI.X.SX32 R27, R27, R0.reuse, 0x2, P2 ;  /* 0x000000001b1b7211 */ /* 0x080fe200010f16ff */
[----:B------:R-:W-:Y:S01]  /*7b50*/  STL.64 [R1+0x20], R6 ;  /* 0x0000200601007387 */ /* 0x000fe20000100a00 */
        /* <DEDUP_REMOVED lines=11> */
[----:B------:R-:W-:Y:S01]  /*7c10*/  IMAD R203, R203, UR15, RZ ;  /* 0x0000000fcbcb7c24 */ /* 0x000fe2000f8e02ff */
[----:B------:R-:W-:Y:S01]  /*7c20*/  ULDC UR21, c[0x0][0x240] ;  /* 0x0000900000157ab9 */ /* 0x000fe20000000800 */
[----:B------:R-:W-:Y:S01]  /*7c30*/  IMAD R205, R205, UR16, RZ ;  /* 0x00000010cdcd7c24 */ /* 0x000fe2000f8e02ff */
[----:B------:R-:W-:Y:S01]  /*7c40*/  ULDC UR22, c[0x0][0x240] ;  /* 0x0000900000167ab9 */ /* 0x000fe20000000800 */
[----:B-1----:R-:W2:Y:S01]  /*7c50*/  LDL.64 R6, [R1+0x8] ;  /* 0x0000080001067983 */ /* 0x002ea20000100a00 */
[----:B------:R-:W-:Y:S01]  /*7c60*/  LEA R46, P6, R47, R234, 0x2 ;  /* 0x000000ea2f2e7211 */ /* 0x000fe200078c10ff */
[----:B------:R-:W-:Y:S01]  /*7c70*/  IMAD R5, R5, UR17, RZ ;  /* 0x0000001105057c24 */ /* 0x000fe2000f8e02ff */
[-C--:B------:R-:W-:Y:S01]  /*7c80*/  LEA.HI.X.SX32 R41, R41, R0.reuse, 0x2, P2 ;  /* 0x0000000029297211 */ /* 0x080fe200010f16ff */
[----:B------:R-:W-:Y:S01]  /*7c90*/  ULDC UR23, c[0x0][0x240] ;  /* 0x0000900000177ab9 */ /* 0x000fe20000000800 */
[-C--:B------:R-:W-:Y:S01]  /*7ca0*/  LEA.HI.X.SX32 R43, R43, R0.reuse, 0x2, P1 ;  /* 0x000000002b2b7211 */ /* 0x080fe200008f16ff */
[----:B------:R-:W-:Y:S01]  /*7cb0*/  ULDC UR24, c[0x0][0x240] ;  /* 0x0000900000187ab9 */ /* 0x000fe20000000800 */
[----:B------:R-:W-:Y:S01]  /*7cc0*/  LEA.HI.X.SX32 R47, R47, R0, 0x2, P6 ;  /* 0x000000002f2f7211 */ /* 0x000fe200030f16ff */
[----:B------:R-:W-:Y:S01]  /*7cd0*/  IMAD R3, R3, UR18, RZ ;  /* 0x0000001203037c24 */ /* 0x000fe2000f8e02ff */
[-C--:B------:R-:W-:Y:S01]  /*7ce0*/  LEA R54, P2, R55, R234.reuse, 0x2 ;  /* 0x000000ea37367211 */ /* 0x080fe200078410ff */
[----:B------:R-:W-:Y:S01]  /*7cf0*/  IMAD R4, R4, UR20, RZ ;  /* 0x0000001404047c24 */ /* 0x000fe2000f8e02ff */
[-C--:B------:R-:W-:Y:S01]  /*7d00*/  LEA R56, P1, R57, R234.reuse, 0x2 ;  /* 0x000000ea39387211 */ /* 0x080fe200078210ff */
[----:B------:R-:W-:Y:S01]  /*7d10*/  IMAD R215, R215, UR21, RZ ;  /* 0x00000015d7d77c24 */ /* 0x000fe2000f8e02ff */
[----:B------:R-:W-:Y:S01]  /*7d20*/  LEA R60, P6, R61, R234, 0x2 ;  /* 0x000000ea3d3c7211 */ /* 0x000fe200078c10ff */
[----:B------:R-:W-:Y:S01]  /*7d30*/  IMAD R217, R217, UR22, RZ ;  /* 0x00000016d9d97c24 */ /* 0x000fe2000f8e02ff */
[-C--:B------:R-:W-:Y:S01]  /*7d40*/  LEA.HI.X.SX32 R55, R55, R0.reuse, 0x2, P2 ;  /* 0x0000000037377211 */ /* 0x080fe200010f16ff */
[----:B------:R-:W-:Y:S01]  /*7d50*/  IMAD R219, R219, UR23, RZ ;  /* 0x00000017dbdb7c24 */ /* 0x000fe2000f8e02ff */
[-C--:B------:R-:W-:Y:S01]  /*7d60*/  LEA.HI.X.SX32 R57, R57, R0.reuse, 0x2, P1 ;  /* 0x0000000039397211 */ /* 0x080fe200008f16ff */
[----:B------:R-:W-:Y:S01]  /*7d70*/  IMAD R221, R221, UR24, RZ ;  /* 0x00000018dddd7c24 */ /* 0x000fe2000f8e02ff */
[----:B------:R-:W-:Y:S01]  /*7d80*/  LEA.HI.X.SX32 R61, R61, R0, 0x2, P6 ;  /* 0x000000003d3d7211 */ /* 0x000fe200030f16ff */
[----:B------:R-:W-:Y:S01]  /*7d90*/  ULDC UR25, c[0x0][0x240] ;  /* 0x0000900000197ab9 */ /* 0x000fe20000000800 */
[-C--:B------:R-:W-:Y:S01]  /*7da0*/  LEA R68, P2, R69, R234.reuse, 0x2 ;  /* 0x000000ea45447211 */ /* 0x080fe200078410ff */
[----:B------:R-:W-:Y:S01]  /*7db0*/  ULDC UR26, c[0x0][0x240] ;  /* 0x00009000001a7ab9 */ /* 0x000fe20000000800 */
[-C--:B------:R-:W-:Y:S01]  /*7dc0*/  LEA R70, P1, R71, R234.reuse, 0x2 ;  /* 0x000000ea47467211 */ /* 0x080fe200078210ff */
[----:B------:R-:W-:Y:S01]  /*7dd0*/  ULDC UR27, c[0x0][0x240] ;  /* 0x00009000001b7ab9 */ /* 0x000fe20000000800 */
[----:B------:R-:W-:Y:S01]  /*7de0*/  LEA R74, P6, R75, R234, 0x2 ;  /* 0x000000ea4b4a7211 */ /* 0x000fe200078c10ff */
[----:B------:R-:W-:Y:S01]  /*7df0*/  ULDC UR28, c[0x0][0x240] ;  /* 0x00009000001c7ab9 */ /* 0x000fe20000000800 */
[-C--:B------:R-:W-:Y:S01]  /*7e00*/  LEA.HI.X.SX32 R69, R69, R0.reuse, 0x2, P2 ;  /* 0x0000000045457211 */ /* 0x080fe200010f16ff */
[----:B------:R-:W-:Y:S01]  /*7e10*/  ULDC UR29, c[0x0][0x240] ;  /* 0x00009000001d7ab9 */ /* 0x000fe20000000800 */
[-C--:B------:R-:W-:Y:S01]  /*7e20*/  LEA.HI.X.SX32 R71, R71, R0.reuse, 0x2, P1 ;  /* 0x0000000047477211 */ /* 0x080fe200008f16ff */
[----:B------:R-:W-:Y:S01]  /*7e30*/  ULDC UR30, c[0x0][0x240] ;  /* 0x00009000001e7ab9 */ /* 0x000fe20000000800 */
[----:B------:R-:W-:Y:S01]  /*7e40*/  LEA.HI.X.SX32 R75, R75, R0, 0x2, P6 ;  /* 0x000000004b4b7211 */ /* 0x000fe200030f16ff */
[----:B------:R-:W-:Y:S01]  /*7e50*/  ULDC UR31, c[0x0][0x240] ;  /* 0x00009000001f7ab9 */ /* 0x000fe20000000800 */
        /* <DEDUP_REMOVED lines=11> */
[----:B------:R-:W-:Y:S01]  /*7f10*/  IMAD R233, R233, UR30, RZ ;  /* 0x0000001ee9e97c24 */ /* 0x000fe2000f8e02ff */
[-C--:B------:R-:W-:Y:S01]  /*7f20*/  LEA R96, P2, R97, R234.reuse, 0x2 ;  /* 0x000000ea61607211 */ /* 0x080fe200078410ff */
[----:B------:R-:W-:Y:S01]  /*7f30*/  IMAD R235, R235, UR31, RZ ;  /* 0x0000001febeb7c24 */ /* 0x000fe2000f8e02ff */
[-C--:B------:R-:W-:Y:S01]  /*7f40*/  LEA R98, P1, R99, R234.reuse, 0x2 ;  /* 0x000000ea63627211 */ /* 0x080fe200078210ff */
[----:B------:R-:W1:Y:S01]  /*7f50*/  LDC R240, c[0x0][0x230] ;  /* 0x00008c00fff07b82 */ /* 0x000e620000000800 */
[----:B------:R-:W-:Y:S01]  /*7f60*/  LEA R102, P6, R103, R234, 0x2 ;  /* 0x000000ea67667211 */ /* 0x000fe200078c10ff */
[----:B------:R-:W-:Y:S01]  /*7f70*/  ULDC UR4, c[0x0][0x234] ;  /* 0x00008d0000047ab9 */ /* 0x000fe20000000800 */
[----:B------:R-:W-:Y:S01]  /*7f80*/  LEA.HI.X.SX32 R97, R97, R0, 0x2, P2 ;  /* 0x0000000061617211 */ /* 0x000fe200010f16ff */
[----:B------:R-:W-:-:S04]  /*7f90*/  ULDC.64 UR6, c[0x0][0x210] ;  /* 0x0000840000067ab9 */ /* 0x000fc80000000a00 */
[----:B------:R-:W1:Y:S08]  /*7fa0*/  LDC R241, c[0x0][0x230] ;  /* 0x00008c00fff17b82 */ /* 0x000e700000000800 */
[----:B------:R-:W1:Y:S01]  /*7fb0*/  LDC R246, c[0x0][0x230] ;  /* 0x00008c00fff67b82 */ /* 0x000e620000000800 */
[----:B--2---:R-:W-:Y:S02]  /*7fc0*/  IMAD.MOV.U32 R6, RZ, RZ, R238 ;  /* 0x000000ffff067224 */ /* 0x004fe400078e00ee */
[----:B------:R-:W-:-:S02]  /*7fd0*/  IMAD.MOV.U32 R7, RZ, RZ, R239 ;  /* 0x000000ffff077224 */ /* 0x000fc400078e00ef */
[----:B------:R-:W2:Y:S01]  /*7fe0*/  LDL.LU.64 R238, [R1+0x1640] ;  /* 0x0016400001ee7983 */ /* 0x000ea20000300a00 */
[-C--:B---3--:R-:W-:Y:S02]  /*7ff0*/  LEA R250, P5, R207, R234.reuse, 0x2 ;  /* 0x000000eacffa7211 */ /* 0x088fe400078a10ff */
[----:B------:R-:W3:Y:S01]  /*8000*/  S2UR UR5, SR_CgaCtaId ;  /* 0x00000000000579c3 */ /* 0x000ee20000008800 */
[-C--:B----4-:R-:W-:Y:S01]  /*8010*/  LEA R22, P4, R23, R234.reuse, 0x2 ;  /* 0x000000ea17167211 */ /* 0x090fe200078810ff */
[----:B------:R4:W-:Y:S01]  /*8020*/  STL.64 [R1+0x10], R236 ;  /* 0x000010ec01007387 */ /* 0x0009e20000100a00 */
[----:B------:R-:W-:Y:S01]  /*8030*/  LEA R24, P3, R25, R234, 0x2 ;  /* 0x000000ea19187211 */ /* 0x000fe200078610ff */
[----:B-1----:R-:W-:Y:S02]  /*8040*/  VIADD R240, R240, 0xffffffff ;  /* 0xfffffffff0f07836 */ /* 0x002fe40000000000 */
[----:B----4-:R-:W4:Y:S01]  /*8050*/  LDL.LU.64 R236, [R1+0x1638] ;  /* 0x0016380001ec7983 */ /* 0x010f220000300a00 */
[----:B------:R-:W-:-:S02]  /*8060*/  LEA.HI.X.SX32 R7, R211, R0, 0x2, P0 ;  /* 0x00000000d3077211 */ /* 0x000fc400000f16ff */
[----:B------:R-:W-:Y:S02]  /*8070*/  LEA.HI.X.SX32 R251, R207, R0, 0x2, P5 ;  /* 0x00000000cffb7211 */ /* 0x000fe400028f16ff */
[-C--:B------:R-:W-:Y:S02]  /*8080*/  LEA R16, P0, R17, R234.reuse, 0x2 ;  /* 0x000000ea11107211 */ /* 0x080fe400078010ff */
[----:B------:R-:W-:Y:S02]  /*8090*/  LEA R20, P5, R21, R234, 0x2 ;  /* 0x000000ea15147211 */ /* 0x000fe400078a10ff */
[-C--:B------:R-:W-:Y:S02]  /*80a0*/  LEA.HI.X.SX32 R17, R17, R0.reuse, 0x2, P0 ;  /* 0x0000000011117211 */ /* 0x080fe400000f16ff */
[-C--:B------:R-:W-:Y:S02]  /*80b0*/  LEA.HI.X.SX32 R21, R21, R0.reuse, 0x2, P5 ;  /* 0x0000000015157211 */ /* 0x080fe400028f16ff */
[----:B------:R-:W-:-:S02]  /*80c0*/  LEA.HI.X.SX32 R23, R23, R0, 0x2, P4 ;  /* 0x0000000017177211 */ /* 0x000fc400020f16ff */
[-C--:B------:R-:W-:Y:S02]  /*80d0*/  LEA R30, P0, R31, R234.reuse, 0x2 ;  /* 0x000000ea1f1e7211 */ /* 0x080fe400078010ff */
[-C--:B------:R-:W-:Y:S02]  /*80e0*/  LEA R34, P5, R35, R234.reuse, 0x2 ;  /* 0x000000ea23227211 */ /* 0x080fe400078a10ff */
[----:B------:R-:W-:Y:S02]  /*80f0*/  LEA R36, P4, R37, R234, 0x2 ;  /* 0x000000ea25247211 */ /* 0x000fe400078810ff */
[----:B------:R-:W-:Y:S02]  /*8100*/  LEA.HI.X.SX32 R25, R25, R0, 0x2, P3 ;  /* 0x0000000019197211 */ /* 0x000fe400018f16ff */
[----:B------:R-:W-:Y:S02]  /*8110*/  LEA R38, P3, R39, R234, 0x2 ;  /* 0x000000ea27267211 */ /* 0x000fe400078610ff */
[----:B------:R-:W-:-:S02]  /*8120*/  LEA.HI.X.SX32 R31, R31, R0, 0x2, P0 ;  /* 0x000000001f1f7211 */ /* 0x000fc400000f16ff */
[-C--:B------:R-:W-:Y:S02]  /*8130*/  LEA.HI.X.SX32 R35, R35, R0.reuse, 0x2, P5 ;  /* 0x0000000023237211 */ /* 0x080fe400028f16ff */
[----:B------:R-:W-:Y:S02]  /*8140*/  LEA.HI.X.SX32 R37, R37, R0, 0x2, P4 ;  /* 0x0000000025257211 */ /* 0x000fe400020f16ff */
[-C--:B------:R-:W-:Y:S02]  /*8150*/  LEA R44, P0, R45, R234.reuse, 0x2 ;  /* 0x000000ea2d2c7211 */ /* 0x080fe400078010ff */
[-C--:B------:R-:W-:Y:S02]  /*8160*/  LEA R48, P5, R49, R234.reuse, 0x2 ;  /* 0x000000ea31307211 */ /* 0x080fe400078a10ff */
[----:B------:R-:W-:Y:S02]  /*8170*/  LEA R50, P4, R51, R234, 0x2 ;  /* 0x000000ea33327211 */ /* 0x000fe400078810ff */
[----:B------:R-:W-:-:S02]  /*8180*/  LEA.HI.X.SX32 R39, R39, R0, 0x2, P3 ;  /* 0x0000000027277211 */ /* 0x000fc400018f16ff */
[----:B------:R-:W-:Y:S02]  /*8190*/  LEA R52, P3, R53, R234, 0x2 ;  /* 0x000000ea35347211 */ /* 0x000fe400078610ff */
[-C--:B------:R-:W-:Y:S02]  /*81a0*/  LEA.HI.X.SX32 R45, R45, R0.reuse, 0x2, P0 ;  /* 0x000000002d2d7211 */ /* 0x080fe400000f16ff */
[-C--:B------:R-:W-:Y:S02]  /*81b0*/  LEA.HI.X.SX32 R49, R49, R0.reuse, 0x2, P5 ;  /* 0x0000000031317211 */ /* 0x080fe400028f16ff */
[----:B------:R-:W-:Y:S02]  /*81c0*/  LEA.HI.X.SX32 R51, R51, R0, 0x2, P4 ;  /* 0x0000000033337211 */ /* 0x000fe400020f16ff */
[-C--:B------:R-:W-:Y:S02]  /*81d0*/  LEA R58, P0, R59, R234.reuse, 0x2 ;  /* 0x000000ea3b3a7211 */ /* 0x080fe400078010ff */
[----:B------:R-:W-:-:S02]  /*81e0*/  LEA R62, P5, R63, R234, 0x2 ;  /* 0x000000ea3f3e7211 */ /* 0x000fc400078a10ff */
[----:B------:R-:W-:Y:S02]  /*81f0*/  LEA R64, P4, R65, R234, 0x2 ;  /* 0x000000ea41407211 */ /* 0x000fe400078810ff */
[----:B------:R-:W-:Y:S02]  /*8200*/  LEA.HI.X.SX32 R53, R53, R0, 0x2, P3 ;  /* 0x0000000035357211 */ /* 0x000fe400018f16ff */
        /* <DEDUP_REMOVED lines=28> */
[-C--:B------:R-:W-:Y:S02]  /*83d0*/  LEA.HI.X.SX32 R105, R105, R0.reuse, 0x2, P5 ;  /* 0x0000000069697211 */ /* 0x080fe400028f16ff */
[----:B------:R-:W-:Y:S02]  /*83e0*/  LEA.HI.X.SX32 R107, R107, R0, 0x2, P4 ;  /* 0x000000006b6b7211 */ /* 0x000fe400020f16ff */
[-C--:B------:R-:W-:Y:S02]  /*83f0*/  LEA R110, P2, R111, R234.reuse, 0x2 ;  /* 0x000000ea6f6e7211 */ /* 0x080fe400078410ff */
[-C--:B------:R-:W-:Y:S02]  /*8400*/  LEA R112, P1, R113, R234.reuse, 0x2 ;  /* 0x000000ea71707211 */ /* 0x080fe400078210ff */
[-C--:B------:R-:W-:Y:S02]  /*8410*/  LEA R114, P0, R115, R234.reuse, 0x2 ;  /* 0x000000ea73727211 */ /* 0x080fe400078010ff */
[----:B------:R-:W-:-:S02]  /*8420*/  LEA R116, P6, R117, R234, 0x2 ;  /* 0x000000ea75747211 */ /* 0x000fc400078c10ff */
[-C--:B------:R-:W-:Y:S02]  /*8430*/  LEA R118, P5, R119, R234.reuse, 0x2 ;  /* 0x000000ea77767211 */ /* 0x080fe400078a10ff */
[----:B------:R-:W-:Y:S02]  /*8440*/  LEA R120, P4, R121, R234, 0x2 ;  /* 0x000000ea79787211 */ /* 0x000fe400078810ff */
[----:B------:R-:W-:Y:S02]  /*8450*/  LEA.HI.X.SX32 R109, R109, R0, 0x2, P3 ;  /* 0x000000006d6d7211 */ /* 0x000fe400018f16ff */
[----:B------:R-:W-:Y:S02]  /*8460*/  LEA R122, P3, R123, R234, 0x2 ;  /* 0x000000ea7b7a7211 */ /* 0x000fe400078610ff */
[-C--:B------:R-:W-:Y:S02]  /*8470*/  LEA.HI.X.SX32 R111, R111, R0.reuse, 0x2, P2 ;  /* 0x000000006f6f7211 */ /* 0x080fe400010f16ff */
[----:B------:R-:W-:-:S02]  /*8480*/  LEA.HI.X.SX32 R113, R113, R0, 0x2, P1 ;  /* 0x0000000071717211 */ /* 0x000fc400008f16ff */
[-C--:B------:R-:W-:Y:S02]  /*8490*/  LEA.HI.X.SX32 R115, R115, R0.reuse, 0x2, P0 ;  /* 0x0000000073737211 */ /* 0x080fe400000f16ff */
[-C--:B------:R-:W-:Y:S02]  /*84a0*/  LEA.HI.X.SX32 R117, R117, R0.reuse, 0x2, P6 ;  /* 0x0000000075757211 */ /* 0x080fe400030f16ff */
[-C--:B------:R-:W-:Y:S02]  /*84b0*/  LEA.HI.X.SX32 R119, R119, R0.reuse, 0x2, P5 ;  /* 0x0000000077777211 */ /* 0x080fe400028f16ff */
[----:B------:R-:W-:Y:S02]  /*84c0*/  LEA.HI.X.SX32 R121, R121, R0, 0x2, P4 ;  /* 0x0000000079797211 */ /* 0x000fe400020f16ff */
[-C--:B------:R-:W-:Y:S02]  /*84d0*/  LEA R124, P2, R125, R234.reuse, 0x2 ;  /* 0x000000ea7d7c7211 */ /* 0x080fe400078410ff */
[----:B------:R-:W-:-:S02]  /*84e0*/  LEA R126, P1, R127, R234, 0x2 ;  /* 0x000000ea7f7e7211 */ /* 0x000fc400078210ff */
[-C--:B------:R-:W-:Y:S02]  /*84f0*/  LEA R128, P0, R129, R234.reuse, 0x2 ;  /* 0x000000ea81807211 */ /* 0x080fe400078010ff */
[-C--:B------:R-:W-:Y:S02]  /*8500*/  LEA R130, P6, R131, R234.reuse, 0x2 ;  /* 0x000000ea83827211 */ /* 0x080fe400078c10ff */
[-C--:B------:R-:W-:Y:S02]  /*8510*/  LEA R132, P5, R133, R234.reuse, 0x2 ;  /* 0x000000ea85847211 */ /* 0x080fe400078a10ff */
[----:B------:R-:W-:Y:S02]  /*8520*/  LEA R134, P4, R135, R234, 0x2 ;  /* 0x000000ea87867211 */ /* 0x000fe400078810ff */
[----:B------:R-:W-:Y:S02]  /*8530*/  LEA.HI.X.SX32 R123, R123, R0, 0x2, P3 ;  /* 0x000000007b7b7211 */ /* 0x000fe400018f16ff */
[----:B------:R-:W-:-:S02]  /*8540*/  LEA R136, P3, R137, R234, 0x2 ;  /* 0x000000ea89887211 */ /* 0x000fc400078610ff */
[-C--:B------:R-:W-:Y:S02]  /*8550*/  LEA.HI.X.SX32 R125, R125, R0.reuse, 0x2, P2 ;  /* 0x000000007d7d7211 */ /* 0x080fe400010f16ff */
[-C--:B------:R-:W-:Y:S02]  /*8560*/  LEA.HI.X.SX32 R127, R127, R0.reuse, 0x2, P1 ;  /* 0x000000007f7f7211 */ /* 0x080fe400008f16ff */
[-C--:B------:R-:W-:Y:S02]  /*8570*/  LEA.HI.X.SX32 R129, R129, R0.reuse, 0x2, P0 ;  /* 0x0000000081817211 */ /* 0x080fe400000f16ff */
[-C--:B------:R-:W-:Y:S02]  /*8580*/  LEA.HI.X.SX32 R131, R131, R0.reuse, 0x2, P6 ;  /* 0x0000000083837211 */ /* 0x080fe400030f16ff */
[-C--:B------:R-:W-:Y:S02]  /*8590*/  LEA.HI.X.SX32 R133, R133, R0.reuse, 0x2, P5 ;  /* 0x0000000085857211 */ /* 0x080fe400028f16ff */
[----:B------:R-:W-:-:S02]  /*85a0*/  LEA.HI.X.SX32 R135, R135, R0, 0x2, P4 ;  /* 0x0000000087877211 */ /* 0x000fc400020f16ff */
[-C--:B------:R-:W-:Y:S02]  /*85b0*/  LEA R138, P2, R139, R234.reuse, 0x2 ;  /* 0x000000ea8b8a7211 */ /* 0x080fe400078410ff */
[-C--:B------:R-:W-:Y:S02]  /*85c0*/  LEA R140, P1, R141, R234.reuse, 0x2 ;  /* 0x000000ea8d8c7211 */ /* 0x080fe400078210ff */
[-C--:B------:R-:W-:Y:S02]  /*85d0*/  LEA R142, P0, R143, R234.reuse, 0x2 ;  /* 0x000000ea8f8e7211 */ /* 0x080fe400078010ff */
[-C--:B------:R-:W-:Y:S02]  /*85e0*/  LEA R144, P6, R145, R234.reuse, 0x2 ;  /* 0x000000ea91907211 */ /* 0x080fe400078c10ff */
[-C--:B------:R-:W-:Y:S02]  /*85f0*/  LEA R146, P5, R147, R234.reuse, 0x2 ;  /* 0x000000ea93927211 */ /* 0x080fe400078a10ff */
[----:B------:R-:W-:-:S02]  /*8600*/  LEA R148, P4, R149, R234, 0x2 ;  /* 0x000000ea95947211 */ /* 0x000fc400078810ff */
[----:B------:R-:W-:Y:S02]  /*8610*/  LEA.HI.X.SX32 R137, R137, R0, 0x2, P3 ;  /* 0x0000000089897211 */ /* 0x000fe400018f16ff */
[----:B------:R-:W-:Y:S02]  /*8620*/  LEA R150, P3, R151, R234, 0x2 ;  /* 0x000000ea97967211 */ /* 0x000fe400078610ff */
[-C--:B------:R-:W-:Y:S02]  /*8630*/  LEA.HI.X.SX32 R139, R139, R0.reuse, 0x2, P2 ;  /* 0x000000008b8b7211 */ /* 0x080fe400010f16ff */
        /* <DEDUP_REMOVED lines=88> */
[-C--:B------:R-:W-:Y:S02]  /*8bc0*/  LEA.HI.X.SX32 R233, R233, R0.reuse, 0x2, P4 ;  /* 0x00000000e9e97211 */ /* 0x080fe400020f16ff */
[----:B------:R-:W-:Y:S01]  /*8bd0*/  LEA.HI.X.SX32 R235, R235, R0, 0x2, P3 ;  /* 0x00000000ebeb7211 */ /* 0x000fe200018f16ff */
[----:B------:R-:W-:Y:S01]  /*8be0*/  VIADD R2, R243, 0xfffffff7 ;  /* 0xfffffff7f3027836 */ /* 0x000fe20000000000 */
[----:B------:R-:W-:-:S04]  /*8bf0*/  IADD3 R0, R242, -0x5, RZ ;  /* 0xfffffffbf2007810 */ /* 0x000fc80007ffe0ff */
[----:B------:R-:W-:Y:S01]  /*8c00*/  ISETP.GE.U32.AND P5, PT, R0, 0x7fffffbc, PT ;  /* 0x7fffffbc0000780c */ /* 0x000fe20003fa6070 */
[----:B------:R-:W-:Y:S01]  /*8c10*/  VIADD R0, R245, 0xfffffff3 ;  /* 0xfffffff3f5007836 */ /* 0x000fe20000000000 */
[----:B------:R-:W-:Y:S01]  /*8c20*/  ISETP.GE.U32.AND P2, PT, R2, 0x7fffffb8, PT ;  /* 0x7fffffb80200780c */ /* 0x000fe20003f46070 */
[----:B----4-:R-:W-:Y:S01]  /*8c30*/  IMAD R2, R237, UR4, RZ ;  /* 0x00000004ed027c24 */ /* 0x010fe2000f8e02ff */
[----:B------:R-:W1:Y:S02]  /*8c40*/  LDC R245, c[0x0][0x230] ;  /* 0x00008c00fff57b82 */ /* 0x000e640000000800 */
[----:B------:R-:W-:Y:S01]  /*8c50*/  ISETP.GE.U32.AND P1, PT, R0, 0x7fffffb4, PT ;  /* 0x7fffffb40000780c */ /* 0x000fe20003f26070 */
[----:B--2---:R-:W-:Y:S01]  /*8c60*/  IMAD R0, R238, UR4, RZ ;  /* 0x00000004ee007c24 */ /* 0x004fe2000f8e02ff */
[----:B------:R-:W-:Y:S01]  /*8c70*/  LEA R238, P4, R2, UR6, 0x2 ;  /* 0x0000000602ee7c11 */ /* 0x000fe2000f8810ff */
[----:B------:R-:W-:-:S03]  /*8c80*/  IMAD R3, R239, UR4, RZ ;  /* 0x00000004ef037c24 */ /* 0x000fc6000f8e02ff */
[----:B------:R-:W-:Y:S02]  /*8c90*/  LEA.HI.X.SX32 R239, R2, UR7, 0x2, P4 ;  /* 0x0000000702ef7c11 */ /* 0x000fe4000a0f16ff */
[----:B------:R-:W-:-:S04]  /*8ca0*/  LEA R242, P4, R3, UR6, 0x2 ;  /* 0x0000000603f27c11 */ /* 0x000fc8000f8810ff */
[----:B------:R-:W-:Y:S02]  /*8cb0*/  LEA.HI.X.SX32 R243, R3, UR7, 0x2, P4 ;  /* 0x0000000703f37c11 */ /* 0x000fe4000a0f16ff */
[----:B------:R-:W2:Y:S01]  /*8cc0*/  LDC R3, c[0x0][0x230] ;  /* 0x00008c00ff037b82 */ /* 0x000ea20000000800 */
[----:B------:R-:W-:Y:S01]  /*8cd0*/  IMAD R4, R236, UR4, RZ ;  /* 0x00000004ec047c24 */ /* 0x000fe2000f8e02ff */
[----:B------:R-:W-:Y:S02]  /*8ce0*/  LEA R236, P0, R0, UR6, 0x2 ;  /* 0x0000000600ec7c11 */ /* 0x000fe4000f8010ff */
[----:B------:R-:W-:Y:S02]  /*8cf0*/  ISETP.GE.U32.AND P3, PT, R240, 0x7fffffc0, PT ;  /* 0x7fffffc0f000780c */ /* 0x000fe40003f66070 */
[----:B------:R-:W-:Y:S02]  /*8d00*/  LEA.HI.X.SX32 R237, R0, UR7, 0x2, P0 ;  /* 0x0000000700ed7c11 */ /* 0x000fe400080f16ff */
[C---:B------:R-:W-:Y:S01]  /*8d10*/  LEA R240, P0, R4.reuse, UR6, 0x2 ;  /* 0x0000000604f07c11 */ /* 0x040fe2000f8010ff */
[----:B------:R-:W-:Y:S01]  /*8d20*/  UMOV UR4, 0x400 ;  /* 0x0000040000047882 */ /* 0x000fe20000000000 */
[----:B------:R-:W-:Y:S01]  /*8d30*/  VIADD R2, R241, 0xffffffeb ;  /* 0xffffffebf1027836 */ /* 0x000fe20000000000 */
[----:B---3--:R-:W-:Y:S01]  /*8d40*/  ULEA UR4, UR5, UR4, 0x18 ;  /* 0x0000000405047291 */ /* 0x008fe2000f8ec03f */
[----:B------:R-:W-:Y:S01]  /*8d50*/  LEA.HI.X.SX32 R241, R4, UR7, 0x2, P0 ;  /* 0x0000000704f17c11 */ /* 0x000fe200080f16ff */
[----:B------:R-:W-:Y:S01]  /*8d60*/  VIADD R0, R246, 0xffffffe7 ;  /* 0xffffffe7f6007836 */ /* 0x000fe20000000000 */
[----:B------:R-:W-:Y:S01]  /*8d70*/  IADD3 R5, R247, -0x11, RZ ;  /* 0xffffffeff7057810 */ /* 0x000fe20007ffe0ff */
[----:B------:R-:W3:Y:S01]  /*8d80*/  LDC R4, c[0x0][0x230] ;  /* 0x00008c00ff047b82 */ /* 0x000ee20000000800 */
[----:B------:R-:W-:Y:S01]  /*8d90*/  SHF.L.U32 R246, R252, 0x2, RZ ;  /* 0x00000002fcf67819 */ /* 0x000fe200000006ff */
[----:B------:R-:W-:Y:S01]  /*8da0*/  STL [R1+0xc], R7 ;  /* 0x00000c0701007387 */ /* 0x000fe20000100800 */
[----:B------:R-:W-:Y:S01]  /*8db0*/  ISETP.GE.U32.AND P0, PT, R5, 0x7fffffb0, PT ;  /* 0x7fffffb00500780c */ /* 0x000fe20003f06070 */
[----:B------:R-:W-:Y:S01]  /*8dc0*/  ULDC.64 UR8, c[0x0][0x208] ;  /* 0x0000820000087ab9 */ /* 0x000fe20000000a00 */
[----:B------:R-:W-:Y:S01]  /*8dd0*/  ISETP.GE.U32.AND P4, PT, R0, 0x7fffffa8, PT ;  /* 0x7fffffa80000780c */ /* 0x000fe20003f86070 */
[----:B------:R4:W-:Y:S01]  /*8de0*/  STL.64 [R1+0x1600], R6 ;  /* 0x0016000601007387 */ /* 0x0009e20000100a00 */
[----:B------:R-:W-:Y:S01]  /*8df0*/  IMAD.SHL.U32 R0, R244, 0x4, RZ ;  /* 0x00000004f4007824 */ /* 0x000fe200078e00ff */
[----:B------:R-:W-:Y:S01]  /*8e00*/  IADD3 R5, R246, UR4, RZ ;  /* 0x00000004f6057c10 */ /* 0x000fe2000fffe0ff */
[----:B------:R-:W3:Y:S01]  /*8e10*/  LDC R247, c[0x0][0x230] ;  /* 0x00008c00fff77b82 */ /* 0x000ee20000000800 */
[----:B------:R4:W-:Y:S01]  /*8e20*/  STL [R1+0x4], R249 ;  /* 0x000004f901007387 */ /* 0x0009e20000100800 */
[----:B------:R-:W-:Y:S01]  /*8e30*/  ISETP.GE.U32.AND P6, PT, R2, 0x7fffffac, PT ;  /* 0x7fffffac0200780c */ /* 0x000fe20003fc6070 */
[----:B-1----:R-:W-:Y:S01]  /*8e40*/  VIADD R2, R245, 0xffffffe3 ;  /* 0xffffffe3f5027836 */ /* 0x002fe20000000000 */
[----:B------:R-:W-:Y:S01]  /*8e50*/  ULDC UR5, c[0x0][0x230] ;  /* 0x00008c0000057ab9 */ /* 0x000fe20000000800 */
[----:B------:R1:W-:Y:S03]  /*8e60*/  STL.64 [R1+0x15f8], R250 ;  /* 0x0015f8fa01007387 */ /* 0x0003e60000100a00 */
[----:B------:R-:W3:Y:S01]  /*8e70*/  LDC R245, c[0x0][0x230] ;  /* 0x00008c00fff57b82 */ /* 0x000ee20000000800 */
[----:B------:R2:W-:Y:S01]  /*8e80*/  STL.64 [R1+0x15f0], R8 ;  /* 0x0015f00801007387 */ /* 0x0005e20000100a00 */
[----:B----4-:R-:W-:-:S03]  /*8e90*/  IMAD.WIDE R6, R0, 0x4, R240 ;  /* 0x0000000400067825 */ /* 0x010fc600078e02f0 */
[----:B------:R-:W-:Y:S01]  /*8ea0*/  @!PT LDS RZ, [RZ] ;  /* 0x00000000fffff984 */ /* 0x000fe20000000800 */
[----:B------:R-:W-:Y:S01]  /*8eb0*/  @!PT LDS RZ, [RZ] ;  /* 0x00000000fffff984 */ /* 0x000fe20000000800 */
[----:B------:R-:W-:Y:S01]  /*8ec0*/  @!PT LDS RZ, [RZ] ;  /* 0x00000000fffff984 */ /* 0x000fe20000000800 */
[----:B------:R-:W-:Y:S01]  /*8ed0*/  LDGSTS.E [R5], desc[UR8][R236.64], !P3 ;  /* 0x00000000ec057fae */ /* 0x000fe2000d921848 */
[----:B------:R-:W-:-:S03]  /*8ee0*/  IMAD.WIDE R248, R0, 0x4, R242 ;  /* 0x0000000400f87825 */ /* 0x000fc600078e02f2 */
[----:B------:R-:W-:Y:S01]  /*8ef0*/  LDGSTS.E [R5+0x100], desc[UR8][R238.64], !P3 ;  /* 0x00100000ee057fae */ /* 0x000fe2000d921848 */
[----:B-1----:R-:W-:-:S03]  /*8f00*/  IMAD.WIDE R250, R0, 0x4, R238 ;  /* 0x0000000400fa7825 */ /* 0x002fc600078e02ee */
[----:B------:R-:W-:Y:S01]  /*8f10*/  LDGSTS.E [R5+0x200], desc[UR8][R240.64], !P3 ;  /* 0x00200000f0057fae */ /* 0x000fe2000d921848 */
[----:B--2---:R-:W-:-:S03]  /*8f20*/  IMAD.WIDE R8, R0, 0x4, R236 ;  /* 0x0000000400087825 */ /* 0x004fc600078e02ec */
[----:B------:R-:W-:Y:S01]  /*8f30*/  STL.64 [R1+0x1608], R10 ;  /* 0x0016080a01007387 */ /* 0x000fe20000100a00 */
[----:B------:R-:W-:Y:S02]  /*8f40*/  VIADD R0, R3, 0xffffffdf ;  /* 0xffffffdf03007836 */ /* 0x000fe40000000000 */
[----:B------:R-:W1:Y:S01]  /*8f50*/  LDC R3, c[0x0][0x230] ;  /* 0x00008c00ff037b82 */ /* 0x000e620000000800 */
[----:B------:R-:W-:Y:S01]  /*8f60*/  LDGSTS.E [R5+0x300], desc[UR8][R242.64], !P3 ;  /* 0x00300000f2057fae */ /* 0x000fe2000d921848 */
[----:B------:R-:W-:Y:S01]  /*8f70*/  ISETP.GE.U32.AND P3, PT, R2, 0x7fffffa4, PT ;  /* 0x7fffffa40200780c */ /* 0x000fe20003f66070 */
[----:B------:R-:W-:Y:S02]  /*8f80*/  IMAD.SHL.U32 R2, R244, 0x8, RZ ;  /* 0x00000008f4027824 */ /* 0x000fe400078e00ff */
[----:B------:R2:W-:Y:S04]  /*8f90*/  STL.64 [R1+0x1610], R12 ;  /* 0x0016100c01007387 */ /* 0x0005e80000100a00 */
[----:B------:R-:W-:Y:S04]  /*8fa0*/  STL.64 [R1+0x1618], R14 ;  /* 0x0016180e01007387 */ /* 0x000fe80000100a00 */
[----:B------:R-:W-:Y:S04]  /*8fb0*/  STL.64 [R1+0x1620], R16 ;  /* 0x0016201001007387 */ /* 0x000fe80000100a00 */
[----:B------:R4:W-:Y:S01]  /*8fc0*/  LDGSTS.E [R5+0x1000], desc[UR8][R8.64], !P5 ;  /* 0x0100000008057fae */ /* 0x0009e2000e921848 */
[----:B--2---:R-:W-:-:S03]  /*8fd0*/  IMAD.WIDE R12, R2, 0x4, R236 ;  /* 0x00000004020c7825 */ /* 0x004fc600078e02ec */
[----:B------:R-:W-:Y:S01]  /*8fe0*/  STL.64 [R1+0x1628], R18 ;  /* 0x0016281201007387 */ /* 0x000fe20000100a00 */
[----:B------:R-:W-:-:S03]  /*8ff0*/  IMAD.WIDE R10, R2, 0x4, R238 ;  /* 0x00000004020a7825 */ /* 0x000fc600078e02ee */
[----:B------:R-:W-:Y:S04]  /*9000*/  LDGSTS.E [R5+0x1100], desc[UR8][R250.64], !P5 ;  /* 0x01100000fa057fae */ /* 0x000fe8000e921848 */
[----:B------:R-:W-:Y:S04]  /*9010*/  STL.64 [R1+0x1630], R20 ;  /* 0x0016301401007387 */ /* 0x000fe80000100a00 */
[----:B------:R2:W-:Y:S04]  /*9020*/  LDGSTS.E [R5+0x1200], desc[UR8][R6.64], !P5 ;  /* 0x0120000006057fae */ /* 0x0005e8000e921848 */
[----:B------:R4:W-:Y:S04]  /*9030*/  STL.64 [R1+0x5f8], R8 ;  /* 0x0005f80801007387 */ /* 0x0009e80000100a00 */
[----:B------:R1:W-:Y:S01]  /*9040*/  LDGSTS.E [R5+0x1300], desc[UR8][R248.64], !P5 ;  /* 0x01300000f8057fae */ /* 0x0003e2000e921848 */
[----:B------:R-:W-:Y:S01]  /*9050*/  ISETP.GE.U32.AND P5, PT, R0, 0x7fffffa0, PT ;  /* 0x7fffffa00000780c */ /* 0x000fe20003fa6070 */
[----:B------:R-:W-:-:S02]  /*9060*/  IMAD R0, R244, 0xc, RZ ;  /* 0x0000000cf4007824 */ /* 0x000fc400078e02ff */
[----:B------:R-:W-:Y:S04]  /*9070*/  STL.64 [R1+0x5f0], R250 ;  /* 0x0005f0fa01007387 */ /* 0x000fe80000100a00 */
[----:B------:R2:W-:Y:S01]  /*9080*/  STL.64 [R1+0x5e8], R6 ;  /* 0x0005e80601007387 */ /* 0x0005e20000100a00 */
[----:B----4-:R-:W-:-:S03]  /*9090*/  IMAD.WIDE R8, R2, 0x4, R240 ;  /* 0x0000000402087825 */ /* 0x010fc600078e02f0 */
[----:B------:R1:W-:Y:S04]  /*90a0*/  STL.64 [R1+0x5e0], R248 ;  /* 0x0005e0f801007387 */ /* 0x0003e80000100a00 */
[----:B------:R4:W-:Y:S01]  /*90b0*/  STL.64 [R1+0x598], R12 ;  /* 0x0005980c01007387 */ /* 0x0009e20000100a00 */
[----:B--2---:R-:W-:Y:S01]  /*90c0*/  IMAD.WIDE R6, R2, 0x4, R242 ;  /* 0x0000000402067825 */ /* 0x004fe200078e02f2 */
[----:B---3--:R-:W-:Y:S02]  /*90d0*/  IADD3 R2, R4, -0x25, RZ ;  /* 0xffffffdb04027810 */ /* 0x008fe40007ffe0ff */
[----:B------:R4:W-:Y:S01]  /*90e0*/  LDGSTS.E [R5+0x2000], desc[UR8][R12.64], !P2 ;  /* 0x020000000c057fae */ /* 0x0009e2000d121848 */
[----:B------:R-:W2:Y:S03]  /*90f0*/  LDC R4, c[0x0][0x230] ;  /* 0x00008c00ff047b82 */ /* 0x000ea60000000800 */
[----:B------:R3:W-:Y:S04]  /*9100*/  STL.64 [R1+0x590], R10 ;  /* 0x0005900a01007387 */ /* 0x0007e80000100a00 */
[----:B------:R3:W-:Y:S01]  /*9110*/  LDGSTS.E [R5+0x2100], desc[UR8][R10.64], !P2 ;  /* 0x021000000a057fae */ /* 0x0007e2000d121848 */
[----:B-1----:R-:W1:Y:S01]  /*9120*/  LDC R248, c[0x0][0x230] ;  /* 0x00008c00fff87b82 */ /* 0x002e620000000800 */
[----:B----4-:R-:W-:-:S02]  /*9130*/  IMAD.WIDE R12, R0, 0x4, R236 ;  /* 0x00000004000c7825 */ /* 0x010fc400078e02ec */
[----:B------:R4:W-:Y:S04]  /*9140*/  STL.64 [R1+0x588], R8 ;  /* 0x0005880801007387 */ /* 0x0009e80000100a00 */
[----:B------:R4:W-:Y:S01]  /*9150*/  LDGSTS.E [R5+0x2200], desc[UR8][R8.64], !P2 ;  /* 0x0220000008057fae */ /* 0x0009e2000d121848 */
[----:B------:R-:W1:Y:S01]  /*9160*/  LDC R249, c[0x0][0x230] ;  /* 0x00008c00fff97b82 */ /* 0x000e620000000800 */
[----:B---3--:R-:W-:Y:S02]  /*9170*/  IMAD.WIDE R10, R0, 0x4, R238 ;  /* 0x00000004000a7825 */ /* 0x008fe400078e02ee */
[----:B------:R3:W-:Y:S04]  /*9180*/  STL.64 [R1+0x580], R6 ;  /* 0x0005800601007387 */ /* 0x0007e80000100a00 */
[----:B------:R3:W-:Y:S01]  /*9190*/  LDGSTS.E [R5+0x2300], desc[UR8][R6.64], !P2 ;  /* 0x0230000006057fae */ /* 0x0007e2000d121848 */
[----:B------:R-:W-:Y:S01]  /*91a0*/  ISETP.GE.U32.AND P2, PT, R2, 0x7fffff9c, PT ;  /* 0x7fffff9c0200780c */ /* 0x000fe20003f46070 */
[----:B----4-:R-:W-:-:S02]  /*91b0*/  IMAD.WIDE R8, R0, 0x4, R240 ;  /* 0x0000000400087825 */ /* 0x010fc400078e02f0 */
[----:B------:R4:W-:Y:S02]  /*91c0*/  STL.64 [R1+0x538], R12 ;  /* 0x0005380c01007387 */ /* 0x0009e40000100a00 */
[----:B------:R-:W-:Y:S02]  /*91d0*/  IMAD.SHL.U32 R2, R244, 0x10, RZ ;  /* 0x00000010f4027824 */ /* 0x000fe400078e00ff */
[----:B------:R4:W-:Y:S01]  /*91e0*/  LDGSTS.E [R5+0x3000], desc[UR8][R12.64], !P1 ;  /* 0x030000000c057fae */ /* 0x0009e2000c921848 */
[----:B---3--:R-:W-:-:S03]  /*91f0*/  IMAD.WIDE R6, R0, 0x4, R242 ;  /* 0x0000000400067825 */ /* 0x008fc600078e02f2 */
[----:B------:R3:W-:Y:S04]  /*9200*/  STL.64 [R1+0x530], R10 ;  /* 0x0005300a01007387 */ /* 0x0007e80000100a00 */
[----:B------:R3:W-:Y:S01]  /*9210*/  LDGSTS.E [R5+0x3100], desc[UR8][R10.64], !P1 ;  /* 0x031000000a057fae */ /* 0x0007e2000c921848 */
[----:B------:R-:W-:Y:S02]  /*9220*/  VIADD R0, R245, 0xffffffd7 ;  /* 0xffffffd7f5007836 */ /* 0x000fe40000000000 */
[----:B------:R-:W1:Y:S01]  /*9230*/  LDC R245, c[0x0][0x230] ;  /* 0x00008c00fff57b82 */ /* 0x000e620000000800 */
[----:B------:R2:W-:Y:S01]  /*9240*/  STL.64 [R1+0x528], R8 ;  /* 0x0005280801007387 */ /* 0x0005e20000100a00 */
[----:B----4-:R-:W-:-:S03]  /*9250*/  IMAD.WIDE R12, R2, 0x4, R236 ;  /* 0x00000004020c7825 */ /* 0x010fc600078e02ec */
[----:B------:R2:W-:Y:S04]  /*9260*/  LDGSTS.E [R5+0x3200], desc[UR8][R8.64], !P1 ;  /* 0x0320000008057fae */ /* 0x0005e8000c921848 */
[----:B------:R4:W-:Y:S01]  /*9270*/  STL.64 [R1+0x520], R6 ;  /* 0x0005200601007387 */ /* 0x0009e20000100a00 */
[----:B---3--:R-:W-:-:S03]  /*9280*/  IMAD.WIDE R10, R2, 0x4, R238 ;  /* 0x00000004020a7825 */ /* 0x008fc600078e02ee */
[----:B------:R4:W-:Y:S01]  /*9290*/  LDGSTS.E [R5+0x3300], desc[UR8][R6.64], !P1 ;  /* 0x0330000006057fae */ /* 0x0009e2000c921848 */
[----:B--2---:R-:W-:Y:S01]  /*92a0*/  IMAD.WIDE R8, R2, 0x4, R240 ;  /* 0x0000000402087825 */ /* 0x004fe200078e02f0 */
[----:B------:R-:W-:Y:S02]  /*92b0*/  ISETP.GE.U32.AND P1, PT, R0, 0x7fffff98, PT ;  /* 0x7fffff980000780c */ /* 0x000fe40003f26070 */
[----:B------:R2:W-:Y:S01]  /*92c0*/  LDGSTS.E [R5+0x4000], desc[UR8][R12.64], !P0 ;  /* 0x040000000c057fae */ /* 0x0005e2000c121848 */
[----:B----4-:R-:W-:Y:S01]  /*92d0*/  IMAD.WIDE R6, R2, 0x4, R242 ;  /* 0x0000000402067825 */ /* 0x010fe200078e02f2 */
[----:B------:R-:W-:Y:S02]  /*92e0*/  IADD3 R2, R3, -0x2d, RZ ;  /* 0xffffffd303027810 */ /* 0x000fe40007ffe0ff */
[----:B------:R3:W-:Y:S01]  /*92f0*/  LDGSTS.E [R5+0x4100], desc[UR8][R10.64], !P0 ;  /* 0x041000000a057fae */ /* 0x0007e2000c121848 */
[----:B------:R-:W4:Y:S01]  /*9300*/  LDC R3, c[0x0][0x230] ;  /* 0x00008c00ff037b82 */ /* 0x000f220000000800 */
[----:B------:R-:W-:-:S02]  /*9310*/  IMAD R0, R244, 0x14, RZ ;  /* 0x00000014f4007824 */ /* 0x000fc400078e02ff */
[----:B------:R2:W-:Y:S04]  /*9320*/  STL.64 [R1+0x4d8], R12 ;  /* 0x0004d80c01007387 */ /* 0x0005e80000100a00 */
[----:B------:R1:W-:Y:S04]  /*9330*/  LDGSTS.E [R5+0x4200], desc[UR8][R8.64], !P0 ;  /* 0x0420000008057fae */ /* 0x0003e8000c121848 */
[----:B------:R3:W-:Y:S04]  /*9340*/  STL.64 [R1+0x4d0], R10 ;  /* 0x0004d00a01007387 */ /* 0x0007e80000100a00 */
[----:B------:R1:W-:Y:S01]  /*9350*/  LDGSTS.E [R5+0x4300], desc[UR8][R6.64], !P0 ;  /* 0x0430000006057fae */ /* 0x0003e2000c121848 */
[----:B--2---:R-:W-:Y:S01]  /*9360*/  IMAD.WIDE R12, R0, 0x4, R236 ;  /* 0x00000004000c7825 */ /* 0x004fe200078e02ec */
[----:B------:R-:W-:-:S02]  /*9370*/  ISETP.GE.U32.AND P0, PT, R2, 0x7fffff94, PT ;  /* 0x7fffff940200780c */ /* 0x000fc40003f06070 */
[----:B------:R1:W-:Y:S01]  /*9380*/  STL.64 [R1+0x4c8], R8 ;  /* 0x0004c80801007387 */ /* 0x0003e20000100a00 */
[----:B------:R-:W-:Y:S02]  /*9390*/  IMAD R2, R244, 0x18, RZ ;  /* 0x00000018f4027824 */ /* 0x000fe400078e02ff */
[C---:B---3--:R-:W-:Y:S01]  /*93a0*/  IMAD.WIDE R10, R0.reuse, 0x4, R238 ;  /* 0x00000004000a7825 */ /* 0x048fe200078e02ee */
[----:B------:R2:W-:Y:S04]  /*93b0*/  STL.64 [R1+0x4c0], R6 ;  /* 0x0004c00601007387 */ /* 0x0005e80000100a00 */
[----:B------:R3:W-:Y:S01]  /*93c0*/  STL.64 [R1+0x478], R12 ;  /* 0x0004780c01007387 */ /* 0x0007e20000100a00 */
[----:B-1----:R-:W-:-:S03]  /*93d0*/  IMAD.WIDE R8, R0, 0x4, R240 ;  /* 0x0000000400087825 */ /* 0x002fc600078e02f0 */
[----:B------:R3:W-:Y:S01]  /*93e0*/  LDGSTS.E [R5+0x5000], desc[UR8][R12.64], !P6 ;  /* 0x050000000c057fae */ /* 0x0007e2000f121848 */
[----:B--2---:R-:W-:-:S03]  /*93f0*/  IMAD.WIDE R6, R0, 0x4, R242 ;  /* 0x0000000400067825 */ /* 0x004fc600078e02f2 */
[----:B------:R1:W-:Y:S01]  /*9400*/  STL.64 [R1+0x470], R10 ;  /* 0x0004700a01007387 */ /* 0x0003e20000100a00 */
[----:B------:R-:W-:-:S03]  /*9410*/  VIADD R0, R4, 0xffffffcf ;  /* 0xffffffcf04007836 */ /* 0x000fc60000000000 */
[----:B------:R1:W-:Y:S01]  /*9420*/  LDGSTS.E [R5+0x5100], desc[UR8][R10.64], !P6 ;  /* 0x051000000a057fae */ /* 0x0003e2000f121848 */
[----:B------:R-:W2:Y:S01]  /*9430*/  LDC R4, c[0x0][0x230] ;  /* 0x00008c00ff047b82 */ /* 0x000ea20000000800 */
[C---:B---3--:R-:W-:Y:S02]  /*9440*/  IMAD.WIDE R12, R2.reuse, 0x4, R236 ;  /* 0x00000004020c7825 */ /* 0x048fe400078e02ec */
[----:B------:R3:W-:Y:S04]  /*9450*/  STL.64 [R1+0x468], R8 ;  /* 0x0004680801007387 */ /* 0x0007e80000100a00 */
[----:B------:R3:W-:Y:S01]  /*9460*/  LDGSTS.E [R5+0x5200], desc[UR8][R8.64], !P6 ;  /* 0x0520000008057fae */ /* 0x0007e2000f121848 */
[----:B-1----:R-:W-:-:S03]  /*9470*/  IMAD.WIDE R10, R2, 0x4, R238 ;  /* 0x00000004020a7825 */ /* 0x002fc600078e02ee */
[----:B------:R1:W-:Y:S04]  /*9480*/  STL.64 [R1+0x460], R6 ;  /* 0x0004600601007387 */ /* 0x0003e80000100a00 */
[----:B------:R1:W-:Y:S01]  /*9490*/  LDGSTS.E [R5+0x5300], desc[UR8][R6.64], !P6 ;  /* 0x0530000006057fae */ /* 0x0003e2000f121848 */
[----:B------:R-:W-:Y:S01]  /*94a0*/  ISETP.GE.U32.AND P6, PT, R0, 0x7fffff90, PT ;  /* 0x7fffff900000780c */ /* 0x000fe20003fc6070 */
[----:B---3--:R-:W-:Y:S02]  /*94b0*/  IMAD.WIDE R8, R2, 0x4, R240 ;  /* 0x0000000402087825 */ /* 0x008fe400078e02f0 */
[----:B------:R3:W-:Y:S02]  /*94c0*/  STL.64 [R1+0x418], R12 ;  /* 0x0004180c01007387 */ /* 0x0007e40000100a00 */
[----:B------:R-:W-:-:S02]  /*94d0*/  IMAD R0, R244, 0x1c, RZ ;  /* 0x0000001cf4007824 */ /* 0x000fc400078e02ff */
[----:B------:R3:W-:Y:S01]  /*94e0*/  LDGSTS.E [R5+0x6000], desc[UR8][R12.64], !P4 ;  /* 0x060000000c057fae */ /* 0x0007e2000e121848 */
[----:B-1----:R-:W-:-:S03]  /*94f0*/  IMAD.WIDE R6, R2, 0x4, R242 ;  /* 0x0000000402067825 */ /* 0x002fc600078e02f2 */
[----:B------:R1:W-:Y:S04]  /*9500*/  STL.64 [R1+0x410], R10 ;  /* 0x0004100a01007387 */ /* 0x0003e80000100a00 */
[----:B------:R1:W-:Y:S01]  /*9510*/  LDGSTS.E [R5+0x6100], desc[UR8][R10.64], !P4 ;  /* 0x061000000a057fae */ /* 0x0003e2000e121848 */
[----:B------:R-:W-:Y:S02]  /*9520*/  VIADD R2, R245, 0xffffffcb ;  /* 0xffffffcbf5027836 */ /* 0x000fe40000000000 */
[----:B------:R-:W2:Y:S01]  /*9530*/  LDC R245, c[0x0][0x230] ;  /* 0x00008c00fff57b82 */ /* 0x000ea20000000800 */
[----:B------:R4:W-:Y:S01]  /*9540*/  STL.64 [R1+0x408], R8 ;  /* 0x0004080801007387 */ /* 0x0009e20000100a00 */
[----:B---3--:R-:W-:-:S03]  /*9550*/  IMAD.WIDE R12, R0, 0x4, R236 ;  /* 0x00000004000c7825 */ /* 0x008fc600078e02ec */
[----:B------:R4:W-:Y:S04]  /*9560*/  LDGSTS.E [R5+0x6200], desc[UR8][R8.64], !P4 ;  /* 0x0620000008057fae */ /* 0x0009e8000e121848 */
[----:B------:R3:W-:Y:S01]  /*9570*/  STL.64 [R1+0x400], R6 ;  /* 0x0004000601007387 */ /* 0x0007e20000100a00 */
[----:B-1----:R-:W-:-:S03]  /*9580*/  IMAD.WIDE R10, R0, 0x4, R238 ;  /* 0x00000004000a7825 */ /* 0x002fc600078e02ee */
[----:B------:R3:W-:Y:S01]  /*9590*/  LDGSTS.E [R5+0x6300], desc[UR8][R6.64], !P4 ;  /* 0x0630000006057fae */ /* 0x0007e2000e121848 */
[----:B----4-:R-:W-:Y:S01]  /*95a0*/  IMAD.WIDE R8, R0, 0x4, R240 ;  /* 0x0000000400087825 */ /* 0x010fe200078e02f0 */
[----:B------:R-:W-:Y:S02]  /*95b0*/  ISETP.GE.U32.AND P4, PT, R2, 0x7fffff8c, PT ;  /* 0x7fffff8c0200780c */ /* 0x000fe40003f86070 */
[----:B------:R1:W-:Y:S01]  /*95c0*/  LDGSTS.E [R5+0x7000], desc[UR8][R12.64], !P3 ;  /* 0x070000000c057fae */ /* 0x0003e2000d921848 */
[----:B------:R-:W-:-:S03]  /*95d0*/  SHF.L.U32 R2, R244, 0x5, RZ ;  /* 0x00000005f4027819 */ /* 0x000fc600000006ff */
[----:B------:R4:W-:Y:S01]  /*95e0*/  LDGSTS.E [R5+0x7100], desc[UR8][R10.64], !P3 ;  /* 0x071000000a057fae */ /* 0x0009e2000d921848 */
[----:B---3--:R-:W-:-:S03]  /*95f0*/  IMAD.WIDE R6, R0, 0x4, R242 ;  /* 0x0000000400067825 */ /* 0x008fc600078e02f2 */
[----:B------:R1:W-:Y:S01]  /*9600*/  STL.64 [R1+0x3b8], R12 ;  /* 0x0003b80c01007387 */ /* 0x0003e20000100a00 */
[----:B------:R-:W-:Y:S02]  /*9610*/  VIADD R0, R3, 0xffffffc7 ;  /* 0xffffffc703007836 */ /* 0x000fe40000000000 */
[----:B------:R-:W3:Y:S01]  /*9620*/  LDC R3, c[0x0][0x230] ;  /* 0x00008c00ff037b82 */ /* 0x000ee20000000800 */
[----:B------:R2:W-:Y:S04]  /*9630*/  LDGSTS.E [R5+0x7200], desc[UR8][R8.64], !P3 ;  /* 0x0720000008057fae */ /* 0x0005e8000d921848 */
[----:B------:R4:W-:Y:S01]  /*9640*/  STL.64 [R1+0x3b0], R10 ;  /* 0x0003b00a01007387 */ /* 0x0009e20000100a00 */
[----:B-1----:R-:W-:-:S03]  /*9650*/  IMAD.WIDE R12, R2, 0x4, R236 ;  /* 0x00000004020c7825 */ /* 0x002fc600078e02ec */
[----:B------:R1:W-:Y:S01]  /*9660*/  LDGSTS.E [R5+0x7300], desc[UR8][R6.64], !P3 ;  /* 0x0730000006057fae */ /* 0x0003e2000d921848 */
[----:B------:R-:W-:Y:S01]  /*9670*/  ISETP.GE.U32.AND P3, PT, R0, 0x7fffff88, PT ;  /* 0x7fffff880000780c */ /* 0x000fe20003f66070 */
[----:B------:R-:W-:Y:S02]  /*9680*/  IMAD R0, R244, 0x24, RZ ;  /* 0x00000024f4007824 */ /* 0x000fe400078e02ff */
[----:B------:R2:W-:Y:S01]  /*9690*/  STL.64 [R1+0x3a8], R8 ;  /* 0x0003a80801007387 */ /* 0x0005e20000100a00 */
[----:B----4-:R-:W-:-:S03]  /*96a0*/  IMAD.WIDE R10, R2, 0x4, R238 ;  /* 0x00000004020a7825 */ /* 0x010fc600078e02ee */
[----:B------:R1:W-:Y:S04]  /*96b0*/  STL.64 [R1+0x3a0], R6 ;  /* 0x0003a00601007387 */ /* 0x0003e80000100a00 */
[----:B------:R4:W-:Y:S01]  /*96c0*/  STL.64 [R1+0x358], R12 ;  /* 0x0003580c01007387 */ /* 0x0009e20000100a00 */
[----:B--2---:R-:W-:-:S03]  /*96d0*/  IMAD.WIDE R8, R2, 0x4, R240 ;  /* 0x0000000402087825 */ /* 0x004fc600078e02f0 */
[----:B------:R4:W-:Y:S01]  /*96e0*/  LDGSTS.E [R5+0x8000], desc[UR8][R12.64], !P5 ;  /* 0x080000000c057fae */ /* 0x0009e2000e921848 */
[----:B-1----:R-:W-:-:S03]  /*96f0*/  IMAD.WIDE R6, R2, 0x4, R242 ;  /* 0x0000000402067825 */ /* 0x002fc600078e02f2 */
[----:B------:R1:W-:Y:S01]  /*9700*/  STL.64 [R1+0x350], R10 ;  /* 0x0003500a01007387 */ /* 0x0003e20000100a00 */
[----:B------:R-:W-:-:S03]  /*9710*/  VIADD R2, R4, 0xffffffc3 ;  /* 0xffffffc304027836 */ /* 0x000fc60000000000 */
[----:B------:R1:W-:Y:S01]  /*9720*/  LDGSTS.E [R5+0x8100], desc[UR8][R10.64], !P5 ;  /* 0x081000000a057fae */ /* 0x0003e2000e921848 */
[----:B------:R-:W2:Y:S01]  /*9730*/  LDC R4, c[0x0][0x230] ;  /* 0x00008c00ff047b82 */ /* 0x000ea20000000800 */
[C---:B----4-:R-:W-:Y:S02]  /*9740*/  IMAD.WIDE R12, R0.reuse, 0x4, R236 ;  /* 0x00000004000c7825 */ /* 0x050fe400078e02ec */
[----:B------:R4:W-:Y:S04]  /*9750*/  STL.64 [R1+0x348], R8 ;  /* 0x0003480801007387 */ /* 0x0009e80000100a00 */
[----:B------:R4:W-:Y:S01]  /*9760*/  LDGSTS.E [R5+0x8200], desc[UR8][R8.64], !P5 ;  /* 0x0820000008057fae */ /* 0x0009e2000e921848 */
[----:B-1----:R-:W-:-:S03]  /*9770*/  IMAD.WIDE R10, R0, 0x4, R238 ;  /* 0x00000004000a7825 */ /* 0x002fc600078e02ee */
[----:B------:R1:W-:Y:S04]  /*9780*/  STL.64 [R1+0x340], R6 ;  /* 0x0003400601007387 */ /* 0x0003e80000100a00 */
[----:B------:R1:W-:Y:S01]  /*9790*/  LDGSTS.E [R5+0x8300], desc[UR8][R6.64], !P5 ;  /* 0x0830000006057fae */ /* 0x0003e2000e921848 */
[----:B------:R-:W-:Y:S01]  /*97a0*/  ISETP.GE.U32.AND P5, PT, R2, 0x7fffff84, PT ;  /* 0x7fffff840200780c */ /* 0x000fe20003fa6070 */
[----:B----4-:R-:W-:Y:S02]  /*97b0*/  IMAD.WIDE R8, R0, 0x4, R240 ;  /* 0x0000000400087825 */ /* 0x010fe400078e02f0 */
[----:B------:R4:W-:Y:S02]  /*97c0*/  STL.64 [R1+0x2f8], R12 ;  /* 0x0002f80c01007387 */ /* 0x0009e40000100a00 */
[----:B------:R-:W-:-:S02]  /*97d0*/  IMAD R2, R244, 0x28, RZ ;  /* 0x00000028f4027824 */ /* 0x000fc400078e02ff */
[----:B------:R4:W-:Y:S01]  /*97e0*/  LDGSTS.E [R5+0x9000], desc[UR8][R12.64], !P2 ;  /* 0x090000000c057fae */ /* 0x0009e2000d121848 */
[----:B-1----:R-:W-:-:S03]  /*97f0*/  IMAD.WIDE R6, R0, 0x4, R242 ;  /* 0x0000000400067825 */ /* 0x002fc600078e02f2 */
[----:B------:R1:W-:Y:S01]  /*9800*/  STL.64 [R1+0x2f0], R10 ;  /* 0x0002f00a01007387 */ /* 0x0003e20000100a00 */
[----:B------:R-:W-:Y:S02]  /*9810*/  IADD3 R0, R245, -0x2, RZ ;  /* 0xfffffffef5007810 */ /* 0x000fe40007ffe0ff */
[----:B------:R-:W2:Y:S01]  /*9820*/  LDC R245, c[0x0][0x230] ;  /* 0x00008c00fff57b82 */ /* 0x000ea20000000800 */
[----:B------:R1:W-:Y:S04]  /*9830*/  LDGSTS.E [R5+0x9100], desc[UR8][R10.64], !P2 ;  /* 0x091000000a057fae */ /* 0x0003e8000d121848 */
[----:B------:R3:W-:Y:S01]  /*9840*/  STL.64 [R1+0x2e8], R8 ;  /* 0x0002e80801007387 */ /* 0x0007e20000100a00 */
[----:B----4-:R-:W-:-:S03]  /*9850*/  IMAD.WIDE R12, R2, 0x4, R236 ;  /* 0x00000004020c7825 */ /* 0x010fc600078e02ec */
[----:B------:R3:W-:Y:S04]  /*9860*/  LDGSTS.E [R5+0x9200], desc[UR8][R8.64], !P2 ;  /* 0x0920000008057fae */ /* 0x0007e8000d121848 */
[----:B------:R4:W-:Y:S01]  /*9870*/  STL.64 [R1+0x2e0], R6 ;  /* 0x0002e00601007387 */ /* 0x0009e20000100a00 */
[----:B-1----:R-:W-:-:S03]  /*9880*/  IMAD.WIDE R10, R2, 0x4, R238 ;  /* 0x00000004020a7825 */ /* 0x002fc600078e02ee */
[----:B------:R4:W-:Y:S01]  /*9890*/  LDGSTS.E [R5+0x9300], desc[UR8][R6.64], !P2 ;  /* 0x0930000006057fae */ /* 0x0009e2000d121848 */
[----:B---3--:R-:W-:Y:S01]  /*98a0*/  IMAD.WIDE R8, R2, 0x4, R240 ;  /* 0x0000000402087825 */ /* 0x008fe200078e02f0 */
[----:B------:R-:W-:Y:S02]  /*98b0*/  ISETP.GE.U32.AND P2, PT, R0, 0x7fffffbf, PT ;  /* 0x7fffffbf0000780c */ /* 0x000fe40003f46070 */
[----:B------:R1:W-:Y:S01]  /*98c0*/  LDGSTS.E [R5+0xa000], desc[UR8][R12.64], !P1 ;  /* 0x0a0000000c057fae */ /* 0x0003e2000c921848 */
[----:B----4-:R-:W-:-:S03]  /*98d0*/  IMAD.WIDE R6, R2, 0x4, R242 ;  /* 0x0000000402067825 */ /* 0x010fc600078e02f2 */
[----:B------:R3:W-:Y:S01]  /*98e0*/  LDGSTS.E [R5+0xa100], desc[UR8][R10.64], !P1 ;  /* 0x0a1000000a057fae */ /* 0x0007e2000c921848 */
[----:B------:R-:W-:-:S03]  /*98f0*/  VIADD R2, R3, 0xfffffffa ;  /* 0xfffffffa03027836 */ /* 0x000fc60000000000 */
[----:B------:R1:W-:Y:S01]  /*9900*/  STL.64 [R1+0x298], R12 ;  /* 0x0002980c01007387 */ /* 0x0003e20000100a00 */
[----:B------:R-:W4:Y:S01]  /*9910*/  LDC R3, c[0x0][0x230] ;  /* 0x00008c00ff037b82 */ /* 0x000f220000000800 */
[----:B------:R-:W-:Y:S02]  /*9920*/  IMAD R0, R244, 0x2c, RZ ;  /* 0x0000002cf4007824 */ /* 0x000fe400078e02ff */
[----:B------:R2:W-:Y:S04]  /*9930*/  LDGSTS.E [R5+0xa200], desc[UR8][R8.64], !P1 ;  /* 0x0a20000008057fae */ /* 0x0005e8000c921848 */
[----:B------:R3:W-:Y:S04]  /*9940*/  STL.64 [R1+0x290], R10 ;  /* 0x0002900a01007387 */ /* 0x0007e80000100a00 */
[----:B------:R2:W-:Y:S01]  /*9950*/  LDGSTS.E [R5+0xa300], desc[UR8][R6.64], !P1 ;  /* 0x0a30000006057fae */ /* 0x0005e2000c921848 */
[----:B-1----:R-:W-:Y:S01]  /*9960*/  IMAD.WIDE R12, R0, 0x4, R236 ;  /* 0x00000004000c7825 */ /* 0x002fe200078e02ec */
[----:B------:R-:W-:-:S02]  /*9970*/  ISETP.GE.U32.AND P1, PT, R2, 0x7fffffbb, PT ;  /* 0x7fffffbb0200780c */ /* 0x000fc40003f26070 */
[----:B------:R2:W-:Y:S01]  /*9980*/  STL.64 [R1+0x288], R8 ;  /* 0x0002880801007387 */ /* 0x0005e20000100a00 */
[----:B------:R-:W-:Y:S02]  /*9990*/  IMAD R2, R244, 0x30, RZ ;  /* 0x00000030f4027824 */ /* 0x000fe400078e02ff */
[C---:B---3--:R-:W-:Y:S01]  /*99a0*/  IMAD.WIDE R10, R0.reuse, 0x4, R238 ;  /* 0x00000004000a7825 */ /* 0x048fe200078e02ee */
        /* <DEDUP_REMOVED lines=26> */
[----:B---3--:R-:W-:-:S03]  /*9b50*/  IMAD.WIDE R12, R0, 0x4, R236 ;  /* 0x00000004000c7825 */ /* 0x008fc600078e02ec */
[----:B------:R4:W-:Y:S04]  /*9b60*/  LDGSTS.E [R5+0xc200], desc[UR8][R8.64], !P6 ;  /* 0x0c20000008057fae */ /* 0x0009e8000f121848 */
[----:B------:R3:W-:Y:S01]  /*9b70*/  STL.64 [R1+0x1c0], R6 ;  /* 0x0001c00601007387 */ /* 0x0007e20000100a00 */
[----:B-1----:R-:W-:-:S03]  /*9b80*/  IMAD.WIDE R10, R0, 0x4, R238 ;  /* 0x00000004000a7825 */ /* 0x002fc600078e02ee */
[----:B------:R3:W-:Y:S01]  /*9b90*/  LDGSTS.E [R5+0xc300], desc[UR8][R6.64], !P6 ;  /* 0x0c30000006057fae */ /* 0x0007e2000f121848 */
[----:B------:R-:W-:Y:S01]  /*9ba0*/  ISETP.GE.U32.AND P6, PT, R2, 0x7fffffb3, PT ;  /* 0x7fffffb30200780c */ /* 0x000fe20003fc6070 */
[----:B----4-:R-:W-:Y:S02]  /*9bb0*/  IMAD.WIDE R8, R0, 0x4, R240 ;  /* 0x0000000400087825 */ /* 0x010fe400078e02f0 */
[----:B------:R1:W-:Y:S02]  /*9bc0*/  STL.64 [R1+0x178], R12 ;  /* 0x0001780c01007387 */ /* 0x0003e40000100a00 */
[----:B------:R-:W-:Y:S02]  /*9bd0*/  IMAD R2, R244, 0x38, RZ ;  /* 0x00000038f4027824 */ /* 0x000fe400078e02ff */
[----:B------:R1:W-:Y:S01]  /*9be0*/  LDGSTS.E [R5+0xd000], desc[UR8][R12.64], !P4 ;  /* 0x0d0000000c057fae */ /* 0x0003e2000e121848 */
[----:B---3--:R-:W-:-:S03]  /*9bf0*/  IMAD.WIDE R6, R0, 0x4, R242 ;  /* 0x0000000400067825 */ /* 0x008fc600078e02f2 */
[----:B------:R3:W-:Y:S01]  /*9c00*/  STL.64 [R1+0x170], R10 ;  /* 0x0001700a01007387 */ /* 0x0007e20000100a00 */
[----:B------:R-:W-:-:S03]  /*9c10*/  VIADD R0, R3, 0xffffffee ;  /* 0xffffffee03007836 */ /* 0x000fc60000000000 */
[----:B------:R3:W-:Y:S01]  /*9c20*/  LDGSTS.E [R5+0xd100], desc[UR8][R10.64], !P4 ;  /* 0x0d1000000a057fae */ /* 0x0007e2000e121848 */
[----:B------:R-:W4:Y:S01]  /*9c30*/  LDC R3, c[0x0][0x230] ;  /* 0x00008c00ff037b82 */ /* 0x000f220000000800 */
[C---:B-1----:R-:W-:Y:S02]  /*9c40*/  IMAD.WIDE R12, R2.reuse, 0x4, R236 ;  /* 0x00000004020c7825 */ /* 0x042fe400078e02ec */
[----:B------:R1:W-:Y:S04]  /*9c50*/  STL.64 [R1+0x168], R8 ;  /* 0x0001680801007387 */ /* 0x0003e80000100a00 */
[----:B------:R1:W-:Y:S01]  /*9c60*/  LDGSTS.E [R5+0xd200], desc[UR8][R8.64], !P4 ;  /* 0x0d20000008057fae */ /* 0x0003e2000e121848 */
[----:B---3--:R-:W-:-:S03]  /*9c70*/  IMAD.WIDE R10, R2, 0x4, R238 ;  /* 0x00000004020a7825 */ /* 0x008fc600078e02ee */
[----:B------:R3:W-:Y:S04]  /*9c80*/  STL.64 [R1+0x160], R6 ;  /* 0x0001600601007387 */ /* 0x0007e80000100a00 */
[----:B------:R3:W-:Y:S01]  /*9c90*/  LDGSTS.E [R5+0xd300], desc[UR8][R6.64], !P4 ;  /* 0x0d30000006057fae */ /* 0x0007e2000e121848 */
[----:B------:R-:W-:Y:S01]  /*9ca0*/  ISETP.GE.U32.AND P4, PT, R0, 0x7fffffaf, PT ;  /* 0x7fffffaf0000780c */ /* 0x000fe20003f86070 */
[----:B------:R-:W-:Y:S02]  /*9cb0*/  IMAD R0, R244, 0x3c, RZ ;  /* 0x0000003cf4007824 */ /* 0x000fe400078e02ff */
[C---:B-1----:R-:W-:Y:S01]  /*9cc0*/  IMAD.WIDE R8, R2.reuse, 0x4, R240 ;  /* 0x0000000402087825 */ /* 0x042fe200078e02f0 */
[----:B------:R1:W-:Y:S04]  /*9cd0*/  LDGSTS.E [R5+0xe000], desc[UR8][R12.64], !P3 ;  /* 0x0e0000000c057fae */ /* 0x0003e8000d921848 */
[----:B------:R2:W-:Y:S01]  /*9ce0*/  LDGSTS.E [R5+0xe100], desc[UR8][R10.64], !P3 ;  /* 0x0e1000000a057fae */ /* 0x0005e2000d921848 */
[----:B---3--:R-:W-:-:S03]  /*9cf0*/  IMAD.WIDE R6, R2, 0x4, R242 ;  /* 0x0000000402067825 */ /* 0x008fc600078e02f2 */
[----:B------:R1:W-:Y:S01]  /*9d00*/  STL.64 [R1+0x118], R12 ;  /* 0x0001180c01007387 */ /* 0x0003e20000100a00 */
[----:B------:R-:W-:-:S03]  /*9d10*/  VIADD R2, R247, 0xffffffea ;  /* 0xffffffeaf7027836 */ /* 0x000fc60000000000 */
[----:B------:R3:W-:Y:S01]  /*9d20*/  LDGSTS.E [R5+0xe200], desc[UR8][R8.64], !P3 ;  /* 0x0e20000008057fae */ /* 0x0007e2000d921848 */
[----:B------:R-:W4:Y:S03]  /*9d30*/  LDC R247, c[0x0][0x230] ;  /* 0x00008c00fff77b82 */ /* 0x000f260000000800 */
[----:B------:R3:W-:Y:S04]  /*9d40*/  STL.64 [R1+0x110], R10 ;  /* 0x0001100a01007387 */ /* 0x0007e80000100a00 */
[----:B------:R3:W-:Y:S01]  /*9d50*/  LDGSTS.E [R5+0xe300], desc[UR8][R6.64], !P3 ;  /* 0x0e30000006057fae */ /* 0x0007e2000d921848 */
[----:B-1----:R-:W-:Y:S01]  /*9d60*/  IMAD.WIDE R12, R0, 0x4, R236 ;  /* 0x00000004000c7825 */ /* 0x002fe200078e02ec */
[----:B------:R-:W-:-:S02]  /*9d70*/  ISETP.GE.U32.AND P3, PT, R2, 0x7fffffab, PT ;  /* 0x7fffffab0200780c */ /* 0x000fc40003f66070 */
[----:B------:R1:W-:Y:S01]  /*9d80*/  STL.64 [R1+0x108], R8 ;  /* 0x0001080801007387 */ /* 0x0003e20000100a00 */
[----:B--2---:R-:W-:Y:S01]  /*9d90*/  IADD3 R2, R4, -0x1a, RZ ;  /* 0xffffffe604027810 */ /* 0x004fe20007ffe0ff */
[----:B---3--:R-:W-:Y:S02]  /*9da0*/  IMAD.WIDE R10, R0, 0x4, R238 ;  /* 0x00000004000a7825 */ /* 0x008fe400078e02ee */
[----:B------:R2:W-:Y:S01]  /*9db0*/  STL.64 [R1+0x100], R6 ;  /* 0x0001000601007387 */ /* 0x0005e20000100a00 */
[----:B------:R-:W-:-:S03]  /*9dc0*/  LOP3.LUT R4, R246, 0x20, RZ, 0x3c, !PT ;  /* 0x00000020f6047812 */ /* 0x000fc600078e3cff */
[----:B------:R3:W-:Y:S01]  /*9dd0*/  LDGSTS.E [R5+0xf000], desc[UR8][R12.64], !P5 ;  /* 0x0f0000000c057fae */ /* 0x0007e2000e921848 */
[----:B-1----:R-:W-:-:S03]  /*9de0*/  IMAD.WIDE R8, R0, 0x4, R240 ;  /* 0x0000000400087825 */ /* 0x002fc600078e02f0 */
[----:B------:R1:W-:Y:S01]  /*9df0*/  LDGSTS.E [R5+0xf100], desc[UR8][R10.64], !P5 ;  /* 0x0f1000000a057fae */ /* 0x0003e2000e921848 */
[----:B--2---:R-:W-:-:S03]  /*9e00*/  IMAD.WIDE R6, R0, 0x4, R242 ;  /* 0x0000000400067825 */ /* 0x004fc600078e02f2 */
[----:B------:R3:W-:Y:S01]  /*9e10*/  STL.64 [R1+0xb8], R12 ;  /* 0x0000b80c01007387 */ /* 0x0007e20000100a00 */
[----:B------:R-:W-:-:S03]  /*9e20*/  VIADD R4, R4, UR4 ;  /* 0x0000000404047c36 */ /* 0x000fc60008000000 */
[----:B------:R2:W-:Y:S01]  /*9e30*/  LDGSTS.E [R5+0xf200], desc[UR8][R8.64], !P5 ;  /* 0x0f20000008057fae */ /* 0x0005e2000e921848 */
[----:B------:R-:W-:-:S03]  /*9e40*/  IMAD R0, R244, 0x5, RZ ;  /* 0x00000005f4007824 */ /* 0x000fc600078e02ff */
[----:B------:R1:W-:Y:S04]  /*9e50*/  STL.64 [R1+0xb0], R10 ;  /* 0x0000b00a01007387 */ /* 0x0003e80000100a00 */
[----:B------:R2:W-:Y:S01]  /*9e60*/  LDGSTS.E [R5+0xf300], desc[UR8][R6.64], !P5 ;  /* 0x0f30000006057fae */ /* 0x0005e2000e921848 */
[----:B---3--:R-:W-:Y:S01]  /*9e70*/  IMAD.WIDE R12, R244, 0x4, R236 ;  /* 0x00000004f40c7825 */ /* 0x008fe200078e02ec */
[----:B------:R-:W-:Y:S02]  /*9e80*/  ISETP.GE.U32.AND P5, PT, R2, 0x7fffffa7, PT ;  /* 0x7fffffa70200780c */ /* 0x000fe40003fa6070 */
[----:B------:R2:W-:Y:S01]  /*9e90*/  STL.64 [R1+0xa8], R8 ;  /* 0x0000a80801007387 */ /* 0x0005e20000100a00 */
[----:B----4-:R-:W-:Y:S02]  /*9ea0*/  VIADD R2, R3, 0xffffffe2 ;  /* 0xffffffe203027836 */ /* 0x010fe40000000000 */
[----:B------:R-:W3:Y:S01]  /*9eb0*/  LDC R3, c[0x0][0x230] ;  /* 0x00008c00ff037b82 */ /* 0x000ee20000000800 */
[C---:B-1----:R-:W-:Y:S01]  /*9ec0*/  IMAD.WIDE R10, R244.reuse, 0x4, R238 ;  /* 0x00000004f40a7825 */ /* 0x042fe200078e02ee */
[----:B------:R1:W-:Y:S04]  /*9ed0*/  STL.64 [R1+0xa0], R6 ;  /* 0x0000a00601007387 */ /* 0x0003e80000100a00 */
[----:B------:R4:W-:Y:S01]  /*9ee0*/  STL.64 [R1+0x640], R12 ;  /* 0x0006400c01007387 */ /* 0x0009e20000100a00 */
[----:B--2---:R-:W-:-:S03]  /*9ef0*/  IMAD.WIDE R8, R244, 0x4, R240 ;  /* 0x00000004f4087825 */ /* 0x004fc600078e02f0 */
[----:B------:R4:W-:Y:S01]  /*9f00*/  LDGSTS.E [R4+0x400], desc[UR8][R12.64], !P2 ;  /* 0x004000000c047fae */ /* 0x0009e2000d121848 */
[----:B-1----:R-:W-:-:S03]  /*9f10*/  IMAD.WIDE R6, R244, 0x4, R242 ;  /* 0x00000004f4067825 */ /* 0x002fc600078e02f2 */
[----:B------:R1:W-:Y:S04]  /*9f20*/  STL.64 [R1+0x638], R10 ;  /* 0x0006380a01007387 */ /* 0x0003e80000100a00 */
[----:B------:R1:W-:Y:S01]  /*9f30*/  LDGSTS.E [R4+0x500], desc[UR8][R10.64], !P2 ;  /* 0x005000000a047fae */ /* 0x0003e2000d121848 */
[----:B----4-:R-:W-:-:S03]  /*9f40*/  IMAD.WIDE R12, R0, 0x4, R236 ;  /* 0x00000004000c7825 */ /* 0x010fc600078e02ec */
[----:B------:R2:W-:Y:S04]  /*9f50*/  STL.64 [R1+0x630], R8 ;  /* 0x0006300801007387 */ /* 0x0005e80000100a00 */
[----:B------:R2:W-:Y:S01]  /*9f60*/  LDGSTS.E [R4+0x600], desc[UR8][R8.64], !P2 ;  /* 0x0060000008047fae */ /* 0x0005e2000d121848 */
[----:B-1----:R-:W-:-:S03]  /*9f70*/  IMAD.WIDE R10, R0, 0x4, R238 ;  /* 0x00000004000a7825 */ /* 0x002fc600078e02ee */
[----:B------:R1:W-:Y:S04]  /*9f80*/  STL.64 [R1+0x628], R6 ;  /* 0x0006280601007387 */ /* 0x0003e80000100a00 */
[----:B------:R1:W-:Y:S01]  /*9f90*/  LDGSTS.E [R4+0x700], desc[UR8][R6.64], !P2 ;  /* 0x0070000006047fae */ /* 0x0003e2000d121848 */
[----:B------:R-:W-:Y:S01]  /*9fa0*/  ISETP.GE.U32.AND P2, PT, R2, 0x7fffffa3, PT ;  /* 0x7fffffa30200780c */ /* 0x000fe20003f46070 */
[----:B--2---:R-:W-:Y:S02]  /*9fb0*/  IMAD.WIDE R8, R0, 0x4, R240 ;  /* 0x0000000400087825 */ /* 0x004fe400078e02f0 */
[----:B------:R2:W-:Y:S02]  /*9fc0*/  STL.64 [R1+0x5d8], R12 ;  /* 0x0005d80c01007387 */ /* 0x0005e40000100a00 */
[----:B------:R-:W-:-:S02]  /*9fd0*/  IMAD R2, R244, 0x9, RZ ;  /* 0x00000009f4027824 */ /* 0x000fc400078e02ff */
[----:B------:R2:W-:Y:S01]  /*9fe0*/  LDGSTS.E [R4+0x1400], desc[UR8][R12.64], !P1 ;  /* 0x014000000c047fae */ /* 0x0005e2000c921848 */
[----:B-1----:R-:W-:Y:S01]  /*9ff0*/  IMAD.WIDE R6, R0, 0x4, R242 ;  /* 0x0000000400067825 */ /* 0x002fe200078e02f2 */
[----:B------:R-:W-:Y:S02]  /*a000*/  IADD3 R0, R245, -0x22, RZ ;  /* 0xffffffdef5007810 */ /* 0x000fe40007ffe0ff */
[----:B------:R1:W-:Y:S01]  /*a010*/  STL.64 [R1+0x5d0], R10 ;  /* 0x0005d00a01007387 */ /* 0x0003e20000100a00 */
[----:B------:R-:W4:Y:S03]  /*a020*/  LDC R245, c[0x0][0x230] ;  /* 0x00008c00fff57b82 */ /* 0x000f260000000800 */
[----:B------:R1:W-:Y:S01]  /*a030*/  LDGSTS.E [R4+0x1500], desc[UR8][R10.64], !P1 ;  /* 0x015000000a047fae */ /* 0x0003e2000c921848 */
[----:B--2---:R-:W-:-:S03]  /*a040*/  IMAD.WIDE R12, R2, 0x4, R236 ;  /* 0x00000004020c7825 */ /* 0x004fc600078e02ec */
[----:B------:R2:W-:Y:S04]  /*a050*/  STL.64 [R1+0x5c8], R8 ;  /* 0x0005c80801007387 */ /* 0x0005e80000100a00 */
[----:B------:R2:W-:Y:S04]  /*a060*/  LDGSTS.E [R4+0x1600], desc[UR8][R8.64], !P1 ;  /* 0x0160000008047fae */ /* 0x0005e8000c921848 */
[----:B------:R3:W-:Y:S01]  /*a070*/  STL.64 [R1+0x5c0], R6 ;  /* 0x0005c00601007387 */ /* 0x0007e20000100a00 */
[----:B-1----:R-:W-:-:S03]  /*a080*/  IMAD.WIDE R10, R2, 0x4, R238 ;  /* 0x00000004020a7825 */ /* 0x002fc600078e02ee */
[----:B------:R3:W-:Y:S01]  /*a090*/  LDGSTS.E [R4+0x1700], desc[UR8][R6.64], !P1 ;  /* 0x0170000006047fae */ /* 0x0007e2000c921848 */
[----:B--2---:R-:W-:Y:S01]  /*a0a0*/  IMAD.WIDE R8, R2, 0x4, R240 ;  /* 0x0000000402087825 */ /* 0x004fe200078e02f0 */
[----:B------:R-:W-:Y:S02]  /*a0b0*/  ISETP.GE.U32.AND P1, PT, R0, 0x7fffff9f, PT ;  /* 0x7fffff9f0000780c */ /* 0x000fe40003f26070 */
[----:B------:R1:W-:Y:S01]  /*a0c0*/  STL.64 [R1+0x578], R12 ;  /* 0x0005780c01007387 */ /* 0x0003e20000100a00 */
[----:B---3--:R-:W-:-:S03]  /*a0d0*/  IMAD.WIDE R6, R2, 0x4, R242 ;  /* 0x0000000402067825 */ /* 0x008fc600078e02f2 */
[----:B------:R1:W-:Y:S01]  /*a0e0*/  LDGSTS.E [R4+0x2400], desc[UR8][R12.64], !P0 ;  /* 0x024000000c047fae */ /* 0x0003e2000c121848 */
[----:B------:R-:W-:Y:S02]  /*a0f0*/  VIADD R2, R247, 0xffffffda ;  /* 0xffffffdaf7027836 */ /* 0x000fe40000000000 */
[----:B------:R-:W-:Y:S01]  /*a100*/  IMAD R0, R244, 0xd, RZ ;  /* 0x0000000df4007824 */ /* 0x000fe200078e02ff */
[----:B------:R-:W2:Y:S01]  /*a110*/  LDC R247, c[0x0][0x230] ;  /* 0x00008c00fff77b82 */ /* 0x000ea20000000800 */
[----:B------:R3:W-:Y:S04]  /*a120*/  STL.64 [R1+0x570], R10 ;  /* 0x0005700a01007387 */ /* 0x0007e80000100a00 */
[----:B------:R3:W-:Y:S01]  /*a130*/  LDGSTS.E [R4+0x2500], desc[UR8][R10.64], !P0 ;  /* 0x025000000a047fae */ /* 0x0007e2000c121848 */
[----:B-1----:R-:W-:-:S03]  /*a140*/  IMAD.WIDE R12, R0, 0x4, R236 ;  /* 0x00000004000c7825 */ /* 0x002fc600078e02ec */
[----:B------:R1:W-:Y:S04]  /*a150*/  STL.64 [R1+0x568], R8 ;  /* 0x0005680801007387 */ /* 0x0003e80000100a00 */
[----:B------:R1:W-:Y:S04]  /*a160*/  LDGSTS.E [R4+0x2600], desc[UR8][R8.64], !P0 ;  /* 0x0260000008047fae */ /* 0x0003e8000c121848 */
[----:B------:R4:W-:Y:S01]  /*a170*/  STL.64 [R1+0x560], R6 ;  /* 0x0005600601007387 */ /* 0x0009e20000100a00 */
[----:B---3--:R-:W-:-:S03]  /*a180*/  IMAD.WIDE R10, R0, 0x4, R238 ;  /* 0x00000004000a7825 */ /* 0x008fc600078e02ee */
[----:B------:R4:W-:Y:S01]  /*a190*/  LDGSTS.E [R4+0x2700], desc[UR8][R6.64], !P0 ;  /* 0x0270000006047fae */ /* 0x0009e2000c121848 */
[----:B------:R-:W-:Y:S01]  /*a1a0*/  ISETP.GE.U32.AND P0, PT, R2, 0x7fffff9b, PT ;  /* 0x7fffff9b0200780c */ /* 0x000fe20003f06070 */
[----:B------:R-:W-:Y:S02]  /*a1b0*/  IMAD R2, R244, 0x11, RZ ;  /* 0x00000011f4027824 */ /* 0x000fe400078e02ff */
[C---:B-1----:R-:W-:Y:S01]  /*a1c0*/  IMAD.WIDE R8, R0.reuse, 0x4, R240 ;  /* 0x0000000400087825 */ /* 0x042fe200078e02f0 */
[----:B------:R1:W-:Y:S04]  /*a1d0*/  STL.64 [R1+0x518], R12 ;  /* 0x0005180c01007387 */ /* 0x0003e80000100a00 */
[----:B------:R1:W-:Y:S01]  /*a1e0*/  LDGSTS.E [R4+0x3400], desc[UR8][R12.64], !P6 ;  /* 0x034000000c047fae */ /* 0x0003e2000f121848 */
[----:B----4-:R-:W-:-:S03]  /*a1f0*/  IMAD.WIDE R6, R0, 0x4, R242 ;  /* 0x0000000400067825 */ /* 0x010fc600078e02f2 */
        /* <DEDUP_REMOVED lines=11> */
[----:B-1----:R-:W-:Y:S02]  /*a2b0*/  IMAD.WIDE R8, R2, 0x4, R240 ;  /* 0x0000000402087825 */ /* 0x002fe400078e02f0 */
[----:B------:R1:W-:Y:S02]  /*a2c0*/  STL.64 [R1+0x4b8], R12 ;  /* 0x0004b80c01007387 */ /* 0x0003e40000100a00 */
[----:B------:R-:W-:-:S02]  /*a2d0*/  IMAD R0, R244, 0x15, RZ ;  /* 0x00000015f4007824 */ /* 0x000fc400078e02ff */
[----:B------:R1:W-:Y:S01]  /*a2e0*/  LDGSTS.E [R4+0x4400], desc[UR8][R12.64], !P4 ;  /* 0x044000000c047fae */ /* 0x0003e2000e121848 */
[----:B---3--:R-:W-:Y:S01]  /*a2f0*/  IMAD.WIDE R6, R2, 0x4, R242 ;  /* 0x0000000402067825 */ /* 0x008fe200078e02f2 */
[----:B------:R-:W-:Y:S02]  /*a300*/  IADD3 R2, R245, -0x2e, RZ ;  /* 0xffffffd2f5027810 */ /* 0x000fe40007ffe0ff */
[----:B------:R3:W-:Y:S01]  /*a310*/  STL.64 [R1+0x4b0], R10 ;  /* 0x0004b00a01007387 */ /* 0x0007e20000100a00 */
[----:B------:R-:W4:Y:S03]  /*a320*/  LDC R245, c[0x0][0x230] ;  /* 0x00008c00fff57b82 */ /* 0x000f260000000800 */
[----:B------:R3:W-:Y:S04]  /*a330*/  LDGSTS.E [R4+0x4500], desc[UR8][R10.64], !P4 ;  /* 0x045000000a047fae */ /* 0x0007e8000e121848 */
[----:B------:R2:W-:Y:S01]  /*a340*/  STL.64 [R1+0x4a8], R8 ;  /* 0x0004a80801007387 */ /* 0x0005e20000100a00 */
[----:B-1----:R-:W-:-:S03]  /*a350*/  IMAD.WIDE R12, R0, 0x4, R236 ;  /* 0x00000004000c7825 */ /* 0x002fc600078e02ec */
[----:B------:R2:W-:Y:S04]  /*a360*/  LDGSTS.E [R4+0x4600], desc[UR8][R8.64], !P4 ;  /* 0x0460000008047fae */ /* 0x0005e8000e121848 */
[----:B------:R1:W-:Y:S01]  /*a370*/  STL.64 [R1+0x4a0], R6 ;  /* 0x0004a00601007387 */ /* 0x0003e20000100a00 */
[----:B---3--:R-:W-:-:S03]  /*a380*/  IMAD.WIDE R10, R0, 0x4, R238 ;  /* 0x00000004000a7825 */ /* 0x008fc600078e02ee */
[----:B------:R1:W-:Y:S01]  /*a390*/  LDGSTS.E [R4+0x4700], desc[UR8][R6.64], !P4 ;  /* 0x0470000006047fae */ /* 0x0003e2000e121848 */
[----:B--2---:R-:W-:Y:S01]  /*a3a0*/  IMAD.WIDE R8, R0, 0x4, R240 ;  /* 0x0000000400087825 */ /* 0x004fe200078e02f0 */
[----:B------:R-:W-:Y:S02]  /*a3b0*/  ISETP.GE.U32.AND P4, PT, R2, 0x7fffff93, PT ;  /* 0x7fffff930200780c */ /* 0x000fe40003f86070 */
[----:B------:R2:W-:Y:S01]  /*a3c0*/  STL.64 [R1+0x458], R12 ;  /* 0x0004580c01007387 */ /* 0x0005e20000100a00 */
[----:B-1----:R-:W-:-:S03]  /*a3d0*/  IMAD.WIDE R6, R0, 0x4, R242 ;  /* 0x0000000400067825 */ /* 0x002fc600078e02f2 */
[----:B------:R2:W-:Y:S01]  /*a3e0*/  LDGSTS.E [R4+0x5400], desc[UR8][R12.64], !P3 ;  /* 0x054000000c047fae */ /* 0x0005e2000d921848 */
[----:B------:R-:W-:Y:S02]  /*a3f0*/  VIADD R0, R247, 0xffffffce ;  /* 0xffffffcef7007836 */ /* 0x000fe40000000000 */
[----:B------:R-:W-:Y:S01]  /*a400*/  IMAD R2, R244, 0x19, RZ ;  /* 0x00000019f4027824 */ /* 0x000fe200078e02ff */
[----:B------:R-:W1:Y:S01]  /*a410*/  LDC R247, c[0x0][0x230] ;  /* 0x00008c00fff77b82 */ /* 0x000e620000000800 */
[----:B------:R3:W-:Y:S04]  /*a420*/  STL.64 [R1+0x450], R10 ;  /* 0x0004500a01007387 */ /* 0x0007e80000100a00 */
[----:B------:R3:W-:Y:S01]  /*a430*/  LDGSTS.E [R4+0x5500], desc[UR8][R10.64], !P3 ;  /* 0x055000000a047fae */ /* 0x0007e2000d921848 */
[----:B--2---:R-:W-:-:S03]  /*a440*/  IMAD.WIDE R12, R2, 0x4, R236 ;  /* 0x00000004020c7825 */ /* 0x004fc600078e02ec */
[----:B------:R2:W-:Y:S04]  /*a450*/  STL.64 [R1+0x448], R8 ;  /* 0x0004480801007387 */ /* 0x0005e80000100a00 */
[----:B------:R2:W-:Y:S04]  /*a460*/  LDGSTS.E [R4+0x5600], desc[UR8][R8.64], !P3 ;  /* 0x0560000008047fae */ /* 0x0005e8000d921848 */
[----:B------:R4:W-:Y:S01]  /*a470*/  STL.64 [R1+0x440], R6 ;  /* 0x0004400601007387 */ /* 0x0009e20000100a00 */
[----:B---3--:R-:W-:-:S03]  /*a480*/  IMAD.WIDE R10, R2, 0x4, R238 ;  /* 0x00000004020a7825 */ /* 0x008fc600078e02ee */
[----:B------:R4:W-:Y:S01]  /*a490*/  LDGSTS.E [R4+0x5700], desc[UR8][R6.64], !P3 ;  /* 0x0570000006047fae */ /* 0x0009e2000d921848 */
[----:B------:R-:W-:Y:S01]  /*a4a0*/  ISETP.GE.U32.AND P3, PT, R0, 0x7fffff8f, PT ;  /* 0x7fffff8f0000780c */ /* 0x000fe20003f66070 */
[----:B------:R-:W-:Y:S02]  /*a4b0*/  IMAD R0, R244, 0x1d, RZ ;  /* 0x0000001df4007824 */ /* 0x000fe400078e02ff */
[C---:B--2---:R-:W-:Y:S01]  /*a4c0*/  IMAD.WIDE R8, R2.reuse, 0x4, R240 ;  /* 0x0000000402087825 */ /* 0x044fe200078e02f0 */
[----:B------:R2:W-:Y:S04]  /*a4d0*/  STL.64 [R1+0x3f8], R12 ;  /* 0x0003f80c01007387 */ /* 0x0005e80000100a00 */
[----:B------:R2:W-:Y:S01]  /*a4e0*/  LDGSTS.E [R4+0x6400], desc[UR8][R12.64], !P5 ;  /* 0x064000000c047fae */ /* 0x0005e2000e921848 */
[----:B----4-:R-:W-:-:S03]  /*a4f0*/  IMAD.WIDE R6, R2, 0x4, R242 ;  /* 0x0000000402067825 */ /* 0x010fc600078e02f2 */
[----:B------:R3:W-:Y:S01]  /*a500*/  STL.64 [R1+0x3f0], R10 ;  /* 0x0003f00a01007387 */ /* 0x0007e20000100a00 */
[----:B------:R-:W-:-:S03]  /*a510*/  VIADD R2, R3, 0xffffffca ;  /* 0xffffffca03027836 */ /* 0x000fc60000000000 */
[----:B------:R3:W-:Y:S01]  /*a520*/  LDGSTS.E [R4+0x6500], desc[UR8][R10.64], !P5 ;  /* 0x065000000a047fae */ /* 0x0007e2000e921848 */
[----:B------:R-:W4:Y:S01]  /*a530*/  LDC R3, c[0x0][0x230] ;  /* 0x00008c00ff037b82 */ /* 0x000f220000000800 */
[C---:B--2---:R-:W-:Y:S02]  /*a540*/  IMAD.WIDE R12, R0.reuse, 0x4, R236 ;  /* 0x00000004000c7825 */ /* 0x044fe400078e02ec */
[----:B------:R2:W-:Y:S04]  /*a550*/  STL.64 [R1+0x3e8], R8 ;  /* 0x0003e80801007387 */ /* 0x0005e80000100a00 */
[----:B------:R2:W-:Y:S01]  /*a560*/  LDGSTS.E [R4+0x6600], desc[UR8][R8.64], !P5 ;  /* 0x0660000008047fae */ /* 0x0005e2000e921848 */
[----:B---3--:R-:W-:-:S03]  /*a570*/  IMAD.WIDE R10, R0, 0x4, R238 ;  /* 0x00000004000a7825 */ /* 0x008fc600078e02ee */
[----:B------:R3:W-:Y:S04]  /*a580*/  STL.64 [R1+0x3e0], R6 ;  /* 0x0003e00601007387 */ /* 0x0007e80000100a00 */
[----:B------:R3:W-:Y:S01]  /*a590*/  LDGSTS.E [R4+0x6700], desc[UR8][R6.64], !P5 ;  /* 0x0670000006047fae */ /* 0x0007e2000e921848 */
[----:B------:R-:W-:Y:S01]  /*a5a0*/  ISETP.GE.U32.AND P5, PT, R2, 0x7fffff8b, PT ;  /* 0x7fffff8b0200780c */ /* 0x000fe20003fa6070 */
[----:B--2---:R-:W-:Y:S02]  /*a5b0*/  IMAD.WIDE R8, R0, 0x4, R240 ;  /* 0x0000000400087825 */ /* 0x004fe400078e02f0 */
        /* <DEDUP_REMOVED lines=9> */
[----:B--2---:R-:W-:-:S03]  /*a650*/  IMAD.WIDE R12, R2, 0x4, R236 ;  /* 0x00000004020c7825 */ /* 0x004fc600078e02ec */
[----:B------:R1:W-:Y:S04]  /*a660*/  LDGSTS.E [R4+0x7600], desc[UR8][R8.64], !P2 ;  /* 0x0760000008047fae */ /* 0x0003e8000d121848 */
[----:B------:R2:W-:Y:S01]  /*a670*/  STL.64 [R1+0x380], R6 ;  /* 0x0003800601007387 */ /* 0x0005e20000100a00 */
[----:B---3--:R-:W-:-:S03]  /*a680*/  IMAD.WIDE R10, R2, 0x4, R238 ;  /* 0x00000004020a7825 */ /* 0x008fc600078e02ee */
[----:B------:R2:W-:Y:S01]  /*a690*/  LDGSTS.E [R4+0x7700], desc[UR8][R6.64], !P2 ;  /* 0x0770000006047fae */ /* 0x0005e2000d121848 */
[----:B-1----:R-:W-:Y:S01]  /*a6a0*/  IMAD.WIDE R8, R2, 0x4, R240 ;  /* 0x0000000402087825 */ /* 0x002fe200078e02f0 */
[----:B------:R-:W-:Y:S02]  /*a6b0*/  ISETP.GE.U32.AND P2, PT, R0, 0x7fffff87, PT ;  /* 0x7fffff870000780c */ /* 0x000fe40003f46070 */
[----:B------:R1:W-:Y:S01]  /*a6c0*/  STL.64 [R1+0x338], R12 ;  /* 0x0003380c01007387 */ /* 0x0003e20000100a00 */
[----:B--2---:R-:W-:-:S03]  /*a6d0*/  IMAD.WIDE R6, R2, 0x4, R242 ;  /* 0x0000000402067825 */ /* 0x004fc600078e02f2 */
        /* <DEDUP_REMOVED lines=44> */
[----:B------:R-:W-:Y:S01]  /*a9a0*/  ISETP.GE.U32.AND P6, PT, R2, 0x7fffffba, PT ;  /* 0x7fffffba0200780c */ /* 0x000fe20003fc6070 */
[----:B--2---:R-:W-:Y:S02]  /*a9b0*/  IMAD.WIDE R8, R0, 0x4, R240 ;  /* 0x0000000400087825 */ /* 0x004fe400078e02f0 */
[----:B------:R2:W-:Y:S02]  /*a9c0*/  STL.64 [R1+0x218], R12 ;  /* 0x0002180c01007387 */ /* 0x0005e40000100a00 */
[----:B------:R-:W-:Y:S02]  /*a9d0*/  IMAD R2, R244, 0x31, RZ ;  /* 0x00000031f4027824 */ /* 0x000fe400078e02ff */
[----:B------:R2:W-:Y:S01]  /*a9e0*/  LDGSTS.E [R4+0xb400], desc[UR8][R12.64], !P4 ;  /* 0x0b4000000c047fae */ /* 0x0005e2000e121848 */
[----:B-1----:R-:W-:-:S03]  /*a9f0*/  IMAD.WIDE R6, R0, 0x4, R242 ;  /* 0x0000000400067825 */ /* 0x002fc600078e02f2 */
[----:B------:R1:W-:Y:S01]  /*aa00*/  STL.64 [R1+0x210], R10 ;  /* 0x0002100a01007387 */ /* 0x0003e20000100a00 */
[----:B------:R-:W-:-:S03]  /*aa10*/  VIADD R0, R247, 0xfffffff5 ;  /* 0xfffffff5f7007836 */ /* 0x000fc60000000000 */
[----:B------:R1:W-:Y:S01]  /*aa20*/  LDGSTS.E [R4+0xb500], desc[UR8][R10.64], !P4 ;  /* 0x0b5000000a047fae */ /* 0x0003e2000e121848 */
[----:B------:R-:W3:Y:S01]  /*aa30*/  LDC R247, c[0x0][0x230] ;  /* 0x00008c00fff77b82 */ /* 0x000ee20000000800 */
[C---:B--2---:R-:W-:Y:S02]  /*aa40*/  IMAD.WIDE R12, R2.reuse, 0x4, R236 ;  /* 0x00000004020c7825 */ /* 0x044fe400078e02ec */
[----:B------:R2:W-:Y:S04]  /*aa50*/  STL.64 [R1+0x208], R8 ;  /* 0x0002080801007387 */ /* 0x0005e80000100a00 */
[----:B------:R2:W-:Y:S01]  /*aa60*/  LDGSTS.E [R4+0xb600], desc[UR8][R8.64], !P4 ;  /* 0x0b60000008047fae */ /* 0x0005e2000e121848 */
[----:B-1----:R-:W-:-:S03]  /*aa70*/  IMAD.WIDE R10, R2, 0x4, R238 ;  /* 0x00000004020a7825 */ /* 0x002fc600078e02ee */
[----:B------:R1:W-:Y:S04]  /*aa80*/  STL.64 [R1+0x200], R6 ;  /* 0x0002000601007387 */ /* 0x0003e80000100a00 */
[----:B------:R1:W-:Y:S01]  /*aa90*/  LDGSTS.E [R4+0xb700], desc[UR8][R6.64], !P4 ;  /* 0x0b70000006047fae */ /* 0x0003e2000e121848 */
[----:B------:R-:W-:Y:S01]  /*aaa0*/  ISETP.GE.U32.AND P4, PT, R0, 0x7fffffb6, PT ;  /* 0x7fffffb60000780c */ /* 0x000fe20003f86070 */
[----:B------:R-:W-:Y:S02]  /*aab0*/  IMAD R0, R244, 0x35, RZ ;  /* 0x00000035f4007824 */ /* 0x000fe400078e02ff */
[C---:B--2---:R-:W-:Y:S01]  /*aac0*/  IMAD.WIDE R8, R2.reuse, 0x4, R240 ;  /* 0x0000000402087825 */ /* 0x044fe200078e02f0 */
[----:B------:R2:W-:Y:S04]  /*aad0*/  LDGSTS.E [R4+0xc400], desc[UR8][R12.64], !P3 ;  /* 0x0c4000000c047fae */ /* 0x0005e8000d921848 */
[----:B------:R2:W-:Y:S01]  /*aae0*/  LDGSTS.E [R4+0xc500], desc[UR8][R10.64], !P3 ;  /* 0x0c5000000a047fae */ /* 0x0005e2000d921848 */
[----:B-1----:R-:W-:-:S03]  /*aaf0*/  IMAD.WIDE R6, R2, 0x4, R242 ;  /* 0x0000000402067825 */ /* 0x002fc600078e02f2 */
[----:B------:R2:W-:Y:S01]  /*ab00*/  STL.64 [R1+0x1b8], R12 ;  /* 0x0001b80c01007387 */ /* 0x0005e20000100a00 */
[----:B----4-:R-:W-:-:S03]  /*ab10*/  VIADD R2, R3, 0xfffffff1 ;  /* 0xfffffff103027836 */ /* 0x010fc60000000000 */
[----:B------:R1:W-:Y:S01]  /*ab20*/  LDGSTS.E [R4+0xc600], desc[UR8][R8.64], !P3 ;  /* 0x0c60000008047fae */ /* 0x0003e2000d921848 */
[----:B------:R-:W4:Y:S03]  /*ab30*/  LDC R3, c[0x0][0x230] ;  /* 0x00008c00ff037b82 */ /* 0x000f260000000800 */
        /* <DEDUP_REMOVED lines=11> */
[----:B--2---:R-:W-:Y:S01]  /*abf0*/  IMAD.WIDE R6, R0, 0x4, R242 ;  /* 0x0000000400067825 */ /* 0x004fe200078e02f2 */
[----:B------:R-:W-:Y:S02]  /*ac00*/  IADD3 R0, R245, -0x13, RZ ;  /* 0xffffffedf5007810 */ /* 0x000fe40007ffe0ff */
[----:B------:R1:W-:Y:S04]  /*ac10*/  STL.64 [R1+0x150], R10 ;  /* 0x0001500a01007387 */ /* 0x0003e80000100a00 */
[----:B------:R1:W-:Y:S01]  /*ac20*/  LDGSTS.E [R4+0xd500], desc[UR8][R10.64], !P5 ;  /* 0x0d5000000a047fae */ /* 0x0003e2000e921848 */
[----:B---3--:R-:W-:-:S03]  /*ac30*/  IMAD.WIDE R12, R2, 0x4, R236 ;  /* 0x00000004020c7825 */ /* 0x008fc600078e02ec */
[----:B------:R2:W-:Y:S04]  /*ac40*/  STL.64 [R1+0x148], R8 ;  /* 0x0001480801007387 */ /* 0x0005e80000100a00 */
[----:B------:R2:W-:Y:S01]  /*ac50*/  LDGSTS.E [R4+0xd600], desc[UR8][R8.64], !P5 ;  /* 0x0d60000008047fae */ /* 0x0005e2000e921848 */
[----:B-1----:R-:W-:-:S03]  /*ac60*/  IMAD.WIDE R10, R2, 0x4, R238 ;  /* 0x00000004020a7825 */ /* 0x002fc600078e02ee */
[----:B------:R1:W-:Y:S04]  /*ac70*/  STL.64 [R1+0x140], R6 ;  /* 0x0001400601007387 */ /* 0x0003e80000100a00 */
[----:B------:R1:W-:Y:S01]  /*ac80*/  LDGSTS.E [R4+0xd700], desc[UR8][R6.64], !P5 ;  /* 0x0d70000006047fae */ /* 0x0003e2000e921848 */
[----:B------:R-:W-:Y:S01]  /*ac90*/  ISETP.GE.U32.AND P5, PT, R0, 0x7fffffae, PT ;  /* 0x7fffffae0000780c */ /* 0x000fe20003fa6070 */
[----:B--2---:R-:W-:Y:S02]  /*aca0*/  IMAD.WIDE R8, R2, 0x4, R240 ;  /* 0x0000000402087825 */ /* 0x004fe400078e02f0 */
[----:B------:R2:W-:Y:S02]  /*acb0*/  LDGSTS.E [R4+0xe400], desc[UR8][R12.64], !P2 ;  /* 0x0e4000000c047fae */ /* 0x0005e4000d121848 */
[----:B------:R-:W-:-:S02]  /*acc0*/  VIADD R0, R247, 0xffffffe9 ;  /* 0xffffffe9f7007836 */ /* 0x000fc40000000000 */
[----:B------:R3:W-:Y:S01]  /*acd0*/  LDGSTS.E [R4+0xe500], desc[UR8][R10.64], !P2 ;  /* 0x0e5000000a047fae */ /* 0x0007e2000d121848 */
[----:B------:R-:W3:Y:S01]  /*ace0*/  LDC R247, c[0x0][0x230] ;  /* 0x00008c00fff77b82 */ /* 0x000ee20000000800 */
[----:B-1----:R-:W-:Y:S02]  /*acf0*/  IMAD.WIDE R6, R2, 0x4, R242 ;  /* 0x0000000402067825 */ /* 0x002fe400078e02f2 */
[----:B------:R1:W-:Y:S04]  /*ad00*/  LDGSTS.E [R4+0xe600], desc[UR8][R8.64], !P2 ;  /* 0x0e60000008047fae */ /* 0x0003e8000d121848 */
[----:B------:R1:W-:Y:S01]  /*ad10*/  LDGSTS.E [R4+0xe700], desc[UR8][R6.64], !P2 ;  /* 0x0e70000006047fae */ /* 0x0003e2000d121848 */
[----:B------:R-:W-:Y:S01]  /*ad20*/  ISETP.GE.U32.AND P2, PT, R0, 0x7fffffaa, PT ;  /* 0x7fffffaa0000780c */ /* 0x000fe20003f46070 */
[----:B------:R-:W-:-:S02]  /*ad30*/  IMAD R0, R244, 0x3d, RZ ;  /* 0x0000003df4007824 */ /* 0x000fc400078e02ff */
[----:B------:R2:W-:Y:S04]  /*ad40*/  STL.64 [R1+0xf8], R12 ;  /* 0x0000f80c01007387 */ /* 0x0005e80000100a00 */
[----:B------:R3:W-:Y:S01]  /*ad50*/  STL.64 [R1+0xf0], R10 ;  /* 0x0000f00a01007387 */ /* 0x0007e20000100a00 */
[----:B----4-:R-:W-:-:S03]  /*ad60*/  IADD3 R245, R3, -0x1b, RZ ;  /* 0xffffffe503f57810 */ /* 0x010fc60007ffe0ff */
[----:B------:R1:W-:Y:S01]  /*ad70*/  STL.64 [R1+0xe8], R8 ;  /* 0x0000e80801007387 */ /* 0x0003e20000100a00 */
[----:B--2---:R-:W-:-:S03]  /*ad80*/  IMAD.WIDE R12, R0, 0x4, R236 ;  /* 0x00000004000c7825 */ /* 0x004fc600078e02ec */
[----:B------:R2:W-:Y:S01]  /*ad90*/  STL.64 [R1+0xe0], R6 ;  /* 0x0000e00601007387 */ /* 0x0005e20000100a00 */
[----:B---3--:R-:W-:-:S03]  /*ada0*/  IMAD.WIDE R10, R0, 0x4, R238 ;  /* 0x00000004000a7825 */ /* 0x008fc600078e02ee */
[----:B------:R3:W-:Y:S01]  /*adb0*/  LDGSTS.E [R4+0xf400], desc[UR8][R12.64], !P1 ;  /* 0x0f4000000c047fae */ /* 0x0007e2000c921848 */
[----:B-1----:R-:W-:-:S03]  /*adc0*/  IMAD.WIDE R8, R0, 0x4, R240 ;  /* 0x0000000400087825 */ /* 0x002fc600078e02f0 */
[----:B------:R1:W-:Y:S01]  /*add0*/  LDGSTS.E [R4+0xf500], desc[UR8][R10.64], !P1 ;  /* 0x0f5000000a047fae */ /* 0x0003e2000c921848 */
[----:B--2---:R-:W-:-:S03]  /*ade0*/  IMAD.WIDE R6, R0, 0x4, R242 ;  /* 0x0000000400067825 */ /* 0x004fc600078e02f2 */
[----:B------:R3:W-:Y:S01]  /*adf0*/  STL.64 [R1+0x98], R12 ;  /* 0x0000980c01007387 */ /* 0x0007e20000100a00 */
[----:B------:R-:W-:Y:S01]  /*ae00*/  LOP3.LUT R3, R246, 0x40, RZ, 0x3c, !PT ;  /* 0x00000040f6037812 */ /* 0x000fe200078e3cff */
[----:B------:R-:W-:Y:S02]  /*ae10*/  IMAD.SHL.U32 R2, R244, 0x2, RZ ;  /* 0x00000002f4027824 */ /* 0x000fe400078e00ff */
[----:B------:R2:W-:Y:S04]  /*ae20*/  LDGSTS.E [R4+0xf600], desc[UR8][R8.64], !P1 ;  /* 0x0f60000008047fae */ /* 0x0005e8000c921848 */
[----:B------:R1:W-:Y:S04]  /*ae30*/  STL.64 [R1+0x90], R10 ;  /* 0x0000900a01007387 */ /* 0x0003e80000100a00 */
[----:B------:R4:W-:Y:S01]  /*ae40*/  LDGSTS.E [R4+0xf700], desc[UR8][R6.64], !P1 ;  /* 0x0f70000006047fae */ /* 0x0009e2000c921848 */
[----:B------:R-:W-:Y:S01]  /*ae50*/  ISETP.GE.U32.AND P1, PT, R245, 0x7fffffa6, PT ;  /* 0x7fffffa6f500780c */ /* 0x000fe20003f26070 */
[C---:B---3--:R-:W-:Y:S01]  /*ae60*/  IMAD.WIDE R12, R2.reuse, 0x4, R236 ;  /* 0x00000004020c7825 */ /* 0x048fe200078e02ec */
[----:B------:R-:W3:Y:S01]  /*ae70*/  LDC R245, c[0x0][0x230] ;  /* 0x00008c00fff57b82 */ /* 0x000ee20000000800 */
[----:B------:R2:W-:Y:S04]  /*ae80*/  STL.64 [R1+0x88], R8 ;  /* 0x0000880801007387 */ /* 0x0005e80000100a00 */
[----:B------:R4:W-:Y:S01]  /*ae90*/  STL.64 [R1+0x80], R6 ;  /* 0x0000800601007387 */ /* 0x0009e20000100a00 */
[----:B-1----:R-:W-:-:S04]  /*aea0*/  IMAD.WIDE R10, R2, 0x4, R238 ;  /* 0x00000004020a7825 */ /* 0x002fc800078e02ee */
[----:B------:R-:W-:Y:S02]  /*aeb0*/  VIADD R3, R3, UR4 ;  /* 0x0000000403037c36 */ /* 0x000fe40008000000 */
[----:B--2---:R-:W-:-:S04]  /*aec0*/  IMAD.WIDE R8, R2, 0x4, R240 ;  /* 0x0000000402087825 */ /* 0x004fc800078e02f0 */
[----:B----4-:R-:W-:Y:S01]  /*aed0*/  IMAD.WIDE R6, R2, 0x4, R242 ;  /* 0x0000000402067825 */ /* 0x010fe200078e02f2 */
[----:B------:R1:W-:Y:S03]  /*aee0*/  LDGSTS.E [R3+0x800], desc[UR8][R12.64], !P0 ;  /* 0x008000000c037fae */ /* 0x0003e6000c121848 */
[----:B------:R-:W-:Y:S02]  /*aef0*/  VIADD R2, R248, 0xffffffe1 ;  /* 0xffffffe1f8027836 */ /* 0x000fe40000000000 */
[----:B------:R-:W-:Y:S01]  /*af00*/  IMAD R0, R244, 0x6, RZ ;  /* 0x00000006f4007824 */ /* 0x000fe200078e02ff */
[----:B------:R-:W2:Y:S01]  /*af10*/  LDC R248, c[0x0][0x230] ;  /* 0x00008c00fff87b82 */ /* 0x000ea20000000800 */
[----:B------:R1:W-:Y:S04]  /*af20*/  STL.64 [R1+0x620], R12 ;  /* 0x0006200c01007387 */ /* 0x0003e80000100a00 */
[----:B------:R4:W-:Y:S04]  /*af30*/  LDGSTS.E [R3+0x900], desc[UR8][R10.64], !P0 ;  /* 0x009000000a037fae */ /* 0x0009e8000c121848 */
        /* <DEDUP_REMOVED lines=9> */
[C---:B---3--:R-:W-:Y:S01]  /*afd0*/  IMAD.WIDE R8, R0.reuse, 0x4, R240 ;  /* 0x0000000400087825 */ /* 0x048fe200078e02f0 */
[----:B------:R3:W-:Y:S04]  /*afe0*/  STL.64 [R1+0x5b8], R12 ;  /* 0x0005b80c01007387 */ /* 0x0007e80000100a00 */
[----:B------:R3:W-:Y:S01]  /*aff0*/  LDGSTS.E [R3+0x1800], desc[UR8][R12.64], !P6 ;  /* 0x018000000c037fae */ /* 0x0007e2000f121848 */
[----:B-1----:R-:W-:Y:S01]  /*b000*/  IMAD.WIDE R6, R0, 0x4, R242 ;  /* 0x0000000400067825 */ /* 0x002fe200078e02f2 */
[----:B------:R-:W-:Y:S02]  /*b010*/  IADD3 R0, R247, -0x23, RZ ;  /* 0xffffffddf7007810 */ /* 0x000fe40007ffe0ff */
[----:B------:R1:W-:Y:S01]  /*b020*/  STL.64 [R1+0x5b0], R10 ;  /* 0x0005b00a01007387 */ /* 0x0003e20000100a00 */
[----:B------:R-:W4:Y:S03]  /*b030*/  LDC R247, c[0x0][0x230] ;  /* 0x00008c00fff77b82 */ /* 0x000f260000000800 */
        /* <DEDUP_REMOVED lines=14> */
[----:B------:R-:W-:-:S03]  /*b120*/  VIADD R2, R245, 0xffffffd9 ;  /* 0xffffffd9f5027836 */ /* 0x000fc60000000000 */
[----:B------:R1:W-:Y:S01]  /*b130*/  LDGSTS.E [R3+0x2900], desc[UR8][R10.64], !P4 ;  /* 0x029000000a037fae */ /* 0x0003e2000e121848 */
[----:B------:R-:W4:Y:S03]  /*b140*/  LDC R245, c[0x0][0x230] ;  /* 0x00008c00fff57b82 */ /* 0x000f260000000800 */
[----:B------:R2:W-:Y:S01]  /*b150*/  STL.64 [R1+0x548], R8 ;  /* 0x0005480801007387 */ /* 0x0005e20000100a00 */
[----:B---3--:R-:W-:-:S03]  /*b160*/  IMAD.WIDE R12, R0, 0x4, R236 ;  /* 0x00000004000c7825 */ /* 0x008fc600078e02ec */
[----:B------:R2:W-:Y:S04]  /*b170*/  LDGSTS.E [R3+0x2a00], desc[UR8][R8.64], !P4 ;  /* 0x02a0000008037fae */ /* 0x0005e8000e121848 */
[----:B------:R3:W-:Y:S01]  /*b180*/  STL.64 [R1+0x540], R6 ;  /* 0x0005400601007387 */ /* 0x0007e20000100a00 */
[----:B-1----:R-:W-:-:S03]  /*b190*/  IMAD.WIDE R10, R0, 0x4, R238 ;  /* 0x00000004000a7825 */ /* 0x002fc600078e02ee */
[----:B------:R3:W-:Y:S01]  /*b1a0*/  LDGSTS.E [R3+0x2b00], desc[UR8][R6.64], !P4 ;  /* 0x02b0000006037fae */ /* 0x0007e2000e121848 */
[----:B--2---:R-:W-:Y:S01]  /*b1b0*/  IMAD.WIDE R8, R0, 0x4, R240 ;  /* 0x0000000400087825 */ /* 0x004fe200078e02f0 */
[----:B------:R-:W-:Y:S02]  /*b1c0*/  ISETP.GE.U32.AND P4, PT, R2, 0x7fffff9a, PT ;  /* 0x7fffff9a0200780c */ /* 0x000fe40003f86070 */
[----:B------:R1:W-:Y:S01]  /*b1d0*/  LDGSTS.E [R3+0x3800], desc[UR8][R12.64], !P3 ;  /* 0x038000000c037fae */ /* 0x0003e2000d921848 */
[----:B---3--:R-:W-:-:S03]  /*b1e0*/  IMAD.WIDE R6, R0, 0x4, R242 ;  /* 0x0000000400067825 */ /* 0x008fc600078e02f2 */
[----:B------:R1:W-:Y:S01]  /*b1f0*/  STL.64 [R1+0x4f8], R12 ;  /* 0x0004f80c01007387 */ /* 0x0003e20000100a00 */
[----:B------:R-:W-:-:S03]  /*b200*/  VIADD R0, R248, 0xffffffd5 ;  /* 0xffffffd5f8007836 */ /* 0x000fc60000000000 */
[----:B------:R2:W-:Y:S01]  /*b210*/  LDGSTS.E [R3+0x3900], desc[UR8][R10.64], !P3 ;  /* 0x039000000a037fae */ /* 0x0005e2000d921848 */
[----:B------:R-:W3:Y:S01]  /*b220*/  LDC R248, c[0x0][0x230] ;  /* 0x00008c00fff87b82 */ /* 0x000ee20000000800 */
[----:B------:R-:W-:Y:S02]  /*b230*/  IMAD R2, R244, 0x12, RZ ;  /* 0x00000012f4027824 */ /* 0x000fe400078e02ff */
        /* <DEDUP_REMOVED lines=9> */
[C---:B----4-:R-:W-:Y:S01]  /*b2d0*/  IMAD.WIDE R8, R2.reuse, 0x4, R240 ;  /* 0x0000000402087825 */ /* 0x050fe200078e02f0 */
[----:B------:R2:W-:Y:S04]  /*b2e0*/  STL.64 [R1+0x498], R12 ;  /* 0x0004980c01007387 */ /* 0x0005e80000100a00 */
        /* <DEDUP_REMOVED lines=23> */
[----:B--2---:R-:W-:-:S03]  /*b460*/  IMAD.WIDE R12, R2, 0x4, R236 ;  /* 0x00000004020c7825 */ /* 0x004fc600078e02ec */
[----:B------:R3:W-:Y:S04]  /*b470*/  LDGSTS.E [R3+0x5a00], desc[UR8][R8.64], !P2 ;  /* 0x05a0000008037fae */ /* 0x0007e8000d121848 */
[----:B------:R2:W-:Y:S01]  /*b480*/  STL.64 [R1+0x420], R6 ;  /* 0x0004200601007387 */ /* 0x0005e20000100a00 */
[----:B-1----:R-:W-:-:S03]  /*b490*/  IMAD.WIDE R10, R2, 0x4, R238 ;  /* 0x00000004020a7825 */ /* 0x002fc600078e02ee */
[----:B------:R2:W-:Y:S01]  /*b4a0*/  LDGSTS.E [R3+0x5b00], desc[UR8][R6.64], !P2 ;  /* 0x05b0000006037fae */ /* 0x0005e2000d121848 */
[----:B---3--:R-:W-:Y:S01]  /*b4b0*/  IMAD.WIDE R8, R2, 0x4, R240 ;  /* 0x0000000402087825 */ /* 0x008fe200078e02f0 */
[----:B------:R-:W-:Y:S02]  /*b4c0*/  ISETP.GE.U32.AND P2, PT, R0, 0x7fffff8e, PT ;  /* 0x7fffff8e0000780c */ /* 0x000fe40003f46070 */
[----:B------:R1:W-:Y:S01]  /*b4d0*/  LDGSTS.E [R3+0x6800], desc[UR8][R12.64], !P1 ;  /* 0x068000000c037fae */ /* 0x0003e2000c921848 */
[----:B--2---:R-:W-:-:S03]  /*b4e0*/  IMAD.WIDE R6, R2, 0x4, R242 ;  /* 0x0000000402067825 */ /* 0x004fc600078e02f2 */
        /* <DEDUP_REMOVED lines=92> */
[----:B------:R-:W-:Y:S01]  /*bab0*/  ISETP.GE.U32.AND P5, PT, R0, 0x7fffffb5, PT ;  /* 0x7fffffb50000780c */ /* 0x000fe20003fa6070 */
[----:B---3--:R-:W-:Y:S02]  /*bac0*/  IMAD.WIDE R8, R2, 0x4, R240 ;  /* 0x0000000402087825 */ /* 0x008fe400078e02f0 */
[----:B------:R1:W-:Y:S02]  /*bad0*/  STL.64 [R1+0x198], R12 ;  /* 0x0001980c01007387 */ /* 0x0003e40000100a00 */
[----:B------:R-:W-:Y:S02]  /*bae0*/  IMAD R0, R244, 0x36, RZ ;  /* 0x00000036f4007824 */ /* 0x000fe400078e02ff */
[----:B------:R1:W-:Y:S01]  /*baf0*/  LDGSTS.E [R3+0xc800], desc[UR8][R12.64], !P2 ;  /* 0x0c8000000c037fae */ /* 0x0003e2000d121848 */
[----:B--2---:R-:W-:-:S03]  /*bb00*/  IMAD.WIDE R6, R2, 0x4, R242 ;  /* 0x0000000402067825 */ /* 0x004fc600078e02f2 */
[----:B------:R2:W-:Y:S01]  /*bb10*/  STL.64 [R1+0x190], R10 ;  /* 0x0001900a01007387 */ /* 0x0005e20000100a00 */
[----:B------:R-:W-:-:S03]  /*bb20*/  VIADD R2, R248, 0xfffffff0 ;  /* 0xfffffff0f8027836 */ /* 0x000fc60000000000 */
[----:B------:R2:W-:Y:S01]  /*bb30*/  LDGSTS.E [R3+0xc900], desc[UR8][R10.64], !P2 ;  /* 0x0c9000000a037fae */ /* 0x0005e2000d121848 */
[----:B------:R-:W3:Y:S01]  /*bb40*/  LDC R248, c[0x0][0x230] ;  /* 0x00008c00fff87b82 */ /* 0x000ee20000000800 */
[C---:B-1----:R-:W-:Y:S02]  /*bb50*/  IMAD.WIDE R12, R0.reuse, 0x4, R236 ;  /* 0x00000004000c7825 */ /* 0x042fe400078e02ec */
[----:B------:R1:W-:Y:S04]  /*bb60*/  STL.64 [R1+0x188], R8 ;  /* 0x0001880801007387 */ /* 0x0003e80000100a00 */
[----:B------:R1:W-:Y:S01]  /*bb70*/  LDGSTS.E [R3+0xca00], desc[UR8][R8.64], !P2 ;  /* 0x0ca0000008037fae */ /* 0x0003e2000d121848 */
[----:B--2---:R-:W-:-:S03]  /*bb80*/  IMAD.WIDE R10, R0, 0x4, R238 ;  /* 0x00000004000a7825 */ /* 0x004fc600078e02ee */
[----:B------:R2:W-:Y:S04]  /*bb90*/  STL.64 [R1+0x180], R6 ;  /* 0x0001800601007387 */ /* 0x0005e80000100a00 */
[----:B------:R2:W-:Y:S01]  /*bba0*/  LDGSTS.E [R3+0xcb00], desc[UR8][R6.64], !P2 ;  /* 0x0cb0000006037fae */ /* 0x0005e2000d121848 */
[----:B------:R-:W-:Y:S01]  /*bbb0*/  ISETP.GE.U32.AND P2, PT, R2, 0x7fffffb1, PT ;  /* 0x7fffffb10200780c */ /* 0x000fe20003f46070 */
[----:B------:R-:W-:Y:S02]  /*bbc0*/  IMAD R2, R244, 0x3a, RZ ;  /* 0x0000003af4027824 */ /* 0x000fe400078e02ff */
[C---:B-1----:R-:W-:Y:S01]  /*bbd0*/  IMAD.WIDE R8, R0.reuse, 0x4, R240 ;  /* 0x0000000400087825 */ /* 0x042fe200078e02f0 */
[----:B------:R1:W-:Y:S04]  /*bbe0*/  LDGSTS.E [R3+0xd800], desc[UR8][R12.64], !P1 ;  /* 0x0d8000000c037fae */ /* 0x0003e8000c921848 */
[----:B------:R1:W-:Y:S01]  /*bbf0*/  LDGSTS.E [R3+0xd900], desc[UR8][R10.64], !P1 ;  /* 0x0d9000000a037fae */ /* 0x0003e2000c921848 */
[----:B--2---:R-:W-:Y:S01]  /*bc00*/  IMAD.WIDE R6, R0, 0x4, R242 ;  /* 0x0000000400067825 */ /* 0x004fe200078e02f2 */
[----:B----4-:R-:W-:-:S02]  /*bc10*/  IADD3 R0, R247, -0x14, RZ ;  /* 0xffffffecf7007810 */ /* 0x010fc40007ffe0ff */
[----:B------:R1:W-:Y:S01]  /*bc20*/  STL.64 [R1+0x138], R12 ;  /* 0x0001380c01007387 */ /* 0x0003e20000100a00 */
[----:B------:R-:W2:Y:S03]  /*bc30*/  LDC R247, c[0x0][0x230] ;  /* 0x00008c00fff77b82 */ /* 0x000ea60000000800 */
        /* <DEDUP_REMOVED lines=10> */
[----:B----4-:R-:W-:-:S03]  /*bce0*/  IMAD.WIDE R8, R2, 0x4, R240 ;  /* 0x0000000402087825 */ /* 0x010fc600078e02f0 */
[----:B------:R3:W-:Y:S01]  /*bcf0*/  LDGSTS.E [R3+0xe800], desc[UR8][R12.64], !P0 ;  /* 0x0e8000000c037fae */ /* 0x0007e2000c121848 */
[----:B-1----:R-:W-:-:S03]  /*bd00*/  IMAD.WIDE R6, R2, 0x4, R242 ;  /* 0x0000000402067825 */ /* 0x002fc600078e02f2 */
[----:B------:R1:W-:Y:S04]  /*bd10*/  STL.64 [R1+0xd0], R10 ;  /* 0x0000d00a01007387 */ /* 0x0003e80000100a00 */
[----:B------:R1:W-:Y:S01]  /*bd20*/  LDGSTS.E [R3+0xe900], desc[UR8][R10.64], !P0 ;  /* 0x0e9000000a037fae */ /* 0x0003e2000c121848 */
[----:B---3--:R-:W-:-:S03]  /*bd30*/  IMAD.WIDE R12, R0, 0x4, R236 ;  /* 0x00000004000c7825 */ /* 0x008fc600078e02ec */
[----:B------:R3:W-:Y:S04]  /*bd40*/  STL.64 [R1+0xc8], R8 ;  /* 0x0000c80801007387 */ /* 0x0007e80000100a00 */
[----:B------:R3:W-:Y:S01]  /*bd50*/  LDGSTS.E [R3+0xea00], desc[UR8][R8.64], !P0 ;  /* 0x0ea0000008037fae */ /* 0x0007e2000c121848 */
[----:B------:R-:W-:Y:S02]  /*bd60*/  VIADD R2, R245, 0xffffffe8 ;  /* 0xffffffe8f5027836 */ /* 0x000fe40000000000 */
[C---:B-1----:R-:W-:Y:S01]  /*bd70*/  IMAD.WIDE R10, R0.reuse, 0x4, R238 ;  /* 0x00000004000a7825 */ /* 0x042fe200078e02ee */
[----:B------:R1:W-:Y:S04]  /*bd80*/  STL.64 [R1+0xc0], R6 ;  /* 0x0000c00601007387 */ /* 0x0003e80000100a00 */
[----:B------:R1:W-:Y:S01]  /*bd90*/  LDGSTS.E [R3+0xeb00], desc[UR8][R6.64], !P0 ;  /* 0x0eb0000006037fae */ /* 0x0003e2000c121848 */
[----:B---3--:R-:W-:-:S03]  /*bda0*/  IMAD.WIDE R8, R0, 0x4, R240 ;  /* 0x0000000400087825 */ /* 0x008fc600078e02f0 */
[----:B------:R3:W-:Y:S01]  /*bdb0*/  LDGSTS.E [R3+0xf800], desc[UR8][R12.64], !P6 ;  /* 0x0f8000000c037fae */ /* 0x0007e2000f121848 */
[----:B------:R-:W-:-:S03]  /*bdc0*/  ISETP.GE.U32.AND P0, PT, R2, 0x7fffffa9, PT ;  /* 0x7fffffa90200780c */ /* 0x000fc60003f06070 */
[----:B------:R4:W-:Y:S01]  /*bdd0*/  LDGSTS.E [R3+0xf900], desc[UR8][R10.64], !P6 ;  /* 0x0f9000000a037fae */ /* 0x0009e2000f121848 */
[----:B-1----:R-:W-:-:S03]  /*bde0*/  IMAD.WIDE R6, R0, 0x4, R242 ;  /* 0x0000000400067825 */ /* 0x002fc600078e02f2 */
[----:B------:R1:W-:Y:S01]  /*bdf0*/  LDGSTS.E [R3+0xfa00], desc[UR8][R8.64], !P6 ;  /* 0x0fa0000008037fae */ /* 0x0003e2000f121848 */
[----:B------:R-:W-:-:S03]  /*be00*/  VIADD R0, R248, 0xffffffe4 ;  /* 0xffffffe4f8007836 */ /* 0x000fc60000000000 */
[----:B------:R2:W-:Y:S01]  /*be10*/  LDGSTS.E [R3+0xfb00], desc[UR8][R6.64], !P6 ;  /* 0x0fb0000006037fae */ /* 0x0005e2000f121848 */
[----:B------:R-:W-:Y:S01]  /*be20*/  LOP3.LUT R2, R246, 0x60, RZ, 0x3c, !PT ;  /* 0x00000060f6027812 */ /* 0x000fe200078e3cff */
[----:B------:R-:W2:Y:S01]  /*be30*/  LDC R248, c[0x0][0x230] ;  /* 0x00008c00fff87b82 */ /* 0x000ea20000000800 */
[----:B------:R-:W-:Y:S01]  /*be40*/  ISETP.GE.U32.AND P6, PT, R0, 0x7fffffa5, PT ;  /* 0x7fffffa50000780c */ /* 0x000fe20003fc6070 */
[----:B------:R-:W-:Y:S01]  /*be50*/  IMAD R0, R244, 0x3, RZ ;  /* 0x00000003f4007824 */ /* 0x000fe200078e02ff */
[----:B------:R3:W-:Y:S01]  /*be60*/  STL.64 [R1+0x78], R12 ;  /* 0x0000780c01007387 */ /* 0x0007e20000100a00 */
[----:B------:R-:W-:-:S03]  /*be70*/  IADD3 R2, R2, UR4, RZ ;  /* 0x0000000402027c10 */ /* 0x000fc6000fffe0ff */
[----:B------:R4:W-:Y:S04]  /*be80*/  STL.64 [R1+0x70], R10 ;  /* 0x0000700a01007387 */ /* 0x0009e80000100a00 */
[----:B------:R1:W-:Y:S01]  /*be90*/  STL.64 [R1+0x68], R8 ;  /* 0x0000680801007387 */ /* 0x0003e20000100a00 */
[----:B---3--:R-:W-:-:S03]  /*bea0*/  IMAD.WIDE R12, R0, 0x4, R236 ;  /* 0x00000004000c7825 */ /* 0x008fc600078e02ec */
[----:B------:R2:W-:Y:S01]  /*beb0*/  STL.64 [R1+0x60], R6 ;  /* 0x0000600601007387 */ /* 0x0005e20000100a00 */
[----:B----4-:R-:W-:-:S03]  /*bec0*/  IMAD.WIDE R10, R0, 0x4, R238 ;  /* 0x00000004000a7825 */ /* 0x010fc600078e02ee */
[----:B------:R3:W-:Y:S01]  /*bed0*/  STL.64 [R1+0x600], R12 ;  /* 0x0006000c01007387 */ /* 0x0007e20000100a00 */
[----:B-1----:R-:W-:-:S03]  /*bee0*/  IMAD.WIDE R8, R0, 0x4, R240 ;  /* 0x0000000400087825 */ /* 0x002fc600078e02f0 */
[----:B------:R3:W-:Y:S01]  /*bef0*/  LDGSTS.E [R2+0xc00], desc[UR8][R12.64], !P4 ;  /* 0x00c000000c027fae */ /* 0x0007e2000e121848 */
[----:B--2---:R-:W-:-:S03]  /*bf00*/  IMAD.WIDE R6, R0, 0x4, R242 ;  /* 0x0000000400067825 */ /* 0x004fc600078e02f2 */
[----:B------:R1:W-:Y:S01]  /*bf10*/  STL.64 [R1+0x648], R10 ;  /* 0x0006480a01007387 */ /* 0x0003e20000100a00 */
[----:B------:R-:W-:-:S03]  /*bf20*/  IMAD R245, R244, 0x7, RZ ;  /* 0x00000007f4f57824 */ /* 0x000fc600078e02ff */
        /* <DEDUP_REMOVED lines=9> */
[----:B------:R-:W-:Y:S01]  /*bfc0*/  ISETP.GE.U32.AND P4, PT, R0, 0x7fffffa1, PT ;  /* 0x7fffffa10000780c */ /* 0x000fe20003f86070 */
[C---:B----4-:R-:W-:Y:S02]  /*bfd0*/  IMAD.WIDE R8, R245.reuse, 0x4, R240 ;  /* 0x00000004f5087825 */ /* 0x050fe400078e02f0 */
        /* <DEDUP_REMOVED lines=19> */
[----:B---3--:R-:W-:Y:S01]  /*c110*/  IMAD.WIDE R6, R0, 0x4, R242 ;  /* 0x0000000400067825 */ /* 0x008fe200078e02f2 */
[----:B------:R-:W-:-:S02]  /*c120*/  IADD3 R0, R248, -0x28, RZ ;  /* 0xffffffd8f8007810 */ /* 0x000fc40007ffe0ff */
[----:B------:R1:W-:Y:S01]  /*c130*/  STL.64 [R1+0x798], R12 ;  /* 0x0007980c01007387 */ /* 0x0003e20000100a00 */
[----:B------:R-:W3:Y:S03]  /*c140*/  LDC R248, c[0x0][0x230] ;  /* 0x00008c00fff87b82 */ /* 0x000ee60000000800 */
[----:B------:R4:W-:Y:S04]  /*c150*/  LDGSTS.E [R2+0x2e00], desc[UR8][R8.64], !P5 ;  /* 0x02e0000008027fae */ /* 0x0009e8000e921848 */
[----:B------:R2:W-:Y:S04]  /*c160*/  STL.64 [R1+0x790], R10 ;  /* 0x0007900a01007387 */ /* 0x0005e80000100a00 */
[----:B------:R4:W-:Y:S01]  /*c170*/  LDGSTS.E [R2+0x2f00], desc[UR8][R6.64], !P5 ;  /* 0x02f0000006027fae */ /* 0x0009e2000e921848 */
[----:B-1----:R-:W-:Y:S01]  /*c180*/  IMAD.WIDE R12, R245, 0x4, R236 ;  /* 0x00000004f50c7825 */ /* 0x002fe200078e02ec */
[----:B------:R-:W-:-:S02]  /*c190*/  ISETP.GE.U32.AND P5, PT, R0, 0x7fffff99, PT ;  /* 0x7fffff990000780c */ /* 0x000fc40003fa6070 */
[----:B------:R4:W-:Y:S01]  /*c1a0*/  STL.64 [R1+0x788], R8 ;  /* 0x0007880801007387 */ /* 0x0009e20000100a00 */
[----:B------:R-:W-:Y:S02]  /*c1b0*/  IMAD R0, R244, 0x13, RZ ;  /* 0x00000013f4007824 */ /* 0x000fe400078e02ff */
[C---:B--2---:R-:W-:Y:S01]  /*c1c0*/  IMAD.WIDE R10, R245.reuse, 0x4, R238 ;  /* 0x00000004f50a7825 */ /* 0x044fe200078e02ee */
[----:B------:R1:W-:Y:S04]  /*c1d0*/  STL.64 [R1+0x780], R6 ;  /* 0x0007800601007387 */ /* 0x0003e80000100a00 */
[----:B------:R2:W-:Y:S01]  /*c1e0*/  STL.64 [R1+0x778], R12 ;  /* 0x0007780c01007387 */ /* 0x0005e20000100a00 */
[----:B----4-:R-:W-:-:S03]  /*c1f0*/  IMAD.WIDE R8, R245, 0x4, R240 ;  /* 0x00000004f5087825 */ /* 0x010fc600078e02f0 */
[----:B------:R2:W-:Y:S01]  /*c200*/  LDGSTS.E [R2+0x3c00], desc[UR8][R12.64], !P2 ;  /* 0x03c000000c027fae */ /* 0x0005e2000d121848 */
[----:B-1----:R-:W-:-:S03]  /*c210*/  IMAD.WIDE R6, R245, 0x4, R242 ;  /* 0x00000004f5067825 */ /* 0x002fc600078e02f2 */
[----:B------:R1:W-:Y:S01]  /*c220*/  STL.64 [R1+0x770], R10 ;  /* 0x0007700a01007387 */ /* 0x0003e20000100a00 */
[----:B------:R-:W-:-:S03]  /*c230*/  VIADD R245, R247, 0xffffffd4 ;  /* 0xffffffd4f7f57836 */ /* 0x000fc60000000000 */
[----:B------:R1:W-:Y:S01]  /*c240*/  LDGSTS.E [R2+0x3d00], desc[UR8][R10.64], !P2 ;  /* 0x03d000000a027fae */ /* 0x0003e2000d121848 */
[----:B------:R-:W4:Y:S01]  /*c250*/  LDC R247, c[0x0][0x230] ;  /* 0x00008c00fff77b82 */ /* 0x000f220000000800 */
[C---:B--2---:R-:W-:Y:S02]  /*c260*/  IMAD.WIDE R12, R0.reuse, 0x4, R236 ;  /* 0x00000004000c7825 */ /* 0x044fe400078e02ec */
[----:B------:R2:W-:Y:S04]  /*c270*/  STL.64 [R1+0x768], R8 ;  /* 0x0007680801007387 */ /* 0x0005e80000100a00 */
[----:B------:R2:W-:Y:S01]  /*c280*/  LDGSTS.E [R2+0x3e00], desc[UR8][R8.64], !P2 ;  /* 0x03e0000008027fae */ /* 0x0005e2000d121848 */
[----:B-1----:R-:W-:-:S03]  /*c290*/  IMAD.WIDE R10, R0, 0x4, R238 ;  /* 0x00000004000a7825 */ /* 0x002fc600078e02ee */
[----:B------:R1:W-:Y:S04]  /*c2a0*/  STL.64 [R1+0x760], R6 ;  /* 0x0007600601007387 */ /* 0x0003e80000100a00 */
[----:B------:R1:W-:Y:S01]  /*c2b0*/  LDGSTS.E [R2+0x3f00], desc[UR8][R6.64], !P2 ;  /* 0x03f0000006027fae */ /* 0x0003e2000d121848 */
[----:B--2---:R-:W-:-:S03]  /*c2c0*/  IMAD.WIDE R8, R0, 0x4, R240 ;  /* 0x0000000400087825 */ /* 0x004fc600078e02f0 */
[----:B------:R2:W-:Y:S04]  /*c2d0*/  LDGSTS.E [R2+0x4c00], desc[UR8][R12.64], !P1 ;  /* 0x04c000000c027fae */ /* 0x0005e8000c921848 */
[----:B------:R3:W-:Y:S01]  /*c2e0*/  LDGSTS.E [R2+0x4d00], desc[UR8][R10.64], !P1 ;  /* 0x04d000000a027fae */ /* 0x0007e2000c921848 */
[----:B-1----:R-:W-:-:S03]  /*c2f0*/  IMAD.WIDE R6, R0, 0x4, R242 ;  /* 0x0000000400067825 */ /* 0x002fc600078e02f2 */
[----:B------:R1:W-:Y:S01]  /*c300*/  LDGSTS.E [R2+0x4e00], desc[UR8][R8.64], !P1 ;  /* 0x04e0000008027fae */ /* 0x0003e2000c921848 */
[----:B------:R-:W-:-:S03]  /*c310*/  VIADD R0, R249, 0xffffffd0 ;  /* 0xffffffd0f9007836 */ /* 0x000fc60000000000 */
[----:B------:R4:W-:Y:S01]  /*c320*/  LDGSTS.E [R2+0x4f00], desc[UR8][R6.64], !P1 ;  /* 0x04f0000006027fae */ /* 0x0009e2000c921848 */
[----:B------:R-:W-:Y:S01]  /*c330*/  ISETP.GE.U32.AND P2, PT, R245, 0x7fffff95, PT ;  /* 0x7fffff95f500780c */ /* 0x000fe20003f46070 */
[----:B------:R-:W4:Y:S01]  /*c340*/  LDC R249, c[0x0][0x230] ;  /* 0x00008c00fff97b82 */ /* 0x000f220000000800 */
[----:B------:R-:W-:Y:S01]  /*c350*/  ISETP.GE.U32.AND P1, PT, R0, 0x7fffff91, PT ;  /* 0x7fffff910000780c */ /* 0x000fe20003f26070 */
[C---:B------:R-:W-:Y:S01]  /*c360*/  IMAD R0, R244.reuse, 0x17, RZ ;  /* 0x00000017f4007824 */ /* 0x040fe200078e02ff */
[----:B------:R2:W-:Y:S01]  /*c370*/  STL.64 [R1+0x758], R12 ;  /* 0x0007580c01007387 */ /* 0x0005e20000100a00 */
[----:B------:R-:W-:Y:S02]  /*c380*/  IMAD R245, R244, 0x1b, RZ ;  /* 0x0000001bf4f57824 */ /* 0x000fe400078e02ff */
[C---:B------:R-:W-:Y:S01]  /*c390*/  IMAD.WIDE R14, R0.reuse, 0x4, R236 ;  /* 0x00000004000e7825 */ /* 0x040fe200078e02ec */
[----:B------:R3:W-:Y:S04]  /*c3a0*/  STL.64 [R1+0x750], R10 ;  /* 0x0007500a01007387 */ /* 0x0007e80000100a00 */
[----:B------:R1:W-:Y:S01]  /*c3b0*/  STL.64 [R1+0x748], R8 ;  /* 0x0007480801007387 */ /* 0x0003e20000100a00 */
[----:B--2---:R-:W-:-:S03]  /*c3c0*/  IMAD.WIDE R12, R0, 0x4, R238 ;  /* 0x00000004000c7825 */ /* 0x004fc600078e02ee */
[----:B------:R4:W-:Y:S01]  /*c3d0*/  STL.64 [R1+0x740], R6 ;  /* 0x0007400601007387 */ /* 0x0009e20000100a00 */
[----:B---3--:R-:W-:-:S03]  /*c3e0*/  IMAD.WIDE R10, R0, 0x4, R240 ;  /* 0x00000004000a7825 */ /* 0x008fc600078e02f0 */
[----:B------:R2:W-:Y:S01]  /*c3f0*/  STL.64 [R1+0x738], R14 ;  /* 0x0007380e01007387 */ /* 0x0005e20000100a00 */
[----:B-1----:R-:W-:Y:S01]  /*c400*/  IMAD.WIDE R8, R0, 0x4, R242 ;  /* 0x0000000400087825 */ /* 0x002fe200078e02f2 */
[----:B------:R-:W-:Y:S02]  /*c410*/  IADD3 R0, R248, -0x34, RZ ;  /* 0xffffffccf8007810 */ /* 0x000fe40007ffe0ff */
[----:B------:R2:W-:Y:S01]  /*c420*/  LDGSTS.E [R2+0x5c00], desc[UR8][R14.64], !P0 ;  /* 0x05c000000e027fae */ /* 0x0005e2000c121848 */
[----:B----4-:R-:W1:Y:S03]  /*c430*/  LDC R6, c[0x0][0x230] ;  /* 0x00008c00ff067b82 */ /* 0x010e660000000800 */
[----:B------:R3:W-:Y:S04]  /*c440*/  STL.64 [R1+0x730], R12 ;  /* 0x0007300c01007387 */ /* 0x0007e80000100a00 */
[----:B------:R3:W-:Y:S01]  /*c450*/  LDGSTS.E [R2+0x5d00], desc[UR8][R12.64], !P0 ;  /* 0x05d000000c027fae */ /* 0x0007e2000c121848 */
[----:B------:R-:W4:Y:S01]  /*c460*/  LDC R7, c[0x0][0x230] ;  /* 0x00008c00ff077b82 */ /* 0x000f220000000800 */
[----:B--2---:R-:W-:-:S02]  /*c470*/  IMAD.WIDE R14, R245, 0x4, R236 ;  /* 0x00000004f50e7825 */ /* 0x004fc400078e02ec */
[----:B------:R2:W-:Y:S04]  /*c480*/  STL.64 [R1+0x728], R10 ;  /* 0x0007280a01007387 */ /* 0x0005e80000100a00 */
[----:B------:R2:W-:Y:S01]  /*c490*/  LDGSTS.E [R2+0x5e00], desc[UR8][R10.64], !P0 ;  /* 0x05e000000a027fae */ /* 0x0005e2000c121848 */
[----:B---3--:R-:W-:-:S03]  /*c4a0*/  IMAD.WIDE R12, R245, 0x4, R238 ;  /* 0x00000004f50c7825 */ /* 0x008fc600078e02ee */
[----:B------:R3:W-:Y:S04]  /*c4b0*/  STL.64 [R1+0x720], R8 ;  /* 0x0007200801007387 */ /* 0x0007e80000100a00 */
[----:B------:R3:W-:Y:S01]  /*c4c0*/  LDGSTS.E [R2+0x5f00], desc[UR8][R8.64], !P0 ;  /* 0x05f0000008027fae */ /* 0x0007e2000c121848 */
[----:B------:R-:W-:Y:S01]  /*c4d0*/  ISETP.GE.U32.AND P0, PT, R0, 0x7fffff8d, PT ;  /* 0x7fffff8d0000780c */ /* 0x000fe20003f06070 */
[----:B------:R-:W-:Y:S02]  /*c4e0*/  VIADD R0, R247, 0xffffffc8 ;  /* 0xffffffc8f7007836 */ /* 0x000fe40000000000 */
[C---:B--2---:R-:W-:Y:S01]  /*c4f0*/  IMAD.WIDE R10, R245.reuse, 0x4, R240 ;  /* 0x00000004f50a7825 */ /* 0x044fe200078e02f0 */
[----:B------:R2:W-:Y:S04]  /*c500*/  LDGSTS.E [R2+0x6c00], desc[UR8][R14.64], !P6 ;  /* 0x06c000000e027fae */ /* 0x0005e8000f121848 */
[----:B------:R1:W-:Y:S01]  /*c510*/  LDGSTS.E [R2+0x6d00], desc[UR8][R12.64], !P6 ;  /* 0x06d000000c027fae */ /* 0x0003e2000f121848 */
[----:B---3--:R-:W-:-:S03]  /*c520*/  IMAD.WIDE R8, R245, 0x4, R242 ;  /* 0x00000004f5087825 */ /* 0x008fc600078e02f2 */
[----:B------:R3:W-:Y:S04]  /*c530*/  LDGSTS.E [R2+0x6e00], desc[UR8][R10.64], !P6 ;  /* 0x06e000000a027fae */ /* 0x0007e8000f121848 */
[----:B------:R4:W-:Y:S01]  /*c540*/  LDGSTS.E [R2+0x6f00], desc[UR8][R8.64], !P6 ;  /* 0x06f0000008027fae */ /* 0x0009e2000f121848 */
[----:B------:R-:W-:Y:S01]  /*c550*/  ISETP.GE.U32.AND P6, PT, R0, 0x7fffff89, PT ;  /* 0x7fffff890000780c */ /* 0x000fe20003fc6070 */
[C---:B------:R-:W-:Y:S02]  /*c560*/  IMAD R0, R244.reuse, 0x1f, RZ ;  /* 0x0000001ff4007824 */ /* 0x040fe400078e02ff */
[----:B------:R-:W-:Y:S02]  /*c570*/  IMAD R245, R244, 0x23, RZ ;  /* 0x00000023f4f57824 */ /* 0x000fe400078e02ff */
[C---:B------:R-:W-:Y:S01]  /*c580*/  IMAD.WIDE R20, R0.reuse, 0x4, R236 ;  /* 0x0000000400147825 */ /* 0x040fe200078e02ec */
[----:B------:R2:W-:Y:S03]  /*c590*/  STL.64 [R1+0x718], R14 ;  /* 0x0007180e01007387 */ /* 0x0005e60000100a00 */
[C---:B------:R-:W-:Y:S01]  /*c5a0*/  IMAD.WIDE R18, R0.reuse, 0x4, R238 ;  /* 0x0000000400127825 */ /* 0x040fe200078e02ee */
[----:B------:R1:W-:Y:S03]  /*c5b0*/  STL.64 [R1+0x710], R12 ;  /* 0x0007100c01007387 */ /* 0x0003e60000100a00 */
[C---:B------:R-:W-:Y:S01]  /*c5c0*/  IMAD.WIDE R16, R0.reuse, 0x4, R240 ;  /* 0x0000000400107825 */ /* 0x040fe200078e02f0 */
[----:B------:R3:W-:Y:S03]  /*c5d0*/  STL.64 [R1+0x708], R10 ;  /* 0x0007080a01007387 */ /* 0x0007e60000100a00 */
[----:B------:R-:W-:Y:S01]  /*c5e0*/  IMAD.WIDE R250, R0, 0x4, R242 ;  /* 0x0000000400fa7825 */ /* 0x000fe200078e02f2 */
[----:B------:R-:W-:Y:S03]  /*c5f0*/  LDGSTS.E [R2+0x7c00], desc[UR8][R20.64], !P4 ;  /* 0x07c0000014027fae */ /* 0x000fe6000e121848 */
[C---:B--2---:R-:W-:Y:S01]  /*c600*/  IMAD.WIDE R14, R245.reuse, 0x4, R236 ;  /* 0x00000004f50e7825 */ /* 0x044fe200078e02ec */
[----:B------:R4:W-:Y:S03]  /*c610*/  STL.64 [R1+0x700], R8 ;  /* 0x0007000801007387 */ /* 0x0009e60000100a00 */
[C---:B-1----:R-:W-:Y:S01]  /*c620*/  IMAD.WIDE R12, R245.reuse, 0x4, R238 ;  /* 0x00000004f50c7825 */ /* 0x042fe200078e02ee */
[----:B------:R-:W-:Y:S03]  /*c630*/  LDGSTS.E [R2+0x7d00], desc[UR8][R18.64], !P4 ;  /* 0x07d0000012027fae */ /* 0x000fe6000e121848 */
[C---:B---3--:R-:W-:Y:S01]  /*c640*/  IMAD.WIDE R10, R245.reuse, 0x4, R240 ;  /* 0x00000004f50a7825 */ /* 0x048fe200078e02f0 */
[----:B------:R-:W-:Y:S03]  /*c650*/  STL.64 [R1+0x6f8], R20 ;  /* 0x0006f81401007387 */ /* 0x000fe60000100a00 */
[----:B------:R-:W-:Y:S01]  /*c660*/  VIADD R6, R6, 0x3f ;  /* 0x0000003f06067836 */ /* 0x000fe20000000000 */
[----:B------:R-:W-:Y:S01]  /*c670*/  LDGSTS.E [R2+0x7e00], desc[UR8][R16.64], !P4 ;  /* 0x07e0000010027fae */ /* 0x000fe2000e121848 */
[----:B----4-:R-:W-:-:S03]  /*c680*/  IMAD.WIDE R8, R245, 0x4, R242 ;  /* 0x00000004f5087825 */ /* 0x010fc600078e02f2 */
[----:B------:R1:W-:Y:S01]  /*c690*/  STL.64 [R1+0x6d8], R14 ;  /* 0x0006d80e01007387 */ /* 0x0003e20000100a00 */
[----:B------:R-:W-:-:S03]  /*c6a0*/  IMAD R247, R244, 0x27, RZ ;  /* 0x00000027f4f77824 */ /* 0x000fc600078e02ff */
[----:B------:R-:W-:Y:S04]  /*c6b0*/  LDGSTS.E [R2+0x7f00], desc[UR8][R250.64], !P4 ;  /* 0x07f00000fa027fae */ /* 0x000fe8000e121848 */
[----:B------:R2:W-:Y:S04]  /*c6c0*/  STL.64 [R1+0x6f0], R18 ;  /* 0x0006f01201007387 */ /* 0x0005e80000100a00 */
[----:B------:R1:W-:Y:S01]  /*c6d0*/  LDGSTS.E [R2+0x8c00], desc[UR8][R14.64], !P3 ;  /* 0x08c000000e027fae */ /* 0x0003e2000d921848 */
[----:B------:R-:W-:-:S03]  /*c6e0*/  VIADD R249, R249, 0xffffffc4 ;  /* 0xffffffc4f9f97836 */ /* 0x000fc60000000000 */
[----:B------:R3:W-:Y:S04]  /*c6f0*/  STL.64 [R1+0x6e8], R16 ;  /* 0x0006e81001007387 */ /* 0x0007e80000100a00 */
[----:B------:R4:W-:Y:S04]  /*c700*/  LDGSTS.E [R2+0x8d00], desc[UR8][R12.64], !P3 ;  /* 0x08d000000c027fae */ /* 0x0009e8000d921848 */
[----:B------:R-:W-:Y:S04]  /*c710*/  STL.64 [R1+0x6e0], R250 ;  /* 0x0006e0fa01007387 */ /* 0x000fe80000100a00 */
[----:B------:R4:W-:Y:S01]  /*c720*/  LDGSTS.E [R2+0x8e00], desc[UR8][R10.64], !P3 ;  /* 0x08e000000a027fae */ /* 0x0009e2000d921848 */
[----:B-1----:R-:W-:-:S03]  /*c730*/  IMAD.WIDE R14, R247, 0x4, R236 ;  /* 0x00000004f70e7825 */ /* 0x002fc600078e02ec */
[----:B------:R-:W4:Y:S04]  /*c740*/  LDL.LU.64 R20, [R1+0x1630] ;  /* 0x0016300001147983 */ /* 0x000f280000300a00 */
[----:B------:R1:W-:Y:S01]  /*c750*/  LDGSTS.E [R2+0x8f00], desc[UR8][R8.64], !P3 ;  /* 0x08f0000008027fae */ /* 0x0003e2000d921848 */
[----:B------:R-:W-:-:S03]  /*c760*/  ISETP.GT.AND P3, PT, R6, 0x3f, PT ;  /* 0x0000003f0600780c */ /* 0x000fc60003f64270 */
[----:B------:R4:W-:Y:S01]  /*c770*/  STL.64 [R1+0x6d0], R12 ;  /* 0x0006d00c01007387 */ /* 0x0009e20000100a00 */
[----:B------:R-:W-:-:S03]  /*c780*/  SEL R0, RZ, 0x4, !P3 ;  /* 0x00000004ff007807 */ /* 0x000fc60005800000 */
[----:B--2---:R-:W2:Y:S01]  /*c790*/  LDL.LU.64 R18, [R1+0x1628] ;  /* 0x0016280001127983 */ /* 0x004ea20000300a00 */
[----:B------:R-:W-:Y:S02]  /*c7a0*/  ISETP.GE.U32.AND P3, PT, R249, 0x7fffff85, PT ;  /* 0x7fffff85f900780c */ /* 0x000fe40003f66070 */
[----:B------:R-:W1:Y:S01]  /*c7b0*/  LDC R249, c[0x0][0x230] ;  /* 0x00008c00fff97b82 */ /* 0x000e620000000800 */
[----:B------:R4:W-:Y:S04]  /*c7c0*/  STL.64 [R1+0x6c8], R10 ;  /* 0x0006c80a01007387 */ /* 0x0009e80000100a00 */
[----:B---3--:R-:W3:Y:S01]  /*c7d0*/  LDL.LU.64 R16, [R1+0x1620] ;  /* 0x0016200001107983 */ /* 0x008ee20000300a00 */
[----:B----4-:R-:W-:-:S03]  /*c7e0*/  IMAD.WIDE R12, R247, 0x4, R238 ;  /* 0x00000004f70c7825 */ /* 0x010fc600078e02ee */
[----:B------:R1:W-:Y:S01]  /*c7f0*/  STL.64 [R1+0x6c0], R8 ;  /* 0x0006c00801007387 */ /* 0x0003e20000100a00 */
[----:B------:R-:W-:Y:S01]  /*c800*/  IADD3 R248, R7, -0x40, RZ ;  /* 0xffffffc007f87810 */ /* 0x000fe20007ffe0ff */
[----:B------:R-:W-:Y:S02]  /*c810*/  IMAD.WIDE R10, R247, 0x4, R240 ;  /* 0x00000004f70a7825 */ /* 0x000fe400078e02f0 */
[----:B------:R-:W-:Y:S01]  /*c820*/  LDGSTS.E [R2+0x9c00], desc[UR8][R14.64], !P5 ;  /* 0x09c000000e027fae */ /* 0x000fe2000e921848 */
[----:B------:R-:W-:-:S03]  /*c830*/  ISETP.GE.AND P4, PT, R252, UR5, PT ;  /* 0x00000005fc007c0c */ /* 0x000fc6000bf86270 */
[----:B------:R4:W-:Y:S01]  /*c840*/  LDGSTS.E [R2+0x9d00], desc[UR8][R12.64], !P5 ;  /* 0x09d000000c027fae */ /* 0x0009e2000e921848 */
[----:B-1----:R-:W-:-:S03]  /*c850*/  IMAD.WIDE R8, R247, 0x4, R242 ;  /* 0x00000004f7087825 */ /* 0x002fc600078e02f2 */
[----:B------:R1:W-:Y:S01]  /*c860*/  LDGSTS.E [R2+0x9e00], desc[UR8][R10.64], !P5 ;  /* 0x09e000000a027fae */ /* 0x0003e2000e921848 */
[----:B------:R-:W-:-:S03]  /*c870*/  SEL R245, R0, RZ, !P4 ;  /* 0x000000ff00f57207 */ /* 0x000fc60006000000 */
[----:B------:R1:W-:Y:S01]  /*c880*/  LDGSTS.E [R2+0x9f00], desc[UR8][R8.64], !P5 ;  /* 0x09f0000008027fae */ /* 0x0003e2000e921848 */
[----:B------:R-:W-:Y:S01]  /*c890*/  ISETP.GE.AND P5, PT, R252, R248, PT ;  /* 0x000000f8fc00720c */ /* 0x000fe20003fa6270 */
[----:B------:R-:W-:Y:S01]  /*c8a0*/  IMAD R247, R244, 0x2b, RZ ;  /* 0x0000002bf4f77824 */ /* 0x000fe200078e02ff */
[----:B------:R-:W-:Y:S01]  /*c8b0*/  ISETP.GE.U32.AND P4, PT, R248, 0x7fffff81, PT ;  /* 0x7fffff81f800780c */ /* 0x000fe20003f86070 */
[----:B------:R-:W-:Y:S01]  /*c8c0*/  STL.64 [R1+0x838], R14 ;  /* 0x0008380e01007387 */ /* 0x000fe20000100a00 */
[----:B------:R-:W1:Y:S01]  /*c8d0*/  LDC R248, c[0x0][0x230] ;  /* 0x00008c00fff87b82 */ /* 0x000e620000000800 */
[----:B------:R-:W-:Y:S02]  /*c8e0*/  SEL R0, RZ, 0x4, P5 ;  /* 0x00000004ff007807 */ /* 0x000fe40002800000 */
[----:B------:R4:W-:Y:S01]  /*c8f0*/  STL.64 [R1+0x830], R12 ;  /* 0x0008300c01007387 */ /* 0x0009e20000100a00 */
[----:B------:R-:W-:Y:S01]  /*c900*/  ISETP.GT.AND P5, PT, R6, 0x7f, PT ;  /* 0x0000007f0600780c */ /* 0x000fe20003fa4270 */
[----:B------:R-:W-:-:S02]  /*c910*/  IMAD.WIDE R6, R247, 0x4, R242 ;  /* 0x00000004f7067825 */ /* 0x000fc400078e02f2 */
[----:B------:R1:W-:Y:S01]  /*c920*/  STL.64 [R1+0x828], R10 ;  /* 0x0008280a01007387 */ /* 0x0003e20000100a00 */
[----:B------:R-:W-:Y:S01]  /*c930*/  SEL R0, R0, RZ, P5 ;  /* 0x000000ff00007207 */ /* 0x000fe20002800000 */
[----:B------:R-:W2:Y:S02]  /*c940*/  LDC R252, c[0x0][0x230] ;  /* 0x00008c00fffc7b82 */ /* 0x000ea40000000800 */
[----:B------:R1:W-:Y:S01]  /*c950*/  STL.64 [R1+0x820], R8 ;  /* 0x0008200801007387 */ /* 0x0003e20000100a00 */
[----:B------:R-:W-:Y:S01]  /*c960*/  ISETP.NE.U32.AND P5, PT, R245, RZ, PT ;  /* 0x000000fff500720c */ /* 0x000fe20003fa5070 */
[----:B----4-:R-:W-:-:S04]  /*c970*/  IMAD.WIDE R12, R247, 0x4, R236 ;  /* 0x00000004f70c7825 */ /* 0x010fc800078e02ec */
[----:B-1----:R-:W-:-:S04]  /*c980*/  IMAD.WIDE R10, R247, 0x4, R238 ;  /* 0x00000004f70a7825 */ /* 0x002fc800078e02ee */
[----:B------:R-:W-:Y:S01]  /*c990*/  IMAD.WIDE R8, R247, 0x4, R240 ;  /* 0x00000004f7087825 */ /* 0x000fe200078e02f0 */
[----:B------:R1:W-:Y:S01]  /*c9a0*/  LDGSTS.E [R2+0xac00], desc[UR8][R12.64], !P2 ;  /* 0x0ac000000c027fae */ /* 0x0003e2000d121848 */
[----:B------:R-:W4:Y:S02]  /*c9b0*/  LDC R247, c[0x0][0x230] ;  /* 0x00008c00fff77b82 */ /* 0x000f240000000800 */
[----:B------:R-:W-:Y:S01]  /*c9c0*/  IMAD R245, R244, 0x2f, RZ ;  /* 0x0000002ff4f57824 */ /* 0x000fe200078e02ff */
[----:B------:R1:W-:Y:S04]  /*c9d0*/  STL.64 [R1+0x818], R12 ;  /* 0x0008180c01007387 */ /* 0x0003e80000100a00 */
[----:B------:R1:W-:Y:S04]  /*c9e0*/  STL.64 [R1+0x810], R10 ;  /* 0x0008100a01007387 */ /* 0x0003e80000100a00 */
[----:B------:R1:W-:Y:S02]  /*c9f0*/  LDGSTS.E [R2+0xad00], desc[UR8][R10.64], !P2 ;  /* 0x0ad000000a027fae */ /* 0x0003e4000d121848 */
[----:B-1----:R-:W-:-:S02]  /*ca00*/  IMAD.WIDE R12, R245, 0x4, R236 ;  /* 0x00000004f50c7825 */ /* 0x002fc400078e02ec */
[----:B------:R1:W-:Y:S04]  /*ca10*/  STL.64 [R1+0x808], R8 ;  /* 0x0008080801007387 */ /* 0x0003e80000100a00 */
[----:B------:R1:W-:Y:S01]  /*ca20*/  LDGSTS.E [R2+0xae00], desc[UR8][R8.64], !P2 ;  /* 0x0ae0000008027fae */ /* 0x0003e2000d121848 */
[----:B------:R-:W-:-:S03]  /*ca30*/  IMAD.WIDE R10, R245, 0x4, R238 ;  /* 0x00000004f50a7825 */ /* 0x000fc600078e02ee */
[----:B------:R1:W-:Y:S04]  /*ca40*/  STL.64 [R1+0x800], R6 ;  /* 0x0008000601007387 */ /* 0x0003e80000100a00 */
[----:B------:R1:W-:Y:S01]  /*ca50*/  LDGSTS.E [R2+0xaf00], desc[UR8][R6.64], !P2 ;  /* 0x0af0000006027fae */ /* 0x0003e2000d121848 */
[----:B------:R-:W-:Y:S01]  /*ca60*/  ISETP.NE.U32.AND P2, PT, R0, RZ, PT ;  /* 0x000000ff0000720c */ /* 0x000fe20003f45070 */
[----:B------:R-:W-:Y:S02]  /*ca70*/  IMAD R0, R244, 0x33, RZ ;  /* 0x00000033f4007824 */ /* 0x000fe400078e02ff */
[C---:B-1----:R-:W-:Y:S01]  /*ca80*/  IMAD.WIDE R8, R245.reuse, 0x4, R240 ;  /* 0x00000004f5087825 */ /* 0x042fe200078e02f0 */
[----:B------:R1:W-:Y:S04]  /*ca90*/  LDGSTS.E [R2+0xbc00], desc[UR8][R12.64], !P1 ;  /* 0x0bc000000c027fae */ /* 0x0003e8000c921848 */
[----:B------:R1:W-:Y:S01]  /*caa0*/  LDGSTS.E [R2+0xbd00], desc[UR8][R10.64], !P1 ;  /* 0x0bd000000a027fae */ /* 0x0003e2000c921848 */
[----:B------:R-:W-:-:S03]  /*cab0*/  IMAD.WIDE R6, R245, 0x4, R242 ;  /* 0x00000004f5067825 */ /* 0x000fc600078e02f2 */
[----:B------:R1:W-:Y:S01]  /*cac0*/  STL.64 [R1+0x7f8], R12 ;  /* 0x0007f80c01007387 */ /* 0x0003e20000100a00 */
[----:B------:R-:W-:-:S03]  /*cad0*/  VIADD R245, R249, 0xffffffbf ;  /* 0xffffffbff9f57836 */ /* 0x000fc60000000000 */
[----:B------:R1:W-:Y:S01]  /*cae0*/  LDGSTS.E [R2+0xbe00], desc[UR8][R8.64], !P1 ;  /* 0x0be0000008027fae */ /* 0x0003e2000c921848 */
[----:B------:R-:W2:Y:S03]  /*caf0*/  LDC R249, c[0x0][0x230] ;  /* 0x00008c00fff97b82 */ /* 0x000ea60000000800 */
[----:B------:R1:W-:Y:S04]  /*cb00*/  STL.64 [R1+0x7f0], R10 ;  /* 0x0007f00a01007387 */ /* 0x0003e80000100a00 */
[----:B------:R1:W-:Y:S02]  /*cb10*/  LDGSTS.E [R2+0xbf00], desc[UR8][R6.64], !P1 ;  /* 0x0bf0000006027fae */ /* 0x0003e4000c921848 */
[----:B-1----:R-:W-:Y:S01]  /*cb20*/  IMAD.WIDE R12, R0, 0x4, R236 ;  /* 0x00000004000c7825 */ /* 0x002fe200078e02ec */
[----:B------:R-:W-:Y:S01]  /*cb30*/  ISETP.GE.U32.AND P1, PT, R245, 0x7fffff80, PT ;  /* 0x7fffff80f500780c */ /* 0x000fe20003f26070 */
[----:B------:R1:W-:Y:S02]  /*cb40*/  STL.64 [R1+0x7e8], R8 ;  /* 0x0007e80801007387 */ /* 0x0003e40000100a00 */
[----:B------:R-:W-:-:S02]  /*cb50*/  IMAD R245, R244, 0x37, RZ ;  /* 0x00000037f4f57824 */ /* 0x000fc400078e02ff */
[C---:B------:R-:W-:Y:S01]  /*cb60*/  IMAD.WIDE R10, R0.reuse, 0x4, R238 ;  /* 0x00000004000a7825 */ /* 0x040fe200078e02ee */
[----:B------:R1:W-:Y:S04]  /*cb70*/  STL.64 [R1+0x7e0], R6 ;  /* 0x0007e00601007387 */ /* 0x0003e80000100a00 */
[----:B------:R1:W-:Y:S02]  /*cb80*/  STL.64 [R1+0x7d8], R12 ;  /* 0x0007d80c01007387 */ /* 0x0003e40000100a00 */
[C---:B-1----:R-:W-:Y:S02]  /*cb90*/  IMAD.WIDE R8, R0.reuse, 0x4, R240 ;  /* 0x0000000400087825 */ /* 0x042fe400078e02f0 */
[----:B------:R1:W-:Y:S02]  /*cba0*/  LDGSTS.E [R2+0xcc00], desc[UR8][R12.64], !P0 ;  /* 0x0cc000000c027fae */ /* 0x0003e4000c121848 */
[----:B------:R-:W-:Y:S01]  /*cbb0*/  IMAD.WIDE R6, R0, 0x4, R242 ;  /* 0x0000000400067825 */ /* 0x000fe200078e02f2 */
[----:B------:R-:W-:Y:S01]  /*cbc0*/  IADD3 R0, R248, -0x42, RZ ;  /* 0xffffffbef8007810 */ /* 0x000fe20007ffe0ff */
[----:B------:R1:W-:Y:S01]  /*cbd0*/  STL.64 [R1+0x7d0], R10 ;  /* 0x0007d00a01007387 */ /* 0x0003e20000100a00 */
[----:B------:R-:W3:Y:S03]  /*cbe0*/  LDC R248, c[0x0][0x230] ;  /* 0x00008c00fff87b82 */ /* 0x000ee60000000800 */
[----:B------:R1:W-:Y:S02]  /*cbf0*/  LDGSTS.E [R2+0xcd00], desc[UR8][R10.64], !P0 ;  /* 0x0cd000000a027fae */ /* 0x0003e4000c121848 */
[----:B-1----:R-:W-:-:S02]  /*cc00*/  IMAD.WIDE R12, R245, 0x4, R236 ;  /* 0x00000004f50c7825 */ /* 0x002fc400078e02ec */
[----:B------:R1:W-:Y:S04]  /*cc10*/  STL.64 [R1+0x7c8], R8 ;  /* 0x0007c80801007387 */ /* 0x0003e80000100a00 */
[----:B------:R1:W-:Y:S01]  /*cc20*/  LDGSTS.E [R2+0xce00], desc[UR8][R8.64], !P0 ;  /* 0x0ce0000008027fae */ /* 0x0003e2000c121848 */
[----:B------:R-:W-:-:S03]  /*cc30*/  IMAD.WIDE R10, R245, 0x4, R238 ;  /* 0x00000004f50a7825 */ /* 0x000fc600078e02ee */
[----:B------:R4:W-:Y:S04]  /*cc40*/  STL.64 [R1+0x7c0], R6 ;  /* 0x0007c00601007387 */ /* 0x0009e80000100a00 */
[----:B------:R4:W-:Y:S01]  /*cc50*/  LDGSTS.E [R2+0xcf00], desc[UR8][R6.64], !P0 ;  /* 0x0cf0000006027fae */ /* 0x0009e2000c121848 */
[----:B------:R-:W-:Y:S01]  /*cc60*/  ISETP.GE.U32.AND P0, PT, R0, 0x7fffff7f, PT ;  /* 0x7fffff7f0000780c */ /* 0x000fe20003f06070 */
[----:B-1----:R-:W-:Y:S02]  /*cc70*/  IMAD.WIDE R8, R245, 0x4, R240 ;  /* 0x00000004f5087825 */ /* 0x002fe400078e02f0 */
[----:B------:R1:W-:Y:S02]  /*cc80*/  LDGSTS.E [R2+0xdc00], desc[UR8][R12.64], !P6 ;  /* 0x0dc000000c027fae */ /* 0x0003e4000f121848 */
[----:B----4-:R-:W-:-:S02]  /*cc90*/  VIADD R0, R247, 0xffffffbd ;  /* 0xffffffbdf7007836 */ /* 0x010fc40000000000 */
[----:B------:R-:W-:Y:S01]  /*cca0*/  LDGSTS.E [R2+0xdd00], desc[UR8][R10.64], !P6 ;  /* 0x0dd000000a027fae */ /* 0x000fe2000f121848 */
[----:B------:R-:W-:-:S03]  /*ccb0*/  IMAD.WIDE R6, R245, 0x4, R242 ;  /* 0x00000004f5067825 */ /* 0x000fc600078e02f2 */
[----:B------:R4:W-:Y:S04]  /*ccc0*/  LDGSTS.E [R2+0xde00], desc[UR8][R8.64], !P6 ;  /* 0x0de0000008027fae */ /* 0x0009e8000f121848 */
[----:B------:R4:W-:Y:S01]  /*ccd0*/  LDGSTS.E [R2+0xdf00], desc[UR8][R6.64], !P6 ;  /* 0x0df0000006027fae */ /* 0x0009e2000f121848 */
[----:B------:R-:W-:Y:S01]  /*cce0*/  ISETP.GE.U32.AND P6, PT, R0, 0x7fffff7e, PT ;  /* 0x7fffff7e0000780c */ /* 0x000fe20003fc6070 */
[----:B------:R-:W-:Y:S02]  /*ccf0*/  IMAD R0, R244, 0x3b, RZ ;  /* 0x0000003bf4007824 */ /* 0x000fe400078e02ff */
[----:B------:R1:W-:Y:S04]  /*cd00*/  STL.64 [R1+0x7b8], R12 ;  /* 0x0007b80c01007387 */ /* 0x0003e80000100a00 */
[----:B------:R-:W-:Y:S01]  /*cd10*/  STL.64 [R1+0x7b0], R10 ;  /* 0x0007b00a01007387 */ /* 0x000fe20000100a00 */
[----:B------:R-:W-:-:S03]  /*cd20*/  IMAD.WIDE R14, R0, 0x4, R238 ;  /* 0x00000004000e7825 */ /* 0x000fc600078e02ee */
[----:B------:R4:W-:Y:S04]  /*cd30*/  STL.64 [R1+0x7a8], R8 ;  /* 0x0007a80801007387 */ /* 0x0009e80000100a00 */
[----:B------:R4:W-:Y:S01]  /*cd40*/  STL.64 [R1+0x7a0], R6 ;  /* 0x0007a00601007387 */ /* 0x0009e20000100a00 */
[----:B-1----:R-:W-:-:S04]  /*cd50*/  IMAD.WIDE R12, R0, 0x4, R240 ;  /* 0x00000004000c7825 */ /* 0x002fc800078e02f0 */
[----:B----4-:R-:W-:-:S04]  /*cd60*/  IMAD.WIDE R8, R0, 0x4, R242 ;  /* 0x0000000400087825 */ /* 0x010fc800078e02f2 */
[----:B------:R-:W-:-:S05]  /*cd70*/  IMAD.WIDE R6, R0, 0x4, R236 ;  /* 0x0000000400067825 */ /* 0x000fca00078e02ec */
[----:B------:R1:W-:Y:S04]  /*cd80*/  STL.64 [R1+0x6b8], R6 ;  /* 0x0006b80601007387 */ /* 0x0003e80000100a00 */
[----:B------:R4:W-:Y:S04]  /*cd90*/  STL.64 [R1+0x6b0], R14 ;  /* 0x0006b00e01007387 */ /* 0x0009e80000100a00 */
[----:B------:R4:W-:Y:S04]  /*cda0*/  STL.64 [R1+0x6a8], R12 ;  /* 0x0006a80c01007387 */ /* 0x0009e80000100a00 */
[----:B------:R-:W2:Y:S04]  /*cdb0*/  LDL.64 R10, [R1+0x58] ;  /* 0x00005800010a7983 */ /* 0x000ea80000100a00 */
[----:B------:R-:W-:Y:S04]  /*cdc0*/  LDGSTS.E [R2+0xec00], desc[UR8][R6.64], !P3 ;  /* 0x0ec0000006027fae */ /* 0x000fe8000d921848 */
[----:B------:R4:W-:Y:S01]  /*cdd0*/  STL.64 [R1+0x6a0], R8 ;  /* 0x0006a00801007387 */ /* 0x0009e20000100a00 */
[----:B------:R-:W-:-:S02]  /*cde0*/  IMAD R247, R244, 0x3f, RZ ;  /* 0x0000003ff4f77824 */ /* 0x000fc400078e02ff */
[----:B------:R-:W3:Y:S01]  /*cdf0*/  LDC.64 R244, c[0x0][0x238] ;  /* 0x00008e00fff47b82 */ /* 0x000ee20000000a00 */
[----:B------:R4:W-:Y:S04]  /*ce00*/  LDGSTS.E [R2+0xed00], desc[UR8][R14.64], !P3 ;  /* 0x0ed000000e027fae */ /* 0x0009e8000d921848 */
[----:B-1----:R-:W3:Y:S04]  /*ce10*/  LDL.64 R6, [R1+0x18] ;  /* 0x0000180001067983 */ /* 0x002ee80000100a00 */
[----:B------:R1:W-:Y:S01]  /*ce20*/  LDGSTS.E [R2+0xee00], desc[UR8][R12.64], !P3 ;  /* 0x0ee000000c027fae */ /* 0x0003e2000d921848 */
[----:B----4-:R-:W-:-:S03]  /*ce30*/  IMAD.WIDE R14, R247, 0x4, R236 ;  /* 0x00000004f70e7825 */ /* 0x010fc600078e02ec */
[----:B------:R4:W-:Y:S01]  /*ce40*/  LDGSTS.E [R2+0xef00], desc[UR8][R8.64], !P3 ;  /* 0x0ef0000008027fae */ /* 0x0009e2000d921848 */
[----:B-1----:R-:W-:-:S03]  /*ce50*/  IMAD.WIDE R12, R247, 0x4, R238 ;  /* 0x00000004f70c7825 */ /* 0x002fc600078e02ee */
[----:B------:R1:W-:Y:S04]  /*ce60*/  STL.64 [R1+0x698], R14 ;  /* 0x0006980e01007387 */ /* 0x0003e80000100a00 */
[----:B------:R1:W-:Y:S04]  /*ce70*/  STL.64 [R1+0x690], R12 ;  /* 0x0006900c01007387 */ /* 0x0003e80000100a00 */
[----:B------:R-:W-:Y:S01]  /*ce80*/  LDGSTS.E [R2+0xfc00], desc[UR8][R14.64], !P4 ;  /* 0x0fc000000e027fae */ /* 0x000fe2000e121848 */
[----:B------:R-:W-:-:S03]  /*ce90*/  IMAD.WIDE R250, R247, 0x4, R240 ;  /* 0x00000004f7fa7825 */ /* 0x000fc600078e02f0 */
[----:B------:R-:W-:Y:S01]  /*cea0*/  LDGSTS.E [R2+0xfd00], desc[UR8][R12.64], !P4 ;  /* 0x0fd000000c027fae */ /* 0x000fe2000e121848 */
[----:B----4-:R-:W-:-:S03]  /*ceb0*/  IMAD.WIDE R8, R247, 0x4, R242 ;  /* 0x00000004f7087825 */ /* 0x010fc600078e02f2 */
[----:B------:R-:W-:Y:S04]  /*cec0*/  LDGSTS.E [R2+0xfe00], desc[UR8][R250.64], !P4 ;  /* 0x0fe00000fa027fae */ /* 0x000fe8000e121848 */
[----:B-1----:R-:W4:Y:S04]  /*ced0*/  LDL.LU.64 R14, [R1+0x1618] ;  /* 0x00161800010e7983 */ /* 0x002f280000300a00 */
[----:B------:R1:W-:Y:S04]  /*cee0*/  STL.64 [R1+0x688], R250 ;  /* 0x000688fa01007387 */ /* 0x0003e80000100a00 */
[----:B------:R-:W4:Y:S04]  /*cef0*/  LDL.LU.64 R12, [R1+0x1610] ;  /* 0x00161000010c7983 */ /* 0x000f280000300a00 */
[----:B------:R1:W-:Y:S04]  /*cf00*/  STL.64 [R1+0x680], R8 ;  /* 0x0006800801007387 */ /* 0x0003e80000100a00 */
[----:B------:R-:W-:Y:S04]  /*cf10*/  LDGSTS.E [R2+0xff00], desc[UR8][R8.64], !P4 ;  /* 0x0ff0000008027fae */ /* 0x000fe8000e121848 */
[----:B-1----:R-:W4:Y:S04]  /*cf20*/  LDL.64 R250, [R1+0x10] ;  /* 0x0000100001fa7983 */ /* 0x002f280000100a00 */
[----:B------:R-:W0:Y:S04]  /*cf30*/  LDGDEPBAR ;  /* 0x00000000000079af */ /* 0x000e280000000000 */
[----:B------:R-:W4:Y:S04]  /*cf40*/  LDL.64 R8, [R1+0x50] ;  /* 0x0000500001087983 */ /* 0x000f280000100a00 */
[----:B--2---:R-:W-:Y:S04]  /*cf50*/  LDGSTS.E [R5+0x20000], desc[UR8][R10.64], P5 ;  /* 0x200000000a057fae */ /* 0x004fe8000a921848 */
[----:B------:R-:W2:Y:S04]  /*cf60*/  LDL.LU.64 R10, [R1+0x1608] ;  /* 0x00160800010a7983 */ /* 0x000ea80000300a00 */
[----:B---3--:R-:W-:Y:S04]  /*cf70*/  LDGSTS.E [R5+0x20800], desc[UR8][R6.64], P5 ;  /* 0x2080000006057fae */ /* 0x008fe8000a921848 */
[----:B------:R-:W3:Y:S01]  /*cf80*/  LDL.64 R6, [R1+0x48] ;  /* 0x0000480001067983 */ /* 0x000ee20000100a00 */
[----:B------:R-:W-:-:S05]  /*cf90*/  VIADD R0, R249, 0xffffffbc ;  /* 0xffffffbcf9007836 */ /* 0x000fca0000000000 */
[----:B------:R-:W-:Y:S02]  /*cfa0*/  ISETP.GE.U32.AND P3, PT, R0, 0x7fffff7d, PT ;  /* 0x7fffff7d0000780c */ /* 0x000fe40003f66070 */
[----:B------:R-:W-:-:S04]  /*cfb0*/  IADD3 R0, R252, -0x45, RZ ;  /* 0xffffffbbfc007810 */ /* 0x000fc80007ffe0ff */
[----:B------:R-:W-:Y:S01]  /*cfc0*/  ISETP.GE.U32.AND P4, PT, R0, 0x7fffff7c, PT ;  /* 0x7fffff7c0000780c */ /* 0x000fe20003f86070 */
[----:B------:R-:W-:Y:S01]  /*cfd0*/  IMAD.SHL.U32 R0, R244, 0x40, RZ ;  /* 0x00000040f4007824 */ /* 0x000fe200078e00ff */
[----:B------:R-:W-:Y:S01]  /*cfe0*/  LOP3.LUT R244, R246, 0x10, RZ, 0x3c, !PT ;  /* 0x00000010f6f47812 */ /* 0x000fe200078e3cff */
[----:B----4-:R-:W-:Y:S04]  /*cff0*/  LDGSTS.E [R5+0x21000], desc[UR8][R14.64], P5 ;  /* 0x210000000e057fae */ /* 0x010fe8000a921848 */
[----:B------:R-:W-:Y:S04]  /*d000*/  LDGSTS.E [R5+0x21800], desc[UR8][R30.64], P5 ;  /* 0x218000001e057fae */ /* 0x000fe8000a921848 */
[----:B------:R-:W-:Y:S04]  /*d010*/  LDGSTS.E [R5+0x22000], desc[UR8][R46.64], P5 ;  /* 0x220000002e057fae */ /* 0x000fe8000a921848 */
[----:B------:R-:W-:Y:S04]  /*d020*/  LDGSTS.E [R5+0x22800], desc[UR8][R62.64], P5 ;  /* 0x228000003e057fae */ /* 0x000fe8000a921848 */
[----:B------:R-:W-:Y:S04]  /*d030*/  LDGSTS.E [R5+0x23000], desc[UR8][R78.64], P5 ;  /* 0x230000004e057fae */ /* 0x000fe8000a921848 */
[----:B------:R-:W-:Y:S01]  /*d040*/  LDGSTS.E [R5+0x23800], desc[UR8][R94.64], P5 ;  /* 0x238000005e057fae */ /* 0x000fe2000a921848 */
[----:B------:R-:W-:-:S03]  /*d050*/  IADD3 R244, R244, UR4, RZ ;  /* 0x00000004f4f47c10 */ /* 0x000fc6000fffe0ff */
[----:B------:R-:W-:Y:S04]  /*d060*/  LDGSTS.E [R5+0x24000], desc[UR8][R110.64], P5 ;  /* 0x240000006e057fae */ /* 0x000fe8000a921848 */
        /* <DEDUP_REMOVED lines=23> */
[----:B------:R-:W4:Y:S04]  /*d1e0*/  LDL.64 R250, [R1+0x40] ;  /* 0x0000400001fa7983 */ /* 0x000f280000100a00 */
[----:B------:R-:W2:Y:S04]  /*d1f0*/  LDL.64 R8, [R1] ;  /* 0x0000000001087983 */ /* 0x000ea80000100a00 */
[----:B---3--:R-:W-:Y:S04]  /*d200*/  LDGSTS.E [R4+0x20200], desc[UR8][R6.64], P5 ;  /* 0x2020000006047fae */ /* 0x008fe8000a921848 */
[----:B------:R-:W3:Y:S01]  /*d210*/  LDL.LU.64 R6, [R1+0x1600] ;  /* 0x0016000001067983 */ /* 0x000ee20000300a00 */
[----:B------:R-:W-:Y:S01]  /*d220*/  LOP3.LUT R247, R246, 0x30, RZ, 0x3c, !PT ;  /* 0x00000030f6f77812 */ /* 0x000fe200078e3cff */
[----:B------:R-:W-:Y:S01]  /*d230*/  VIADD R252, R248, 0xffffffba ;  /* 0xffffffbaf8fc7836 */ /* 0x000fe20000000000 */
[----:B------:R-:W-:-:S02]  /*d240*/  LOP3.LUT R249, R246, 0x50, RZ, 0x3c, !PT ;  /* 0x00000050f6f97812 */ /* 0x000fc400078e3cff */
[----:B------:R-:W-:Y:S01]  /*d250*/  LOP3.LUT R248, R246, 0x70, RZ, 0x3c, !PT ;  /* 0x00000070f6f87812 */ /* 0x000fe200078e3cff */
[----:B------:R-:W-:Y:S01]  /*d260*/  VIADD R246, R247, UR4 ;  /* 0x00000004f7f67c36 */ /* 0x000fe20008000000 */
[----:B---3--:R-:W-:Y:S04]  /*d270*/  LDGSTS.E [R4+0x20a00], desc[UR8][R6.64], P5 ;  /* 0x20a0000006047fae */ /* 0x008fe8000a921848 */
        /* <DEDUP_REMOVED lines=14> */
[----:B------:R-:W3:Y:S04]  /*d360*/  LDL.64 R6, [R1+0x38] ;  /* 0x0000380001067983 */ /* 0x000ee80000100a00 */
[----:B----4-:R-:W-:Y:S04]  /*d370*/  LDGSTS.E [R246+0x20300], desc[UR8][R250.64], P5 ;  /* 0x20300000faf67fae */ /* 0x010fe8000a921848 */
[----:B--2---:R-:W-:Y:S04]  /*d380*/  LDGSTS.E [R246+0x20b00], desc[UR8][R8.64], P5 ;  /* 0x20b0000008f67fae */ /* 0x004fe8000a921848 */
[----:B------:R-:W-:Y:S04]  /*d390*/  LDGSTS.E [R246+0x21300], desc[UR8][R20.64], P5 ;  /* 0x2130000014f67fae */ /* 0x000fe8000a921848 */
[----:B------:R-:W2:Y:S04]  /*d3a0*/  LDL.LU.64 R250, [R1+0x15f8] ;  /* 0x0015f80001fa7983 */ /* 0x000ea80000300a00 */
[----:B------:R-:W4:Y:S04]  /*d3b0*/  LDL.64 R8, [R1+0x30] ;  /* 0x0000300001087983 */ /* 0x000f280000100a00 */
        /* <DEDUP_REMOVED lines=12> */
[----:B------:R-:W-:Y:S01]  /*d480*/  LDGSTS.E [R246+0x27b00], desc[UR8][R228.64], P5 ;  /* 0x27b00000e4f67fae */ /* 0x000fe2000a921848 */
[----:B------:R-:W-:Y:S01]  /*d490*/  VIADD R247, R249, UR4 ;  /* 0x00000004f9f77c36 */ /* 0x000fe20008000000 */
[----:B------:R-:W-:Y:S01]  /*d4a0*/  IADD3 R248, R248, UR4, RZ ;  /* 0x00000004f8f87c10 */ /* 0x000fe2000fffe0ff */
[C---:B------:R-:W-:Y:S01]  /*d4b0*/  IMAD.WIDE R236, R0.reuse, 0x4, R236 ;  /* 0x0000000400ec7825 */ /* 0x040fe200078e02ec */
[----:B------:R-:W1:Y:S01]  /*d4c0*/  LDC R249, c[0x0][0x230] ;  /* 0x00008c00fff97b82 */ /* 0x000e620000000800 */
[----:B---3--:R-:W-:Y:S04]  /*d4d0*/  LDGSTS.E [R3+0x20400], desc[UR8][R6.64], P5 ;  /* 0x2040000006037fae */ /* 0x008fe8000a921848 */
[----:B------:R-:W3:Y:S04]  /*d4e0*/  LDL.64 R6, [R1+0x28] ;  /* 0x0000280001067983 */ /* 0x000ee80000100a00 */
[----:B--2---:R-:W-:Y:S04]  /*d4f0*/  LDGSTS.E [R3+0x20c00], desc[UR8][R250.64], P5 ;  /* 0x20c00000fa037fae */ /* 0x004fe8000a921848 */
        /* <DEDUP_REMOVED lines=14> */
[----:B----4-:R-:W-:Y:S04]  /*d5e0*/  LDGSTS.E [R247+0x20500], desc[UR8][R8.64], P5 ;  /* 0x2050000008f77fae */ /* 0x010fe8000a921848 */
[----:B------:R-:W2:Y:S04]  /*d5f0*/  LDL.LU.64 R8, [R1+0x15f0] ;  /* 0x0015f00001087983 */ /* 0x000ea80000300a00 */
        /* <DEDUP_REMOVED lines=15> */
[----:B---3--:R-:W-:Y:S04]  /*d6f0*/  LDGSTS.E [R2+0x20600], desc[UR8][R6.64], P5 ;  /* 0x2060000006027fae */ /* 0x008fe8000a921848 */
[----:B------:R-:W-:Y:S04]  /*d700*/  LDGSTS.E [R2+0x20e00], desc[UR8][R10.64], P5 ;  /* 0x20e000000a027fae */ /* 0x000fe8000a921848 */
[----:B------:R-:W-:Y:S04]  /*d710*/  LDGSTS.E [R2+0x21600], desc[UR8][R26.64], P5 ;  /* 0x216000001a027fae */ /* 0x000fe8000a921848 */
[----:B------:R-:W2:Y:S04]  /*d720*/  LDL.LU.64 R6, [R1+0x15e8] ;  /* 0x0015e80001067983 */ /* 0x000ea80000300a00 */
        /* <DEDUP_REMOVED lines=13> */
[----:B--2---:R-:W-:Y:S04]  /*d800*/  LDGSTS.E [R248+0x20700], desc[UR8][R6.64], P5 ;  /* 0x2070000006f87fae */ /* 0x004fe8000a921848 */
[----:B------:R2:W-:Y:S04]  /*d810*/  LDGSTS.E [R248+0x20f00], desc[UR8][R12.64], P5 ;  /* 0x20f000000cf87fae */ /* 0x0005e8000a921848 */
[----:B------:R3:W-:Y:S04]  /*d820*/  LDGSTS.E [R248+0x21700], desc[UR8][R28.64], P5 ;  /* 0x217000001cf87fae */ /* 0x0007e8000a921848 */
[----:B------:R-:W4:Y:S04]  /*d830*/  LDL.LU.64 R6, [R1+0x15e0] ;  /* 0x0015e00001067983 */ /* 0x000f280000300a00 */
[----:B------:R3:W-:Y:S04]  /*d840*/  LDGSTS.E [R248+0x21f00], desc[UR8][R44.64], P5 ;  /* 0x21f000002cf87fae */ /* 0x0007e8000a921848 */
        /* <DEDUP_REMOVED lines=11> */
[----:B------:R-:W-:-:S04]  /*d900*/  IMAD.WIDE R242, R0, 0x4, R242 ;  /* 0x0000000400f27825 */ /* 0x000fc800078e02f2 */
[----:B-1----:R-:W-:Y:S01]  /*d910*/  VIADD R249, R249, 0xffffffb7 ;  /* 0xffffffb7f9f97836 */ /* 0x002fe20000000000 */
[----:B----4-:R1:W-:Y:S01]  /*d920*/  LDGSTS.E [R248+0x27f00], desc[UR8][R6.64], P5 ;  /* 0x27f0000006f87fae */ /* 0x0103e2000a921848 */
[----:B------:R-:W-:-:S03]  /*d930*/  ISETP.GE.U32.AND P5, PT, R252, 0x7fffff7b, PT ;  /* 0x7fffff7bfc00780c */ /* 0x000fc60003fa6070 */
[----:B------:R-:W5:Y:S04]  /*d940*/  LDL.LU R252, [R1+0x15dc] ;  /* 0x0015dc0001fc7983 */ /* 0x000f680000300800 */
[----:B------:R4:W-:Y:S04]  /*d950*/  STL.64 [R1+0xa10], R236 ;  /* 0x000a10ec01007387 */ /* 0x0009e80000100a00 */
[----:B------:R-:W0:Y:S01]  /*d960*/  LDGDEPBAR ;  /* 0x00000000000079af */ /* 0x000e220000000000 */
[----:B----4-:R-:W-:-:S04]  /*d970*/  IMAD.WIDE R236, R0, 0x4, R238 ;  /* 0x0000000400ec7825 */ /* 0x010fc800078e02ee */
[C---:B------:R-:W-:Y:S01]  /*d980*/  IMAD.WIDE R238, R0.reuse, 0x4, R240 ;  /* 0x0000000400ee7825 */ /* 0x040fe200078e02f0 */
[----:B------:R4:W-:Y:S04]  /*d990*/  STL.64 [R1+0xa18], R236 ;  /* 0x000a18ec01007387 */ /* 0x0009e80000100a00 */
[----:B------:R-:W-:Y:S04]  /*d9a0*/  STL.64 [R1+0xa28], R242 ;  /* 0x000a28f201007387 */ /* 0x000fe80000100a00 */
[----:B------:R-:W-:Y:S04]  /*d9b0*/  STL.64 [R1+0xa20], R238 ;  /* 0x000a20ee01007387 */ /* 0x000fe80000100a00 */
[----:B------:R-:W2:Y:S04]  /*d9c0*/  LDL.LU.64 R240, [R1+0x5e8] ;  /* 0x0005e80001f07983 */ /* 0x000ea80000300a00 */
[----:B----4-:R-:W1:Y:S04]  /*d9d0*/  LDL.LU.64 R236, [R1+0x5e0] ;  /* 0x0005e00001ec7983 */ /* 0x010e680000300a00 */
[----:B------:R4:W-:Y:S04]  /*d9e0*/  STL.64 [R1+0x1698], R106 ;  /* 0x0016986a01007387 */ /* 0x0009e80000100a00 */
[----:B----4-:R-:W4:Y:S04]  /*d9f0*/  LDL.LU.64 R106, [R1+0x580] ;  /* 0x00058000016a7983 */ /* 0x010f280000300a00 */
[----:B------:R3:W-:Y:S04]  /*da00*/  STL.64 [R1+0x1690], R122 ;  /* 0x0016907a01007387 */ /* 0x0007e80000100a00 */
[----:B---3--:R-:W3:Y:S04]  /*da10*/  LDL.LU.64 R122, [R1+0x598] ;  /* 0x00059800017a7983 */ /* 0x008ee80000300a00 */
[----:B------:R2:W-:Y:S04]  /*da20*/  STL.64 [R1+0x1688], R138 ;  /* 0x0016888a01007387 */ /* 0x0005e80000100a00 */
[----:B--2---:R-:W2:Y:S04]  /*da30*/  LDL.LU.64 R138, [R1+0x5f0] ;  /* 0x0005f000018a7983 */ /* 0x004ea80000300a00 */
[----:B------:R1:W-:Y:S04]  /*da40*/  STL.64 [R1+0x1680], R154 ;  /* 0x0016809a01007387 */ /* 0x0003e80000100a00 */
[----:B-1----:R-:W4:Y:S04]  /*da50*/  LDL.LU.64 R154, [R1+0x5f8] ;  /* 0x0005f800019a7983 */ /* 0x002f280000300a00 */
[----:B------:R1:W-:Y:S04]  /*da60*/  STL.64 [R1+0x1678], R170 ;  /* 0x001678aa01007387 */ /* 0x0003e80000100a00 */
[----:B-1----:R-:W3:Y:S04]  /*da70*/  LDL.64 R170, [R1+0xa18] ;  /* 0x000a180001aa7983 */ /* 0x002ee80000100a00 */
[----:B------:R1:W-:Y:S04]  /*da80*/  STL.64 [R1+0x1670], R186 ;  /* 0x001670ba01007387 */ /* 0x0003e80000100a00 */
[----:B-1----:R-:W3:Y:S04]  /*da90*/  LDL.LU.64 R186, [R1+0x588] ;  /* 0x0005880001ba7983 */ /* 0x002ee80000300a00 */
[----:B------:R1:W-:Y:S04]  /*daa0*/  STL.64 [R1+0x1668], R202 ;  /* 0x001668ca01007387 */ /* 0x0003e80000100a00 */
[----:B-1----:R-:W3:Y:S04]  /*dab0*/  LDL.LU.64 R202, [R1+0x590] ;  /* 0x0005900001ca7983 */ /* 0x002ee80000300a00 */
[----:B------:R1:W-:Y:S04]  /*dac0*/  STL.64 [R1+0x1660], R218 ;  /* 0x001660da01007387 */ /* 0x0003e80000100a00 */
[----:B-1----:R-:W3:Y:S01]  /*dad0*/  LDL.64 R218, [R1+0xa10] ;  /* 0x000a100001da7983 */ /* 0x002ee20000100a00 */
[----:B------:R-:W-:Y:S06]  /*dae0*/  BAR.SYNC.DEFER_BLOCKING 0x0 ;  /* 0x0000000000007b1d */ /* 0x000fec0000010000 */
[----:B------:R-:W-:Y:S04]  /*daf0*/  STL.64 [R1+0x1658], R234 ;  /* 0x001658ea01007387 */ /* 0x000fe80000100a00 */
[----:B------:R1:W-:Y:S04]  /*db00*/  STL.64 [R1+0x1650], R12 ;  /* 0x0016500c01007387 */ /* 0x0003e80000100a00 */
[----:B------:R2:W-:Y:S04]  /*db10*/  STL.64 [R1+0x1648], R28 ;  /* 0x0016481c01007387 */ /* 0x0005e80000100a00 */
[----:B------:R4:W-:Y:S04]  /*db20*/  STL.64 [R1+0x1640], R44 ;  /* 0x0016402c01007387 */ /* 0x0009e80000100a00 */
[----:B------:R-:W-:Y:S04]  /*db30*/  STL.64 [R1+0x1638], R60 ;  /* 0x0016383c01007387 */ /* 0x000fe80000100a00 */
        /* <DEDUP_REMOVED lines=10> */
[----:B------:R3:W-:Y:S01]  /*dbe0*/  STL.64 [R1+0x15e0], R6 ;  /* 0x0015e00601007387 */ /* 0x0007e20000100a00 */
[----:B-1----:R-:W-:-:S04]  /*dbf0*/  IMAD.WIDE R12, R0, 0x4, R240 ;  /* 0x00000004000c7825 */ /* 0x002fc800078e02f0 */
[----:B--2---:R-:W-:-:S04]  /*dc00*/  IMAD.WIDE R28, R0, 0x4, R138 ;  /* 0x00000004001c7825 */ /* 0x004fc800078e028a */
[C---:B----4-:R-:W-:Y:S01]  /*dc10*/  IMAD.WIDE R44, R0.reuse, 0x4, R154 ;  /* 0x00000004002c7825 */ /* 0x050fe200078e029a */
[----:B------:R-:W-:Y:S01]  /*dc20*/  @!PT LDS RZ, [RZ] ;  /* 0x00000000fffff984 */ /* 0x000fe20000000800 */
[----:B------:R-:W-:Y:S01]  /*dc30*/  @!PT LDS RZ, [RZ] ;  /* 0x00000000fffff984 */ /* 0x000fe20000000800 */
[----:B------:R-:W-:Y:S01]  /*dc40*/  @!PT LDS RZ, [RZ] ;  /* 0x00000000fffff984 */ /* 0x000fe20000000800 */
[----:B---3--:R-:W-:Y:S04]  /*dc50*/  LDGSTS.E [R5+0x10000], desc[UR8][R218.64], !P1 ;  /* 0x10000000da057fae */ /* 0x008fe8000c921848 */
[----:B------:R-:W-:Y:S04]  /*dc60*/  LDGSTS.E [R5+0x10100], desc[UR8][R170.64], !P1 ;  /* 0x10100000aa057fae */ /* 0x000fe8000c921848 */
[----:B------:R1:W-:Y:S04]  /*dc70*/  LDGSTS.E [R5+0x10200], desc[UR8][R238.64], !P1 ;  /* 0x10200000ee057fae */ /* 0x0003e8000c921848 */
[----:B------:R-:W-:Y:S01]  /*dc80*/  LDGSTS.E [R5+0x10300], desc[UR8][R242.64], !P1 ;  /* 0x10300000f2057fae */ /* 0x000fe2000c921848 */
[----:B------:R-:W-:Y:S01]  /*dc90*/  IMAD.WIDE R6, R0, 0x4, R236 ;  /* 0x0000000400067825 */ /* 0x000fe200078e02ec */
[----:B-1----:R-:W1:Y:S02]  /*dca0*/  LDC R239, c[0x0][0x230] ;  /* 0x00008c00ffef7b82 */ /* 0x002e640000000800 */
[----:B------:R-:W2:Y:S01]  /*dcb0*/  LDL.LU.64 R242, [R1+0x538] ;  /* 0x0005380001f27983 */ /* 0x000ea20000300a00 */
[----:B------:R-:W-:-:S03]  /*dcc0*/  ISETP.GE.U32.AND P1, PT, R249, 0x7fffff78, PT ;  /* 0x7fffff78f900780c */ /* 0x000fc60003f26070 */
[----:B------:R3:W-:Y:S02]  /*dcd0*/  STL.64 [R1+0x5f8], R44 ;  /* 0x0005f82c01007387 */ /* 0x0007e40000100a00 */
[----:B------:R-:W4:Y:S02]  /*dce0*/  LDC R237, c[0x0][0x230] ;  /* 0x00008c00ffed7b82 */ /* 0x000f240000000800 */
[----:B------:R-:W4:Y:S04]  /*dcf0*/  LDL.LU.64 R234, [R1+0x530] ;  /* 0x0005300001ea7983 */ /* 0x000f280000300a00 */
[----:B------:R3:W-:Y:S02]  /*dd00*/  STL.64 [R1+0x9d8], R28 ;  /* 0x0009d81c01007387 */ /* 0x0007e40000100a00 */
[----:B------:R-:W1:Y:S02]  /*dd10*/  LDC R238, c[0x0][0x230] ;  /* 0x00008c00ffee7b82 */ /* 0x000e640000000800 */
[----:B------:R-:W4:Y:S04]  /*dd20*/  LDL.LU.64 R154, [R1+0x528] ;  /* 0x00052800019a7983 */ /* 0x000f280000300a00 */
[----:B------:R3:W-:Y:S04]  /*dd30*/  STL.64 [R1+0x9e0], R12 ;  /* 0x0009e00c01007387 */ /* 0x0007e80000100a00 */
[----:B------:R-:W4:Y:S04]  /*dd40*/  LDL.LU.64 R240, [R1+0x520] ;  /* 0x0005200001f07983 */ /* 0x000f280000300a00 */
[----:B------:R3:W-:Y:S04]  /*dd50*/  LDGSTS.E [R5+0x11000], desc[UR8][R44.64], !P4 ;  /* 0x110000002c057fae */ /* 0x0007e8000e121848 */
[----:B------:R1:W-:Y:S04]  /*dd60*/  STL.64 [R1+0x9e8], R6 ;  /* 0x0009e80601007387 */ /* 0x0003e80000100a00 */
[----:B------:R-:W4:Y:S01]  /*dd70*/  LDL.LU.64 R218, [R1+0x4d8] ;  /* 0x0004d80001da7983 */ /* 0x000f220000300a00 */
[----:B---3--:R-:W-:-:S03]  /*dd80*/  IMAD.WIDE R44, R0, 0x4, R122 ;  /* 0x00000004002c7825 */ /* 0x008fc600078e027a */
[----:B------:R3:W-:Y:S04]  /*dd90*/  LDGSTS.E [R5+0x11100], desc[UR8][R28.64], !P4 ;  /* 0x111000001c057fae */ /* 0x0007e8000e121848 */
[----:B------:R-:W4:Y:S04]  /*dda0*/  LDL.LU.64 R170, [R1+0x4d0] ;  /* 0x0004d00001aa7983 */ /* 0x000f280000300a00 */
[----:B------:R1:W-:Y:S04]  /*ddb0*/  LDGSTS.E [R5+0x11200], desc[UR8][R12.64], !P4 ;  /* 0x112000000c057fae */ /* 0x0003e8000e121848 */
[----:B------:R-:W4:Y:S01]  /*ddc0*/  LDL.LU.64 R138, [R1+0x4c8] ;  /* 0x0004c800018a7983 */ /* 0x000f220000300a00 */
[----:B---3--:R-:W-:-:S03]  /*ddd0*/  IMAD.WIDE R28, R0, 0x4, R202 ;  /* 0x00000004001c7825 */ /* 0x008fc600078e02ca */
[----:B------:R3:W-:Y:S04]  /*dde0*/  LDGSTS.E [R5+0x11300], desc[UR8][R6.64], !P4 ;  /* 0x1130000006057fae */ /* 0x0007e8000e121848 */
[----:B------:R2:W-:Y:S01]  /*ddf0*/  STL.64 [R1+0x9f0], R44 ;  /* 0x0009f02c01007387 */ /* 0x0005e20000100a00 */
[----:B-1----:R-:W-:-:S03]  /*de00*/  IMAD.WIDE R12, R0, 0x4, R186 ;  /* 0x00000004000c7825 */ /* 0x002fc600078e02ba */
[----:B------:R-:W4:Y:S01]  /*de10*/  LDL.LU.64 R122, [R1+0x4c0] ;  /* 0x0004c000017a7983 */ /* 0x000f220000300a00 */
[----:B---3--:R-:W-:-:S03]  /*de20*/  IMAD.WIDE R6, R0, 0x4, R106 ;  /* 0x0000000400067825 */ /* 0x008fc600078e026a */
[----:B------:R4:W-:Y:S04]  /*de30*/  STL.64 [R1+0x9f8], R28 ;  /* 0x0009f81c01007387 */ /* 0x0009e80000100a00 */
[----:B------:R1:W-:Y:S04]  /*de40*/  STL.64 [R1+0xa00], R12 ;  /* 0x000a000c01007387 */ /* 0x0003e80000100a00 */
[----:B------:R3:W-:Y:S04]  /*de50*/  STL.64 [R1+0xa08], R6 ;  /* 0x000a080601007387 */ /* 0x0007e80000100a00 */
[----:B------:R2:W-:Y:S04]  /*de60*/  LDGSTS.E [R5+0x12000], desc[UR8][R44.64], !P1 ;  /* 0x120000002c057fae */ /* 0x0005e8000c921848 */
[----:B------:R-:W3:Y:S04]  /*de70*/  LDL.LU.64 R202, [R1+0x478] ;  /* 0x0004780001ca7983 */ /* 0x000ee80000300a00 */
[----:B------:R-:W3:Y:S04]  /*de80*/  LDL.LU.64 R186, [R1+0x470] ;  /* 0x0004700001ba7983 */ /* 0x000ee80000300a00 */
[----:B------:R-:W3:Y:S04]  /*de90*/  LDL.LU.64 R106, [R1+0x468] ;  /* 0x00046800016a7983 */ /* 0x000ee80000300a00 */
[----:B------:R4:W-:Y:S04]  /*dea0*/  LDGSTS.E [R5+0x12100], desc[UR8][R28.64], !P1 ;  /* 0x121000001c057fae */ /* 0x0009e8000c921848 */
[----:B------:R1:W-:Y:S04]  /*deb0*/  LDGSTS.E [R5+0x12200], desc[UR8][R12.64], !P1 ;  /* 0x122000000c057fae */ /* 0x0003e8000c921848 */
[----:B------:R3:W-:Y:S01]  /*dec0*/  LDGSTS.E [R5+0x12300], desc[UR8][R6.64], !P1 ;  /* 0x1230000006057fae */ /* 0x0007e2000c921848 */
[----:B--2---:R-:W-:-:S05]  /*ded0*/  IMAD.WIDE R44, R0, 0x4, R242 ;  /* 0x00000004002c7825 */ /* 0x004fca00078e02f2 */
[----:B------:R2:W-:Y:S04]  /*dee0*/  STL.64 [R1+0xa60], R44 ;  /* 0x000a602c01007387 */ /* 0x0005e80000100a00 */
[----:B------:R-:W2:Y:S01]  /*def0*/  LDL.LU.64 R242, [R1+0x460] ;  /* 0x0004600001f27983 */ /* 0x000ea20000300a00 */
[----:B----4-:R-:W-:-:S04]  /*df00*/  IMAD.WIDE R28, R0, 0x4, R234 ;  /* 0x00000004001c7825 */ /* 0x010fc800078e02ea */
[C---:B-1----:R-:W-:Y:S01]  /*df10*/  IMAD.WIDE R12, R0.reuse, 0x4, R154 ;  /* 0x00000004000c7825 */ /* 0x042fe200078e029a */
[----:B------:R1:W-:Y:S03]  /*df20*/  STL.64 [R1+0xa68], R28 ;  /* 0x000a681c01007387 */ /* 0x0003e60000100a00 */
[----:B---3--:R-:W-:Y:S01]  /*df30*/  IMAD.WIDE R6, R0, 0x4, R240 ;  /* 0x0000000400067825 */ /* 0x008fe200078e02f0 */
[----:B------:R3:W-:Y:S04]  /*df40*/  STL.64 [R1+0xa70], R12 ;  /* 0x000a700c01007387 */ /* 0x0007e80000100a00 */
[----:B------:R4:W-:Y:S04]  /*df50*/  STL.64 [R1+0xa78], R6 ;  /* 0x000a780601007387 */ /* 0x0009e80000100a00 */
[----:B------:R-:W4:Y:S04]  /*df60*/  LDL.LU.64 R154, [R1+0x418] ;  /* 0x00041800019a7983 */ /* 0x000f280000300a00 */
[----:B------:R-:W4:Y:S01]  /*df70*/  LDL.LU.64 R240, [R1+0x410] ;  /* 0x0004100001f07983 */ /* 0x000f220000300a00 */
[----:B------:R-:W-:-:S02]  /*df80*/  VIADD R236, R237, 0xffffffb3 ;  /* 0xffffffb3edec7836 */ /* 0x000fc40000000000 */
[----:B------:R-:W4:Y:S03]  /*df90*/  LDC R237, c[0x0][0x230] ;  /* 0x00008c00ffed7b82 */ /* 0x000f260000000800 */
[----:B------:R-:W-:Y:S02]  /*dfa0*/  ISETP.GE.U32.AND P4, PT, R236, 0x7fffff74, PT ;  /* 0x7fffff74ec00780c */ /* 0x000fe40003f86070 */
[----:B------:R-:W-:-:S03]  /*dfb0*/  IADD3 R236, R239, -0x51, RZ ;  /* 0xffffffafefec7810 */ /* 0x000fc60007ffe0ff */
[----:B------:R-:W4:Y:S01]  /*dfc0*/  LDC R239, c[0x0][0x230] ;  /* 0x00008c00ffef7b82 */ /* 0x000f220000000800 */
[----:B------:R-:W-:-:S07]  /*dfd0*/  ISETP.GE.U32.AND P1, PT, R236, 0x7fffff70, PT ;  /* 0x7fffff70ec00780c */ /* 0x000fce0003f26070 */
[----:B------:R2:W-:Y:S04]  /*dfe0*/  LDGSTS.E [R5+0x13000], desc[UR8][R44.64], !P4 ;  /* 0x130000002c057fae */ /* 0x0005e8000e121848 */
[----:B------:R1:W-:Y:S04]  /*dff0*/  LDGSTS.E [R5+0x13100], desc[UR8][R28.64], !P4 ;  /* 0x131000001c057fae */ /* 0x0003e8000e121848 */
[----:B------:R3:W-:Y:S01]  /*e000*/  LDGSTS.E [R5+0x13200], desc[UR8][R12.64], !P4 ;  /* 0x132000000c057fae */ /* 0x0007e2000e121848 */
[----:B--2---:R-:W-:-:S03]  /*e010*/  IMAD.WIDE R44, R0, 0x4, R218 ;  /* 0x00000004002c7825 */ /* 0x004fc600078e02da */
[----:B------:R4:W-:Y:S01]  /*e020*/  LDGSTS.E [R5+0x13300], desc[UR8][R6.64], !P4 ;  /* 0x1330000006057fae */ /* 0x0009e2000e121848 */
[----:B-1----:R-:W-:-:S03]  /*e030*/  IMAD.WIDE R28, R0, 0x4, R170 ;  /* 0x00000004001c7825 */ /* 0x002fc600078e02aa */
[----:B------:R1:W-:Y:S01]  /*e040*/  STL.64 [R1+0xae0], R44 ;  /* 0x000ae02c01007387 */ /* 0x0003e20000100a00 */
[----:B---3--:R-:W-:-:S03]  /*e050*/  IMAD.WIDE R12, R0, 0x4, R138 ;  /* 0x00000004000c7825 */ /* 0x008fc600078e028a */
[----:B------:R-:W2:Y:S01]  /*e060*/  LDL.LU.64 R218, [R1+0x408] ;  /* 0x0004080001da7983 */ /* 0x000ea20000300a00 */
[----:B----4-:R-:W-:-:S03]  /*e070*/  IMAD.WIDE R6, R0, 0x4, R122 ;  /* 0x0000000400067825 */ /* 0x010fc600078e027a */
[----:B------:R3:W-:Y:S01]  /*e080*/  STL.64 [R1+0xae8], R28 ;  /* 0x000ae81c01007387 */ /* 0x0007e20000100a00 */
[----:B------:R-:W-:-:S03]  /*e090*/  VIADD R236, R238, 0xffffffab ;  /* 0xffffffabeeec7836 */ /* 0x000fc60000000000 */
[----:B------:R-:W4:Y:S01]  /*e0a0*/  LDL.LU.64 R170, [R1+0x400] ;  /* 0x0004000001aa7983 */ /* 0x000f220000300a00 */
[----:B------:R-:W4:Y:S03]  /*e0b0*/  LDC R238, c[0x0][0x230] ;  /* 0x00008c00ffee7b82 */ /* 0x000f260000000800 */
[----:B------:R3:W-:Y:S04]  /*e0c0*/  STL.64 [R1+0xaf0], R12 ;  /* 0x000af00c01007387 */ /* 0x0007e80000100a00 */
[----:B------:R3:W-:Y:S04]  /*e0d0*/  STL.64 [R1+0xaf8], R6 ;  /* 0x000af80601007387 */ /* 0x0007e80000100a00 */
[----:B------:R1:W-:Y:S01]  /*e0e0*/  LDGSTS.E [R5+0x14000], desc[UR8][R44.64], !P1 ;  /* 0x140000002c057fae */ /* 0x0003e2000c921848 */
[----:B------:R-:W-:-:S03]  /*e0f0*/  ISETP.GE.U32.AND P4, PT, R236, 0x7fffff6c, PT ;  /* 0x7fffff6cec00780c */ /* 0x000fc60003f86070 */
[----:B------:R-:W4:Y:S04]  /*e100*/  LDL.LU.64 R138, [R1+0x3b8] ;  /* 0x0003b800018a7983 */ /* 0x000f280000300a00 */
[----:B------:R3:W-:Y:S01]  /*e110*/  LDGSTS.E [R5+0x14100], desc[UR8][R28.64], !P1 ;  /* 0x141000001c057fae */ /* 0x0007e2000c921848 */
[----:B-1----:R-:W-:-:S03]  /*e120*/  IMAD.WIDE R44, R0, 0x4, R202 ;  /* 0x00000004002c7825 */ /* 0x002fc600078e02ca */
[----:B------:R1:W-:Y:S04]  /*e130*/  LDGSTS.E [R5+0x14200], desc[UR8][R12.64], !P1 ;  /* 0x142000000c057fae */ /* 0x0003e8000c921848 */
[----:B------:R-:W4:Y:S01]  /*e140*/  LDL.LU.64 R122, [R1+0x3b0] ;  /* 0x0003b000017a7983 */ /* 0x000f220000300a00 */
[----:B---3--:R-:W-:-:S03]  /*e150*/  IMAD.WIDE R28, R0, 0x4, R186 ;  /* 0x00000004001c7825 */ /* 0x008fc600078e02ba */
[----:B------:R3:W-:Y:S01]  /*e160*/  STL.64 [R1+0xb60], R44 ;  /* 0x000b602c01007387 */ /* 0x0007e20000100a00 */
[----:B-1----:R-:W-:-:S03]  /*e170*/  IMAD.WIDE R12, R0, 0x4, R106 ;  /* 0x00000004000c7825 */ /* 0x002fc600078e026a */
[----:B------:R1:W-:Y:S04]  /*e180*/  LDGSTS.E [R5+0x14300], desc[UR8][R6.64], !P1 ;  /* 0x1430000006057fae */ /* 0x0003e8000c921848 */
[----:B------:R-:W4:Y:S04]  /*e190*/  LDL.LU.64 R106, [R1+0x3a8] ;  /* 0x0003a800016a7983 */ /* 0x000f280000300a00 */
[----:B------:R3:W-:Y:S04]  /*e1a0*/  STL.64 [R1+0xb68], R28 ;  /* 0x000b681c01007387 */ /* 0x0007e80000100a00 */
[----:B------:R3:W-:Y:S04]  /*e1b0*/  LDGSTS.E [R5+0x15000], desc[UR8][R44.64], !P4 ;  /* 0x150000002c057fae */ /* 0x0007e8000e121848 */
[----:B------:R3:W-:Y:S01]  /*e1c0*/  LDGSTS.E [R5+0x15100], desc[UR8][R28.64], !P4 ;  /* 0x151000001c057fae */ /* 0x0007e2000e121848 */
[----:B------:R-:W-:-:S02]  /*e1d0*/  VIADD R236, R237, 0xffffffa7 ;  /* 0xffffffa7edec7836 */ /* 0x000fc40000000000 */
[----:B------:R-:W4:Y:S01]  /*e1e0*/  LDC R237, c[0x0][0x230] ;  /* 0x00008c00ffed7b82 */ /* 0x000f220000000800 */
[----:B------:R2:W-:Y:S01]  /*e1f0*/  LDGSTS.E [R5+0x15200], desc[UR8][R12.64], !P4 ;  /* 0x152000000c057fae */ /* 0x0005e2000e121848 */
[----:B-1----:R-:W-:-:S03]  /*e200*/  IMAD.WIDE R6, R0, 0x4, R242 ;  /* 0x0000000400067825 */ /* 0x002fc600078e02f2 */
[----:B------:R-:W4:Y:S04]  /*e210*/  LDL.LU.64 R242, [R1+0x3a0] ;  /* 0x0003a00001f27983 */ /* 0x000f280000300a00 */
[----:B------:R2:W-:Y:S04]  /*e220*/  STL.64 [R1+0xb70], R12 ;  /* 0x000b700c01007387 */ /* 0x0005e80000100a00 */
[----:B------:R4:W-:Y:S04]  /*e230*/  STL.64 [R1+0xb78], R6 ;  /* 0x000b780601007387 */ /* 0x0009e80000100a00 */
[----:B------:R-:W4:Y:S04]  /*e240*/  LDL.LU.64 R202, [R1+0x358] ;  /* 0x0003580001ca7983 */ /* 0x000f280000300a00 */
[----:B------:R-:W4:Y:S01]  /*e250*/  LDL.LU.64 R186, [R1+0x350] ;  /* 0x0003500001ba7983 */ /* 0x000f220000300a00 */
[----:B---3--:R-:W-:-:S04]  /*e260*/  IMAD.WIDE R44, R0, 0x4, R154 ;  /* 0x00000004002c7825 */ /* 0x008fc800078e029a */
[----:B------:R-:W-:Y:S01]  /*e270*/  IMAD.WIDE R28, R0, 0x4, R240 ;  /* 0x00000004001c7825 */ /* 0x000fe200078e02f0 */
[----:B------:R1:W-:Y:S04]  /*e280*/  STL.64 [R1+0xbe0], R44 ;  /* 0x000be02c01007387 */ /* 0x0003e80000100a00 */
[----:B------:R-:W3:Y:S04]  /*e290*/  LDL.LU.64 R154, [R1+0x348] ;  /* 0x00034800019a7983 */ /* 0x000ee80000300a00 */
[----:B------:R1:W-:Y:S04]  /*e2a0*/  STL.64 [R1+0xbe8], R28 ;  /* 0x000be81c01007387 */ /* 0x0003e80000100a00 */
[----:B------:R-:W3:Y:S01]  /*e2b0*/  LDL.LU.64 R240, [R1+0x340] ;  /* 0x0003400001f07983 */ /* 0x000ee20000300a00 */
[----:B------:R-:W-:-:S03]  /*e2c0*/  ISETP.GE.U32.AND P1, PT, R236, 0x7fffff68, PT ;  /* 0x7fffff68ec00780c */ /* 0x000fc60003f26070 */
[----:B------:R4:W-:Y:S01]  /*e2d0*/  LDGSTS.E [R5+0x15300], desc[UR8][R6.64], !P4 ;  /* 0x1530000006057fae */ /* 0x0009e2000e121848 */
[----:B------:R-:W-:Y:S02]  /*e2e0*/  IADD3 R236, R239, -0x5d, RZ ;  /* 0xffffffa3efec7810 */ /* 0x000fe40007ffe0ff */
[----:B------:R-:W3:Y:S07]  /*e2f0*/  LDC R239, c[0x0][0x230] ;  /* 0x00008c00ffef7b82 */ /* 0x000eee0000000800 */
[----:B------:R1:W-:Y:S01]  /*e300*/  LDGSTS.E [R5+0x16000], desc[UR8][R44.64], !P1 ;  /* 0x160000002c057fae */ /* 0x0003e2000c921848 */
[----:B------:R-:W-:-:S03]  /*e310*/  ISETP.GE.U32.AND P4, PT, R236, 0x7fffff64, PT ;  /* 0x7fffff64ec00780c */ /* 0x000fc60003f86070 */
[----:B------:R1:W-:Y:S01]  /*e320*/  LDGSTS.E [R5+0x16100], desc[UR8][R28.64], !P1 ;  /* 0x161000001c057fae */ /* 0x0003e2000c921848 */
[----:B--2---:R-:W-:-:S05]  /*e330*/  IMAD.WIDE R12, R0, 0x4, R218 ;  /* 0x00000004000c7825 */ /* 0x004fca00078e02da */
[----:B------:R2:W-:Y:S01]  /*e340*/  STL.64 [R1+0xbf0], R12 ;  /* 0x000bf00c01007387 */ /* 0x0005e20000100a00 */
[----:B----4-:R-:W-:-:S03]  /*e350*/  IMAD.WIDE R6, R0, 0x4, R170 ;  /* 0x0000000400067825 */ /* 0x010fc600078e02aa */
[----:B------:R2:W-:Y:S04]  /*e360*/  LDGSTS.E [R5+0x16200], desc[UR8][R12.64], !P1 ;  /* 0x162000000c057fae */ /* 0x0005e8000c921848 */
[----:B------:R4:W-:Y:S04]  /*e370*/  STL.64 [R1+0xbf8], R6 ;  /* 0x000bf80601007387 */ /* 0x0009e80000100a00 */
[----:B------:R-:W3:Y:S04]  /*e380*/  LDL.LU.64 R234, [R1+0x2f8] ;  /* 0x0002f80001ea7983 */ /* 0x000ee80000300a00 */
[----:B------:R-:W3:Y:S01]  /*e390*/  LDL.LU.64 R218, [R1+0x2f0] ;  /* 0x0002f00001da7983 */ /* 0x000ee20000300a00 */
[----:B-1----:R-:W-:-:S03]  /*e3a0*/  IMAD.WIDE R44, R0, 0x4, R138 ;  /* 0x00000004002c7825 */ /* 0x002fc600078e028a */
[----:B------:R4:W-:Y:S04]  /*e3b0*/  LDGSTS.E [R5+0x16300], desc[UR8][R6.64], !P1 ;  /* 0x1630000006057fae */ /* 0x0009e8000c921848 */
[----:B------:R1:W-:Y:S04]  /*e3c0*/  STL.64 [R1+0xc60], R44 ;  /* 0x000c602c01007387 */ /* 0x0003e80000100a00 */
[----:B------:R-:W3:Y:S01]  /*e3d0*/  LDL.LU.64 R170, [R1+0x2e8] ;  /* 0x0002e80001aa7983 */ /* 0x000ee20000300a00 */
[----:B------:R-:W-:-:S03]  /*e3e0*/  IMAD.WIDE R28, R0, 0x4, R122 ;  /* 0x00000004001c7825 */ /* 0x000fc600078e027a */
[----:B------:R1:W-:Y:S04]  /*e3f0*/  LDGSTS.E [R5+0x17000], desc[UR8][R44.64], !P4 ;  /* 0x170000002c057fae */ /* 0x0003e8000e121848 */
[----:B------:R1:W-:Y:S04]  /*e400*/  STL.64 [R1+0xc68], R28 ;  /* 0x000c681c01007387 */ /* 0x0003e80000100a00 */
[----:B------:R-:W3:Y:S01]  /*e410*/  LDL.LU.64 R138, [R1+0x2e0] ;  /* 0x0002e000018a7983 */ /* 0x000ee20000300a00 */
[----:B--2---:R-:W-:-:S03]  /*e420*/  IMAD.WIDE R12, R0, 0x4, R106 ;  /* 0x00000004000c7825 */ /* 0x004fc600078e026a */
[----:B------:R2:W-:Y:S04]  /*e430*/  LDGSTS.E [R5+0x17100], desc[UR8][R28.64], !P4 ;  /* 0x171000001c057fae */ /* 0x0005e8000e121848 */
[----:B------:R3:W-:Y:S04]  /*e440*/  STL.64 [R1+0xc70], R12 ;  /* 0x000c700c01007387 */ /* 0x0007e80000100a00 */
[----:B------:R3:W-:Y:S01]  /*e450*/  LDGSTS.E [R5+0x17200], desc[UR8][R12.64], !P4 ;  /* 0x172000000c057fae */ /* 0x0007e2000e121848 */
[----:B----4-:R-:W-:-:S05]  /*e460*/  IMAD.WIDE R6, R0, 0x4, R242 ;  /* 0x0000000400067825 */ /* 0x010fca00078e02f2 */
[----:B------:R4:W-:Y:S04]  /*e470*/  STL.64 [R1+0xc78], R6 ;  /* 0x000c780601007387 */ /* 0x0009e80000100a00 */
[----:B------:R-:W4:Y:S04]  /*e480*/  LDL.LU.64 R122, [R1+0x298] ;  /* 0x00029800017a7983 */ /* 0x000f280000300a00 */
[----:B------:R-:W4:Y:S01]  /*e490*/  LDL.LU.64 R106, [R1+0x290] ;  /* 0x00029000016a7983 */ /* 0x000f220000300a00 */
[----:B-1----:R-:W-:-:S03]  /*e4a0*/  IMAD.WIDE R44, R0, 0x4, R202 ;  /* 0x00000004002c7825 */ /* 0x002fc600078e02ca */
[----:B------:R-:W4:Y:S01]  /*e4b0*/  LDL.LU.64 R242, [R1+0x288] ;  /* 0x0002880001f27983 */ /* 0x000f220000300a00 */
[----:B--2---:R-:W-:-:S03]  /*e4c0*/  IMAD.WIDE R28, R0, 0x4, R186 ;  /* 0x00000004001c7825 */ /* 0x004fc600078e02ba */
[----:B------:R4:W-:Y:S04]  /*e4d0*/  LDGSTS.E [R5+0x17300], desc[UR8][R6.64], !P4 ;  /* 0x1730000006057fae */ /* 0x0009e8000e121848 */
[----:B------:R1:W-:Y:S01]  /*e4e0*/  STL.64 [R1+0xce0], R44 ;  /* 0x000ce02c01007387 */ /* 0x0003e20000100a00 */
[----:B---3--:R-:W-:-:S03]  /*e4f0*/  IMAD.WIDE R12, R0, 0x4, R154 ;  /* 0x00000004000c7825 */ /* 0x008fc600078e029a */
[----:B------:R2:W-:Y:S04]  /*e500*/  STL.64 [R1+0xce8], R28 ;  /* 0x000ce81c01007387 */ /* 0x0005e80000100a00 */
[----:B------:R3:W-:Y:S01]  /*e510*/  STL.64 [R1+0xcf0], R12 ;  /* 0x000cf00c01007387 */ /* 0x0007e20000100a00 */
[----:B----4-:R-:W-:-:S03]  /*e520*/  IMAD.WIDE R6, R0, 0x4, R240 ;  /* 0x0000000400067825 */ /* 0x010fc600078e02f0 */
[----:B------:R-:W4:Y:S04]  /*e530*/  LDL.LU.64 R202, [R1+0x280] ;  /* 0x0002800001ca7983 */ /* 0x000f280000300a00 */
[----:B------:R3:W-:Y:S04]  /*e540*/  STL.64 [R1+0xcf8], R6 ;  /* 0x000cf80601007387 */ /* 0x0007e80000100a00 */
[----:B------:R-:W4:Y:S04]  /*e550*/  LDL.LU.64 R186, [R1+0x238] ;  /* 0x0002380001ba7983 */ /* 0x000f280000300a00 */
[----:B------:R-:W4:Y:S04]  /*e560*/  LDL.LU.64 R154, [R1+0x230] ;  /* 0x00023000019a7983 */ /* 0x000f280000300a00 */
[----:B------:R-:W4:Y:S01]  /*e570*/  LDL.LU.64 R240, [R1+0x228] ;  /* 0x0002280001f07983 */ /* 0x000f220000300a00 */
[----:B------:R-:W-:-:S02]  /*e580*/  VIADD R236, R238, 0xffffff9f ;  /* 0xffffff9feeec7836 */ /* 0x000fc40000000000 */
[----:B------:R-:W4:Y:S03]  /*e590*/  LDC R238, c[0x0][0x230] ;  /* 0x00008c00ffee7b82 */ /* 0x000f260000000800 */
[----:B------:R-:W-:Y:S01]  /*e5a0*/  ISETP.GE.U32.AND P1, PT, R236, 0x7fffff60, PT ;  /* 0x7fffff60ec00780c */ /* 0x000fe20003f26070 */
[----:B------:R-:W-:-:S04]  /*e5b0*/  VIADD R236, R237, 0xffffff9b ;  /* 0xffffff9bedec7836 */ /* 0x000fc80000000000 */
[----:B------:R-:W4:Y:S01]  /*e5c0*/  LDC R237, c[0x0][0x230] ;  /* 0x00008c00ffed7b82 */ /* 0x000f220000000800 */
[----:B------:R-:W-:-:S07]  /*e5d0*/  ISETP.GE.U32.AND P4, PT, R236, 0x7fffff5c, PT ;  /* 0x7fffff5cec00780c */ /* 0x000fce0003f86070 */
[----:B------:R1:W-:Y:S04]  /*e5e0*/  LDGSTS.E [R5+0x18000], desc[UR8][R44.64], !P1 ;  /* 0x180000002c057fae */ /* 0x0003e8000c921848 */
[----:B------:R2:W-:Y:S04]  /*e5f0*/  LDGSTS.E [R5+0x18100], desc[UR8][R28.64], !P1 ;  /* 0x181000001c057fae */ /* 0x0005e8000c921848 */
[----:B------:R3:W-:Y:S01]  /*e600*/  LDGSTS.E [R5+0x18200], desc[UR8][R12.64], !P1 ;  /* 0x182000000c057fae */ /* 0x0007e2000c921848 */
[----:B-1----:R-:W-:-:S03]  /*e610*/  IMAD.WIDE R44, R0, 0x4, R234 ;  /* 0x00000004002c7825 */ /* 0x002fc600078e02ea */
[----:B------:R1:W-:Y:S01]  /*e620*/  LDGSTS.E [R5+0x18300], desc[UR8][R6.64], !P1 ;  /* 0x1830000006057fae */ /* 0x0003e2000c921848 */
[----:B--2---:R-:W-:-:S03]  /*e630*/  IMAD.WIDE R28, R0, 0x4, R218 ;  /* 0x00000004001c7825 */ /* 0x004fc600078e02da */
[----:B------:R2:W-:Y:S04]  /*e640*/  STL.64 [R1+0xd60], R44 ;  /* 0x000d602c01007387 */ /* 0x0005e80000100a00 */
[----:B------:R2:W-:Y:S01]  /*e650*/  STL.64 [R1+0xd68], R28 ;  /* 0x000d681c01007387 */ /* 0x0005e20000100a00 */
[----:B---3--:R-:W-:-:S03]  /*e660*/  IMAD.WIDE R12, R0, 0x4, R170 ;  /* 0x00000004000c7825 */ /* 0x008fc600078e02aa */
[----:B------:R2:W-:Y:S04]  /*e670*/  LDGSTS.E [R5+0x19000], desc[UR8][R44.64], !P4 ;  /* 0x190000002c057fae */ /* 0x0005e8000e121848 */
[----:B------:R3:W-:Y:S01]  /*e680*/  STL.64 [R1+0xd70], R12 ;  /* 0x000d700c01007387 */ /* 0x0007e20000100a00 */
[----:B------:R-:W-:Y:S02]  /*e690*/  IADD3 R236, R239, -0x69, RZ ;  /* 0xffffff97efec7810 */ /* 0x000fe40007ffe0ff */
[----:B------:R-:W4:Y:S01]  /*e6a0*/  LDC R239, c[0x0][0x230] ;  /* 0x00008c00ffef7b82 */ /* 0x000f220000000800 */
[----:B------:R3:W-:Y:S01]  /*e6b0*/  LDGSTS.E [R5+0x19100], desc[UR8][R28.64], !P4 ;  /* 0x191000001c057fae */ /* 0x0007e2000e121848 */
[----:B-1----:R-:W-:-:S03]  /*e6c0*/  IMAD.WIDE R6, R0, 0x4, R138 ;  /* 0x0000000400067825 */ /* 0x002fc600078e028a */
[----:B------:R1:W-:Y:S04]  /*e6d0*/  LDGSTS.E [R5+0x19200], desc[UR8][R12.64], !P4 ;  /* 0x192000000c057fae */ /* 0x0003e8000e121848 */
[----:B------:R-:W4:Y:S01]  /*e6e0*/  LDL.LU.64 R138, [R1+0x220] ;  /* 0x00022000018a7983 */ /* 0x000f220000300a00 */
[----:B------:R-:W-:-:S03]  /*e6f0*/  ISETP.GE.U32.AND P1, PT, R236, 0x7fffff58, PT ;  /* 0x7fffff58ec00780c */ /* 0x000fc60003f26070 */
[----:B------:R4:W-:Y:S04]  /*e700*/  STL.64 [R1+0xd78], R6 ;  /* 0x000d780601007387 */ /* 0x0009e80000100a00 */
[----:B------:R-:W4:Y:S04]  /*e710*/  LDL.LU.64 R170, [R1+0x1d8] ;  /* 0x0001d80001aa7983 */ /* 0x000f280000300a00 */
[----:B------:R4:W-:Y:S01]  /*e720*/  LDGSTS.E [R5+0x19300], desc[UR8][R6.64], !P4 ;  /* 0x1930000006057fae */ /* 0x0009e2000e121848 */
[----:B--2---:R-:W-:-:S04]  /*e730*/  IMAD.WIDE R44, R0, 0x4, R122 ;  /* 0x00000004002c7825 */ /* 0x004fc800078e027a */
[C---:B---3--:R-:W-:Y:S01]  /*e740*/  IMAD.WIDE R28, R0.reuse, 0x4, R106 ;  /* 0x00000004001c7825 */ /* 0x048fe200078e026a */
[----:B------:R2:W-:Y:S03]  /*e750*/  STL.64 [R1+0xde0], R44 ;  /* 0x000de02c01007387 */ /* 0x0005e60000100a00 */
[C---:B-1----:R-:W-:Y:S01]  /*e760*/  IMAD.WIDE R12, R0.reuse, 0x4, R242 ;  /* 0x00000004000c7825 */ /* 0x042fe200078e02f2 */
[----:B------:R-:W3:Y:S04]  /*e770*/  LDL.LU.64 R122, [R1+0x1d0] ;  /* 0x0001d000017a7983 */ /* 0x000ee80000300a00 */
[----:B------:R1:W-:Y:S04]  /*e780*/  STL.64 [R1+0xde8], R28 ;  /* 0x000de81c01007387 */ /* 0x0003e80000100a00 */
[----:B------:R-:W3:Y:S04]  /*e790*/  LDL.LU.64 R106, [R1+0x1c8] ;  /* 0x0001c800016a7983 */ /* 0x000ee80000300a00 */
[----:B------:R1:W-:Y:S04]  /*e7a0*/  STL.64 [R1+0xdf0], R12 ;  /* 0x000df00c01007387 */ /* 0x0003e80000100a00 */
[----:B------:R-:W3:Y:S04]  /*e7b0*/  LDL.LU.64 R242, [R1+0x1c0] ;  /* 0x0001c00001f27983 */ /* 0x000ee80000300a00 */
[----:B------:R2:W-:Y:S01]  /*e7c0*/  LDGSTS.E [R5+0x1a000], desc[UR8][R44.64], !P1 ;  /* 0x1a0000002c057fae */ /* 0x0005e2000c921848 */
[----:B----4-:R-:W-:-:S03]  /*e7d0*/  IMAD.WIDE R6, R0, 0x4, R202 ;  /* 0x0000000400067825 */ /* 0x010fc600078e02ca */
[----:B------:R1:W-:Y:S01]  /*e7e0*/  LDGSTS.E [R5+0x1a100], desc[UR8][R28.64], !P1 ;  /* 0x1a1000001c057fae */ /* 0x0003e2000c921848 */
[----:B------:R-:W-:-:S03]  /*e7f0*/  IMAD.WIDE R60, R0, 0x4, R186 ;  /* 0x00000004003c7825 */ /* 0x000fc600078e02ba */
[----:B------:R4:W-:Y:S01]  /*e800*/  STL.64 [R1+0xdf8], R6 ;  /* 0x000df80601007387 */ /* 0x0009e20000100a00 */
[----:B--2---:R-:W-:-:S03]  /*e810*/  IMAD.WIDE R44, R0, 0x4, R154 ;  /* 0x00000004002c7825 */ /* 0x004fc600078e029a */
[----:B------:R-:W-:Y:S01]  /*e820*/  LDGSTS.E [R5+0x1a200], desc[UR8][R12.64], !P1 ;  /* 0x1a2000000c057fae */ /* 0x000fe2000c921848 */
[----:B-1----:R-:W-:-:S03]  /*e830*/  IMAD.WIDE R28, R0, 0x4, R240 ;  /* 0x00000004001c7825 */ /* 0x002fc600078e02f0 */
[----:B------:R4:W-:Y:S04]  /*e840*/  LDGSTS.E [R5+0x1a300], desc[UR8][R6.64], !P1 ;  /* 0x1a30000006057fae */ /* 0x0009e8000c921848 */
[----:B------:R-:W2:Y:S04]  /*e850*/  LDL.LU.64 R12, [R1+0x178] ;  /* 0x00017800010c7983 */ /* 0x000ea80000300a00 */
[----:B------:R1:W-:Y:S04]  /*e860*/  STL.64 [R1+0xe60], R60 ;  /* 0x000e603c01007387 */ /* 0x0003e80000100a00 */
[----:B------:R-:W2:Y:S04]  /*e870*/  LDL.LU.64 R234, [R1+0x170] ;  /* 0x0001700001ea7983 */ /* 0x000ea80000300a00 */
[----:B------:R3:W-:Y:S04]  /*e880*/  STL.64 [R1+0xe68], R44 ;  /* 0x000e682c01007387 */ /* 0x0007e80000100a00 */
[----:B------:R-:W2:Y:S04]  /*e890*/  LDL.LU.64 R218, [R1+0x168] ;  /* 0x0001680001da7983 */ /* 0x000ea80000300a00 */
[----:B------:R3:W-:Y:S04]  /*e8a0*/  STL.64 [R1+0xe70], R28 ;  /* 0x000e701c01007387 */ /* 0x0007e80000100a00 */
[----:B------:R-:W2:Y:S01]  /*e8b0*/  LDL.LU.64 R240, [R1+0x160] ;  /* 0x0001600001f07983 */ /* 0x000ea20000300a00 */
[----:B------:R-:W-:-:S02]  /*e8c0*/  VIADD R236, R238, 0xffffff93 ;  /* 0xffffff93eeec7836 */ /* 0x000fc40000000000 */
[----:B------:R-:W2:Y:S03]  /*e8d0*/  LDC R238, c[0x0][0x230] ;  /* 0x00008c00ffee7b82 */ /* 0x000ea60000000800 */
[----:B------:R-:W-:Y:S01]  /*e8e0*/  ISETP.GE.U32.AND P4, PT, R236, 0x7fffff54, PT ;  /* 0x7fffff54ec00780c */ /* 0x000fe20003f86070 */
[----:B------:R-:W-:-:S04]  /*e8f0*/  VIADD R236, R237, 0xffffff8f ;  /* 0xffffff8fedec7836 */ /* 0x000fc80000000000 */
[----:B------:R-:W2:Y:S01]  /*e900*/  LDC R237, c[0x0][0x230] ;  /* 0x00008c00ffed7b82 */ /* 0x000ea20000000800 */
[----:B------:R-:W-:-:S07]  /*e910*/  ISETP.GE.U32.AND P1, PT, R236, 0x7fffff50, PT ;  /* 0x7fffff50ec00780c */ /* 0x000fce0003f26070 */
[----:B------:R1:W-:Y:S04]  /*e920*/  LDGSTS.E [R5+0x1b000], desc[UR8][R60.64], !P4 ;  /* 0x1b0000003c057fae */ /* 0x0003e8000e121848 */
[----:B------:R3:W-:Y:S04]  /*e930*/  LDGSTS.E [R5+0x1b100], desc[UR8][R44.64], !P4 ;  /* 0x1b1000002c057fae */ /* 0x0007e8000e121848 */
[----:B------:R3:W-:Y:S01]  /*e940*/  LDGSTS.E [R5+0x1b200], desc[UR8][R28.64], !P4 ;  /* 0x1b2000001c057fae */ /* 0x0007e2000e121848 */
[----:B----4-:R-:W-:-:S05]  /*e950*/  IMAD.WIDE R6, R0, 0x4, R138 ;  /* 0x0000000400067825 */ /* 0x010fca00078e028a */
[----:B------:R4:W-:Y:S04]  /*e960*/  STL.64 [R1+0xe78], R6 ;  /* 0x000e780601007387 */ /* 0x0009e80000100a00 */
[----:B------:R-:W2:Y:S01]  /*e970*/  LDL.LU.64 R202, [R1+0x118] ;  /* 0x0001180001ca7983 */ /* 0x000ea20000300a00 */
[----:B-1----:R-:W-:-:S03]  /*e980*/  IMAD.WIDE R60, R0, 0x4, R170 ;  /* 0x00000004003c7825 */ /* 0x002fc600078e02aa */
[----:B------:R-:W2:Y:S04]  /*e990*/  LDL.LU.64 R186, [R1+0x110] ;  /* 0x0001100001ba7983 */ /* 0x000ea80000300a00 */
[----:B------:R-:W2:Y:S04]  /*e9a0*/  LDL.LU.64 R154, [R1+0x108] ;  /* 0x00010800019a7983 */ /* 0x000ea80000300a00 */
[----:B------:R4:W-:Y:S04]  /*e9b0*/  LDGSTS.E [R5+0x1b300], desc[UR8][R6.64], !P4 ;  /* 0x1b30000006057fae */ /* 0x0009e8000e121848 */
[----:B------:R-:W2:Y:S04]  /*e9c0*/  LDL.LU.64 R138, [R1+0x100] ;  /* 0x00010000018a7983 */ /* 0x000ea80000300a00 */
[----:B------:R-:W-:Y:S04]  /*e9d0*/  STL.64 [R1+0xee0], R60 ;  /* 0x000ee03c01007387 */ /* 0x000fe80000100a00 */
[----:B------:R-:W-:Y:S01]  /*e9e0*/  LDGSTS.E [R5+0x1c000], desc[UR8][R60.64], !P1 ;  /* 0x1c0000003c057fae */ /* 0x000fe2000c921848 */
[----:B---3--:R-:W-:-:S04]  /*e9f0*/  IMAD.WIDE R44, R0, 0x4, R122 ;  /* 0x00000004002c7825 */ /* 0x008fc800078e027a */
[C---:B------:R-:W-:Y:S01]  /*ea00*/  IMAD.WIDE R28, R0.reuse, 0x4, R106 ;  /* 0x00000004001c7825 */ /* 0x040fe200078e026a */
[----:B------:R2:W-:Y:S03]  /*ea10*/  STL.64 [R1+0xee8], R44 ;  /* 0x000ee82c01007387 */ /* 0x0005e60000100a00 */
[C---:B----4-:R-:W-:Y:S01]  /*ea20*/  IMAD.WIDE R6, R0.reuse, 0x4, R242 ;  /* 0x0000000400067825 */ /* 0x050fe200078e02f2 */
[----:B------:R1:W-:Y:S04]  /*ea30*/  STL.64 [R1+0xef0], R28 ;  /* 0x000ef01c01007387 */ /* 0x0003e80000100a00 */
[----:B------:R3:W-:Y:S04]  /*ea40*/  STL.64 [R1+0xef8], R6 ;  /* 0x000ef80601007387 */ /* 0x0007e80000100a00 */
[----:B------:R-:W4:Y:S04]  /*ea50*/  LDL.LU.64 R170, [R1+0xb8] ;  /* 0x0000b80001aa7983 */ /* 0x000f280000300a00 */
[----:B------:R-:W4:Y:S04]  /*ea60*/  LDL.LU.64 R122, [R1+0xb0] ;  /* 0x0000b000017a7983 */ /* 0x000f280000300a00 */
[----:B------:R-:W4:Y:S04]  /*ea70*/  LDL.LU.64 R106, [R1+0xa8] ;  /* 0x0000a800016a7983 */ /* 0x000f280000300a00 */
[----:B------:R2:W-:Y:S04]  /*ea80*/  LDGSTS.E [R5+0x1c100], desc[UR8][R44.64], !P1 ;  /* 0x1c1000002c057fae */ /* 0x0005e8000c921848 */
[----:B------:R1:W-:Y:S04]  /*ea90*/  LDGSTS.E [R5+0x1c200], desc[UR8][R28.64], !P1 ;  /* 0x1c2000001c057fae */ /* 0x0003e8000c921848 */
[----:B------:R3:W-:Y:S01]  /*eaa0*/  LDGSTS.E [R5+0x1c300], desc[UR8][R6.64], !P1 ;  /* 0x1c30000006057fae */ /* 0x0007e2000c921848 */
[----:B--2---:R-:W-:-:S03]  /*eab0*/  IMAD.WIDE R44, R0, 0x4, R12 ;  /* 0x00000004002c7825 */ /* 0x004fc600078e020c */
[----:B------:R-:W2:Y:S01]  /*eac0*/  LDL.LU.64 R242, [R1+0xa0] ;  /* 0x0000a00001f27983 */ /* 0x000ea20000300a00 */
[----:B-1----:R-:W-:-:S03]  /*ead0*/  IMAD.WIDE R28, R0, 0x4, R234 ;  /* 0x00000004001c7825 */ /* 0x002fc600078e02ea */
[----:B------:R1:W-:Y:S01]  /*eae0*/  STL.64 [R1+0xf60], R44 ;  /* 0x000f602c01007387 */ /* 0x0003e20000100a00 */
[----:B------:R-:W-:-:S03]  /*eaf0*/  IMAD.WIDE R12, R0, 0x4, R218 ;  /* 0x00000004000c7825 */ /* 0x000fc600078e02da */
[----:B------:R1:W-:Y:S01]  /*eb00*/  STL.64 [R1+0xf68], R28 ;  /* 0x000f681c01007387 */ /* 0x0003e20000100a00 */
[----:B---3--:R-:W-:-:S03]  /*eb10*/  IMAD.WIDE R6, R0, 0x4, R240 ;  /* 0x0000000400067825 */ /* 0x008fc600078e02f0 */
[----:B------:R3:W-:Y:S04]  /*eb20*/  STL.64 [R1+0xf70], R12 ;  /* 0x000f700c01007387 */ /* 0x0007e80000100a00 */
[----:B------:R3:W-:Y:S04]  /*eb30*/  STL.64 [R1+0xf78], R6 ;  /* 0x000f780601007387 */ /* 0x0007e80000100a00 */
[----:B------:R-:W2:Y:S01]  /*eb40*/  LDL.LU.64 R240, [R1+0x640] ;  /* 0x0006400001f07983 */ /* 0x000ea20000300a00 */
[----:B------:R-:W-:Y:S02]  /*eb50*/  IADD3 R236, R239, -0x75, RZ ;  /* 0xffffff8befec7810 */ /* 0x000fe40007ffe0ff */
[----:B------:R-:W2:Y:S02]  /*eb60*/  LDC R239, c[0x0][0x230] ;  /* 0x00008c00ffef7b82 */ /* 0x000ea40000000800 */
[----:B------:R-:W-:Y:S01]  /*eb70*/  ISETP.GE.U32.AND P4, PT, R236, 0x7fffff4c, PT ;  /* 0x7fffff4cec00780c */ /* 0x000fe20003f86070 */
[----:B------:R-:W-:-:S05]  /*eb80*/  VIADD R236, R238, 0xffffff87 ;  /* 0xffffff87eeec7836 */ /* 0x000fca0000000000 */
[----:B------:R-:W-:-:S07]  /*eb90*/  ISETP.GE.U32.AND P1, PT, R236, 0x7fffff48, PT ;  /* 0x7fffff48ec00780c */ /* 0x000fce0003f26070 */
[----:B------:R1:W-:Y:S01]  /*eba0*/  LDGSTS.E [R5+0x1d000], desc[UR8][R44.64], !P4 ;  /* 0x1d0000002c057fae */ /* 0x0003e2000e121848 */
[----:B------:R-:W2:Y:S03]  /*ebb0*/  LDC R238, c[0x0][0x230] ;  /* 0x00008c00ffee7b82 */ /* 0x000ea60000000800 */
[----:B------:R3:W-:Y:S04]  /*ebc0*/  LDGSTS.E [R5+0x1d100], desc[UR8][R28.64], !P4 ;  /* 0x1d1000001c057fae */ /* 0x0007e8000e121848 */
[----:B------:R3:W-:Y:S01]  /*ebd0*/  LDGSTS.E [R5+0x1d200], desc[UR8][R12.64], !P4 ;  /* 0x1d2000000c057fae */ /* 0x0007e2000e121848 */
[----:B-1----:R-:W-:-:S03]  /*ebe0*/  IMAD.WIDE R44, R0, 0x4, R202 ;  /* 0x00000004002c7825 */ /* 0x002fc600078e02ca */
[----:B------:R1:W-:Y:S01]  /*ebf0*/  LDGSTS.E [R5+0x1d300], desc[UR8][R6.64], !P4 ;  /* 0x1d30000006057fae */ /* 0x0003e2000e121848 */
[----:B---3--:R-:W-:-:S03]  /*ec00*/  IMAD.WIDE R28, R0, 0x4, R186 ;  /* 0x00000004001c7825 */ /* 0x008fc600078e02ba */
[----:B------:R4:W-:Y:S01]  /*ec10*/  STL.64 [R1+0xfe0], R44 ;  /* 0x000fe02c01007387 */ /* 0x0009e20000100a00 */
[----:B------:R-:W-:-:S03]  /*ec20*/  IMAD.WIDE R12, R0, 0x4, R154 ;  /* 0x00000004000c7825 */ /* 0x000fc600078e029a */
[----:B------:R-:W3:Y:S04]  /*ec30*/  LDL.LU.64 R218, [R1+0x638] ;  /* 0x0006380001da7983 */ /* 0x000ee80000300a00 */
[----:B------:R4:W-:Y:S01]  /*ec40*/  STL.64 [R1+0xfe8], R28 ;  /* 0x000fe81c01007387 */ /* 0x0009e20000100a00 */
[----:B------:R-:W-:Y:S02]  /*ec50*/  VIADD R236, R237, 0xffffff83 ;  /* 0xffffff83edec7836 */ /* 0x000fe40000000000 */
[----:B-1----:R-:W-:Y:S01]  /*ec60*/  IMAD.WIDE R6, R0, 0x4, R138 ;  /* 0x0000000400067825 */ /* 0x002fe200078e028a */
[----:B------:R-:W3:Y:S01]  /*ec70*/  LDL.LU.64 R202, [R1+0x630] ;  /* 0x0006300001ca7983 */ /* 0x000ee20000300a00 */
[----:B------:R-:W1:Y:S03]  /*ec80*/  LDC R237, c[0x0][0x230] ;  /* 0x00008c00ffed7b82 */ /* 0x000e660000000800 */
[----:B------:R4:W-:Y:S04]  /*ec90*/  STL.64 [R1+0xff0], R12 ;  /* 0x000ff00c01007387 */ /* 0x0009e80000100a00 */
[----:B------:R-:W3:Y:S04]  /*eca0*/  LDL.LU.64 R154, [R1+0x628] ;  /* 0x00062800019a7983 */ /* 0x000ee80000300a00 */
[----:B------:R4:W-:Y:S01]  /*ecb0*/  LDGSTS.E [R5+0x1e000], desc[UR8][R44.64], !P1 ;  /* 0x1e0000002c057fae */ /* 0x0009e2000c921848 */
[----:B------:R-:W-:-:S03]  /*ecc0*/  ISETP.GE.U32.AND P4, PT, R236, 0x7fffff44, PT ;  /* 0x7fffff44ec00780c */ /* 0x000fc60003f86070 */
[----:B------:R4:W-:Y:S04]  /*ecd0*/  LDGSTS.E [R5+0x1e100], desc[UR8][R28.64], !P1 ;  /* 0x1e1000001c057fae */ /* 0x0009e8000c921848 */
[----:B------:R2:W-:Y:S04]  /*ece0*/  STL.64 [R1+0xff8], R6 ;  /* 0x000ff80601007387 */ /* 0x0005e80000100a00 */
[----:B------:R4:W-:Y:S04]  /*ecf0*/  LDGSTS.E [R5+0x1e200], desc[UR8][R12.64], !P1 ;  /* 0x1e2000000c057fae */ /* 0x0009e8000c921848 */
[----:B------:R-:W3:Y:S04]  /*ed00*/  LDL.LU.64 R138, [R1+0x5d8] ;  /* 0x0005d800018a7983 */ /* 0x000ee80000300a00 */
[----:B------:R2:W-:Y:S01]  /*ed10*/  LDGSTS.E [R5+0x1e300], desc[UR8][R6.64], !P1 ;  /* 0x1e30000006057fae */ /* 0x0005e2000c921848 */
[----:B----4-:R-:W-:-:S04]  /*ed20*/  IMAD.WIDE R44, R0, 0x4, R170 ;  /* 0x00000004002c7825 */ /* 0x010fc800078e02aa */
[C---:B------:R-:W-:Y:S01]  /*ed30*/  IMAD.WIDE R28, R0.reuse, 0x4, R122 ;  /* 0x00000004001c7825 */ /* 0x040fe200078e027a */
[----:B------:R4:W-:Y:S03]  /*ed40*/  STL.64 [R1+0x1060], R44 ;  /* 0x0010602c01007387 */ /* 0x0009e60000100a00 */
[C---:B------:R-:W-:Y:S01]  /*ed50*/  IMAD.WIDE R12, R0.reuse, 0x4, R106 ;  /* 0x00000004000c7825 */ /* 0x040fe200078e026a */
[----:B------:R-:W3:Y:S04]  /*ed60*/  LDL.LU.64 R234, [R1+0x5d0] ;  /* 0x0005d00001ea7983 */ /* 0x000ee80000300a00 */
[----:B------:R3:W-:Y:S04]  /*ed70*/  STL.64 [R1+0x1068], R28 ;  /* 0x0010681c01007387 */ /* 0x0007e80000100a00 */
[----:B------:R-:W3:Y:S04]  /*ed80*/  LDL.LU.64 R122, [R1+0x5c8] ;  /* 0x0005c800017a7983 */ /* 0x000ee80000300a00 */
[----:B------:R1:W-:Y:S04]  /*ed90*/  STL.64 [R1+0x1070], R12 ;  /* 0x0010700c01007387 */ /* 0x0003e80000100a00 */
[----:B------:R-:W3:Y:S01]  /*eda0*/  LDL.LU.64 R106, [R1+0x5c0] ;  /* 0x0005c000016a7983 */ /* 0x000ee20000300a00 */
[----:B--2---:R-:W-:-:S03]  /*edb0*/  IMAD.WIDE R6, R0, 0x4, R242 ;  /* 0x0000000400067825 */ /* 0x004fc600078e02f2 */
[----:B------:R4:W-:Y:S04]  /*edc0*/  LDGSTS.E [R5+0x1f000], desc[UR8][R44.64], !P4 ;  /* 0x1f0000002c057fae */ /* 0x0009e8000e121848 */
[----:B------:R2:W-:Y:S04]  /*edd0*/  STL.64 [R1+0x1078], R6 ;  /* 0x0010780601007387 */ /* 0x0005e80000100a00 */
[----:B------:R-:W2:Y:S04]  /*ede0*/  LDL.LU.64 R186, [R1+0x578] ;  /* 0x0005780001ba7983 */ /* 0x000ea80000300a00 */
[----:B------:R-:W2:Y:S04]  /*edf0*/  LDL.LU.64 R170, [R1+0x570] ;  /* 0x0005700001aa7983 */ /* 0x000ea80000300a00 */
[----:B------:R-:W2:Y:S04]  /*ee00*/  LDL.LU.64 R242, [R1+0x568] ;  /* 0x0005680001f27983 */ /* 0x000ea80000300a00 */
[----:B------:R3:W-:Y:S04]  /*ee10*/  LDGSTS.E [R5+0x1f100], desc[UR8][R28.64], !P4 ;  /* 0x1f1000001c057fae */ /* 0x0007e8000e121848 */
[----:B------:R1:W-:Y:S01]  /*ee20*/  LDGSTS.E [R5+0x1f200], desc[UR8][R12.64], !P4 ;  /* 0x1f2000000c057fae */ /* 0x0003e2000e121848 */
[----:B----4-:R-:W-:-:S03]  /*ee30*/  IMAD.WIDE R44, R0, 0x4, R240 ;  /* 0x00000004002c7825 */ /* 0x010fc600078e02f0 */
[----:B------:R2:W-:Y:S04]  /*ee40*/  LDGSTS.E [R5+0x1f300], desc[UR8][R6.64], !P4 ;  /* 0x1f30000006057fae */ /* 0x0005e8000e121848 */
[----:B------:R4:W-:Y:S04]  /*ee50*/  STL.64 [R1+0x460], R44 ;  /* 0x0004602c01007387 */ /* 0x0009e80000100a00 */
[----:B------:R-:W4:Y:S04]  /*ee60*/  LDL.LU.64 R240, [R1+0x560] ;  /* 0x0005600001f07983 */ /* 0x000f280000300a00 */
[----:B------:R4:W-:Y:S01]  /*ee70*/  LDGSTS.E [R4+0x10400], desc[UR8][R44.64], !P0 ;  /* 0x104000002c047fae */ /* 0x0009e2000c121848 */
[----:B---3--:R-:W-:-:S04]  /*ee80*/  IMAD.WIDE R28, R0, 0x4, R218 ;  /* 0x00000004001c7825 */ /* 0x008fc800078e02da */
[C---:B-1----:R-:W-:Y:S01]  /*ee90*/  IMAD.WIDE R12, R0.reuse, 0x4, R202 ;  /* 0x00000004000c7825 */ /* 0x042fe200078e02ca */
[----:B------:R1:W-:Y:S03]  /*eea0*/  STL.64 [R1+0x468], R28 ;  /* 0x0004681c01007387 */ /* 0x0003e60000100a00 */
[C---:B--2---:R-:W-:Y:S01]  /*eeb0*/  IMAD.WIDE R6, R0.reuse, 0x4, R154 ;  /* 0x0000000400067825 */ /* 0x044fe200078e029a */
[----:B------:R2:W-:Y:S04]  /*eec0*/  STL.64 [R1+0x470], R12 ;  /* 0x0004700c01007387 */ /* 0x0005e80000100a00 */
[----:B------:R3:W-:Y:S04]  /*eed0*/  STL.64 [R1+0x478], R6 ;  /* 0x0004780601007387 */ /* 0x0007e80000100a00 */
[----:B------:R-:W3:Y:S04]  /*eee0*/  LDL.LU.64 R218, [R1+0x518] ;  /* 0x0005180001da7983 */ /* 0x000ee80000300a00 */
[----:B------:R-:W3:Y:S04]  /*eef0*/  LDL.LU.64 R202, [R1+0x510] ;  /* 0x0005100001ca7983 */ /* 0x000ee80000300a00 */
[----:B------:R1:W-:Y:S01]  /*ef00*/  LDGSTS.E [R4+0x10500], desc[UR8][R28.64], !P0 ;  /* 0x105000001c047fae */ /* 0x0003e2000c121848 */
[----:B----4-:R-:W-:-:S03]  /*ef10*/  IMAD.WIDE R44, R0, 0x4, R138 ;  /* 0x00000004002c7825 */ /* 0x010fc600078e028a */
[----:B------:R2:W-:Y:S04]  /*ef20*/  LDGSTS.E [R4+0x10600], desc[UR8][R12.64], !P0 ;  /* 0x106000000c047fae */ /* 0x0005e8000c121848 */
[----:B------:R3:W-:Y:S04]  /*ef30*/  LDGSTS.E [R4+0x10700], desc[UR8][R6.64], !P0 ;  /* 0x1070000006047fae */ /* 0x0007e8000c121848 */
[----:B------:R-:W4:Y:S04]  /*ef40*/  LDL.LU.64 R154, [R1+0x508] ;  /* 0x00050800019a7983 */ /* 0x000f280000300a00 */
[----:B------:R3:W-:Y:S04]  /*ef50*/  STL.64 [R1+0x4d0], R44 ;  /* 0x0004d02c01007387 */ /* 0x0007e80000100a00 */
[----:B------:R-:W4:Y:S04]  /*ef60*/  LDL.LU.64 R138, [R1+0x500] ;  /* 0x00050000018a7983 */ /* 0x000f280000300a00 */
[----:B------:R3:W-:Y:S01]  /*ef70*/  LDGSTS.E [R4+0x11400], desc[UR8][R44.64], !P5 ;  /* 0x114000002c047fae */ /* 0x0007e2000e921848 */
[----:B-1----:R-:W-:-:S04]  /*ef80*/  IMAD.WIDE R28, R0, 0x4, R234 ;  /* 0x00000004001c7825 */ /* 0x002fc800078e02ea */
[C---:B--2---:R-:W-:Y:S01]  /*ef90*/  IMAD.WIDE R12, R0.reuse, 0x4, R122 ;  /* 0x00000004000c7825 */ /* 0x044fe200078e027a */
[----:B------:R1:W-:Y:S03]  /*efa0*/  STL.64 [R1+0x4d8], R28 ;  /* 0x0004d81c01007387 */ /* 0x0003e60000100a00 */
[C---:B---3--:R-:W-:Y:S01]  /*efb0*/  IMAD.WIDE R6, R0.reuse, 0x4, R106 ;  /* 0x0000000400067825 */ /* 0x048fe200078e026a */
[----:B------:R2:W-:Y:S04]  /*efc0*/  STL.64 [R1+0x530], R12 ;  /* 0x0005300c01007387 */ /* 0x0005e80000100a00 */
[----:B------:R3:W-:Y:S04]  /*efd0*/  STL.64 [R1+0x538], R6 ;  /* 0x0005380601007387 */ /* 0x0007e80000100a00 */
[----:B------:R-:W4:Y:S01]  /*efe0*/  LDL.LU.64 R122, [R1+0x4b8] ;  /* 0x0004b800017a7983 */ /* 0x000f220000300a00 */
[----:B------:R-:W-:-:S03]  /*eff0*/  IMAD.WIDE R44, R0, 0x4, R186 ;  /* 0x00000004002c7825 */ /* 0x000fc600078e02ba */
[----:B------:R-:W4:Y:S04]  /*f000*/  LDL.LU.64 R106, [R1+0x4b0] ;  /* 0x0004b000016a7983 */ /* 0x000f280000300a00 */
[----:B------:R1:W-:Y:S04]  /*f010*/  LDGSTS.E [R4+0x11500], desc[UR8][R28.64], !P5 ;  /* 0x115000001c047fae */ /* 0x0003e8000e921848 */
[----:B------:R2:W-:Y:S04]  /*f020*/  LDGSTS.E [R4+0x11600], desc[UR8][R12.64], !P5 ;  /* 0x116000000c047fae */ /* 0x0005e8000e921848 */
[----:B------:R3:W-:Y:S01]  /*f030*/  LDGSTS.E [R4+0x11700], desc[UR8][R6.64], !P5 ;  /* 0x1170000006047fae */ /* 0x0007e2000e921848 */
[----:B-1----:R-:W-:-:S03]  /*f040*/  IMAD.WIDE R28, R0, 0x4, R170 ;  /* 0x00000004001c7825 */ /* 0x002fc600078e02aa */
[----:B------:R1:W-:Y:S01]  /*f050*/  STL.64 [R1+0x580], R44 ;  /* 0x0005802c01007387 */ /* 0x0003e20000100a00 */
[----:B--2---:R-:W-:-:S03]  /*f060*/  IMAD.WIDE R12, R0, 0x4, R242 ;  /* 0x00000004000c7825 */ /* 0x004fc600078e02f2 */
[----:B------:R-:W2:Y:S04]  /*f070*/  LDL.LU.64 R186, [R1+0x4a8] ;  /* 0x0004a80001ba7983 */ /* 0x000ea80000300a00 */
[----:B------:R1:W-:Y:S01]  /*f080*/  STL.64 [R1+0x588], R28 ;  /* 0x0005881c01007387 */ /* 0x0003e20000100a00 */
[----:B---3--:R-:W-:-:S03]  /*f090*/  IMAD.WIDE R6, R0, 0x4, R240 ;  /* 0x0000000400067825 */ /* 0x008fc600078e02f0 */
[----:B------:R-:W3:Y:S04]  /*f0a0*/  LDL.LU.64 R170, [R1+0x4a0] ;  /* 0x0004a00001aa7983 */ /* 0x000ee80000300a00 */
[----:B------:R4:W-:Y:S04]  /*f0b0*/  STL.64 [R1+0x568], R12 ;  /* 0x0005680c01007387 */ /* 0x0009e80000100a00 */
[----:B------:R4:W-:Y:S04]  /*f0c0*/  STL.64 [R1+0x560], R6 ;  /* 0x0005600601007387 */ /* 0x0009e80000100a00 */
[----:B------:R-:W3:Y:S01]  /*f0d0*/  LDL.LU.64 R242, [R1+0x458] ;  /* 0x0004580001f27983 */ /* 0x000ee20000300a00 */
[----:B------:R-:W-:-:S02]  /*f0e0*/  IADD3 R236, R239, -0x47, RZ ;  /* 0xffffffb9efec7810 */ /* 0x000fc40007ffe0ff */
[----:B------:R-:W1:Y:S01]  /*f0f0*/  LDC R239, c[0x0][0x230] ;  /* 0x00008c00ffef7b82 */ /* 0x000e620000000800 */
[----:B------:R-:W3:Y:S01]  /*f100*/  LDL.LU.64 R240, [R1+0x450] ;  /* 0x0004500001f07983 */ /* 0x000ee20000300a00 */
[----:B------:R-:W-:Y:S01]  /*f110*/  ISETP.GE.U32.AND P1, PT, R236, 0x7fffff7a, PT ;  /* 0x7fffff7aec00780c */ /* 0x000fe20003f26070 */
[----:B------:R-:W-:-:S05]  /*f120*/  VIADD R236, R238, 0xffffffb8 ;  /* 0xffffffb8eeec7836 */ /* 0x000fca0000000000 */
[----:B------:R-:W-:Y:S01]  /*f130*/  ISETP.GE.U32.AND P4, PT, R236, 0x7fffff79, PT ;  /* 0x7fffff79ec00780c */ /* 0x000fe20003f86070 */
[----:B------:R-:W-:Y:S01]  /*f140*/  VIADD R236, R237, 0xffffffb6 ;  /* 0xffffffb6edec7836 */ /* 0x000fe20000000000 */
[----:B------:R-:W4:Y:S04]  /*f150*/  LDC R238, c[0x0][0x230] ;  /* 0x00008c00ffee7b82 */ /* 0x000f280000000800 */
[----:B------:R-:W-:-:S04]  /*f160*/  ISETP.GE.U32.AND P0, PT, R236, 0x7fffff77, PT ;  /* 0x7fffff77ec00780c */ /* 0x000fc80003f06070 */
[----:B------:R-:W3:Y:S01]  /*f170*/  LDC R237, c[0x0][0x230] ;  /* 0x00008c00ffed7b82 */ /* 0x000ee20000000800 */
[----:B-1----:R-:W-:-:S07]  /*f180*/  IADD3 R236, R239, -0x4e, RZ ;  /* 0xffffffb2efec7810 */ /* 0x002fce0007ffe0ff */
[----:B------:R-:W1:Y:S01]  /*f190*/  LDC R239, c[0x0][0x230] ;  /* 0x00008c00ffef7b82 */ /* 0x000e620000000800 */
[----:B------:R4:W-:Y:S01]  /*f1a0*/  LDGSTS.E [R4+0x12400], desc[UR8][R44.64], !P0 ;  /* 0x124000002c047fae */ /* 0x0009e2000c121848 */
[----:B------:R-:W-:-:S03]  /*f1b0*/  ISETP.GE.U32.AND P5, PT, R236, 0x7fffff73, PT ;  /* 0x7fffff73ec00780c */ /* 0x000fc60003fa6070 */
[----:B------:R4:W-:Y:S04]  /*f1c0*/  LDGSTS.E [R4+0x12500], desc[UR8][R28.64], !P0 ;  /* 0x125000001c047fae */ /* 0x0009e8000c121848 */
[----:B------:R4:W-:Y:S02]  /*f1d0*/  LDGSTS.E [R4+0x12600], desc[UR8][R12.64], !P0 ;  /* 0x126000000c047fae */ /* 0x0009e4000c121848 */
[C---:B----4-:R-:W-:Y:S02]  /*f1e0*/  IMAD.WIDE R44, R0.reuse, 0x4, R218 ;  /* 0x00000004002c7825 */ /* 0x050fe400078e02da */
[----:B------:R4:W-:Y:S02]  /*f1f0*/  LDGSTS.E [R4+0x12700], desc[UR8][R6.64], !P0 ;  /* 0x1270000006047fae */ /* 0x0009e4000c121848 */
[----:B------:R-:W-:-:S02]  /*f200*/  IMAD.WIDE R28, R0, 0x4, R202 ;  /* 0x00000004001c7825 */ /* 0x000fc400078e02ca */
[----:B------:R1:W-:Y:S02]  /*f210*/  STL.64 [R1+0x5c0], R44 ;  /* 0x0005c02c01007387 */ /* 0x0003e40000100a00 */
[----:B------:R-:W-:Y:S02]  /*f220*/  VIADD R236, R238, 0xffffffae ;  /* 0xffffffaeeeec7836 */ /* 0x000fe40000000000 */
[----:B------:R1:W-:Y:S01]  /*f230*/  LDGSTS.E [R4+0x13400], desc[UR8][R44.64], !P5 ;  /* 0x134000002c047fae */ /* 0x0003e2000e921848 */
[----:B------:R-:W3:Y:S01]  /*f240*/  LDC R238, c[0x0][0x230] ;  /* 0x00008c00ffee7b82 */ /* 0x000ee20000000800 */
[----:B------:R-:W-:Y:S01]  /*f250*/  IMAD.WIDE R12, R0, 0x4, R154 ;  /* 0x00000004000c7825 */ /* 0x000fe200078e029a */
[----:B------:R-:W-:Y:S01]  /*f260*/  ISETP.GE.U32.AND P0, PT, R236, 0x7fffff6f, PT ;  /* 0x7fffff6fec00780c */ /* 0x000fe20003f06070 */
[----:B------:R-:W3:Y:S04]  /*f270*/  LDL.LU.64 R154, [R1+0x448] ;  /* 0x00044800019a7983 */ /* 0x000ee80000300a00 */
[----:B------:R1:W-:Y:S01]  /*f280*/  STL.64 [R1+0x9d0], R28 ;  /* 0x0009d01c01007387 */ /* 0x0003e20000100a00 */
[----:B----4-:R-:W-:-:S03]  /*f290*/  IMAD.WIDE R6, R0, 0x4, R138 ;  /* 0x0000000400067825 */ /* 0x010fc600078e028a */
[----:B------:R-:W4:Y:S04]  /*f2a0*/  LDL.LU.64 R138, [R1+0x440] ;  /* 0x00044000018a7983 */ /* 0x000f280000300a00 */
[----:B------:R2:W-:Y:S04]  /*f2b0*/  STL.64 [R1+0xa90], R12 ;  /* 0x000a900c01007387 */ /* 0x0005e80000100a00 */
[----:B------:R1:W-:Y:S04]  /*f2c0*/  LDGSTS.E [R4+0x13500], desc[UR8][R28.64], !P5 ;  /* 0x135000001c047fae */ /* 0x0003e8000e921848 */
[----:B------:R3:W-:Y:S04]  /*f2d0*/  STL.64 [R1+0xa98], R6 ;  /* 0x000a980601007387 */ /* 0x0007e80000100a00 */
[----:B------:R-:W4:Y:S04]  /*f2e0*/  LDL.LU.64 R218, [R1+0x3f8] ;  /* 0x0003f80001da7983 */ /* 0x000f280000300a00 */
[----:B------:R-:W4:Y:S04]  /*f2f0*/  LDL.LU.64 R202, [R1+0x3f0] ;  /* 0x0003f00001ca7983 */ /* 0x000f280000300a00 */
[----:B------:R2:W-:Y:S04]  /*f300*/  LDGSTS.E [R4+0x13600], desc[UR8][R12.64], !P5 ;  /* 0x136000000c047fae */ /* 0x0005e8000e921848 */
[----:B------:R3:W-:Y:S01]  /*f310*/  LDGSTS.E [R4+0x13700], desc[UR8][R6.64], !P5 ;  /* 0x1370000006047fae */ /* 0x0007e2000e921848 */
[----:B-1----:R-:W-:-:S04]  /*f320*/  IMAD.WIDE R44, R0, 0x4, R122 ;  /* 0x00000004002c7825 */ /* 0x002fc800078e027a */
[C---:B------:R-:W-:Y:S01]  /*f330*/  IMAD.WIDE R28, R0.reuse, 0x4, R106 ;  /* 0x00000004001c7825 */ /* 0x040fe200078e026a */
[----:B------:R1:W-:Y:S04]  /*f340*/  STL.64 [R1+0xb00], R44 ;  /* 0x000b002c01007387 */ /* 0x0003e80000100a00 */
[----:B------:R-:W4:Y:S04]  /*f350*/  LDL.LU.64 R122, [R1+0x3e8] ;  /* 0x0003e800017a7983 */ /* 0x000f280000300a00 */
[----:B------:R1:W-:Y:S04]  /*f360*/  STL.64 [R1+0xb08], R28 ;  /* 0x000b081c01007387 */ /* 0x0003e80000100a00 */
[----:B------:R-:W4:Y:S04]  /*f370*/  LDL.LU.64 R106, [R1+0x3e0] ;  /* 0x0003e000016a7983 */ /* 0x000f280000300a00 */
[----:B------:R1:W-:Y:S01]  /*f380*/  LDGSTS.E [R4+0x14400], desc[UR8][R44.64], !P0 ;  /* 0x144000002c047fae */ /* 0x0003e2000c121848 */
[----:B--2---:R-:W-:-:S03]  /*f390*/  IMAD.WIDE R12, R0, 0x4, R186 ;  /* 0x00000004000c7825 */ /* 0x004fc600078e02ba */
[----:B------:R2:W-:Y:S01]  /*f3a0*/  LDGSTS.E [R4+0x14500], desc[UR8][R28.64], !P0 ;  /* 0x145000001c047fae */ /* 0x0005e2000c121848 */
[----:B---3--:R-:W-:-:S03]  /*f3b0*/  IMAD.WIDE R6, R0, 0x4, R170 ;  /* 0x0000000400067825 */ /* 0x008fc600078e02aa */
[----:B------:R3:W-:Y:S04]  /*f3c0*/  STL.64 [R1+0xb10], R12 ;  /* 0x000b100c01007387 */ /* 0x0007e80000100a00 */
[----:B------:R4:W-:Y:S04]  /*f3d0*/  STL.64 [R1+0xb18], R6 ;  /* 0x000b180601007387 */ /* 0x0009e80000100a00 */
[----:B------:R-:W4:Y:S01]  /*f3e0*/  LDL.LU.64 R234, [R1+0x398] ;  /* 0x0003980001ea7983 */ /* 0x000f220000300a00 */
[----:B-1----:R-:W-:-:S03]  /*f3f0*/  IMAD.WIDE R44, R0, 0x4, R242 ;  /* 0x00000004002c7825 */ /* 0x002fc600078e02f2 */
[----:B------:R-:W4:Y:S04]  /*f400*/  LDL.LU.64 R186, [R1+0x390] ;  /* 0x0003900001ba7983 */ /* 0x000f280000300a00 */
[----:B------:R1:W-:Y:S04]  /*f410*/  STL.64 [R1+0xb80], R44 ;  /* 0x000b802c01007387 */ /* 0x0003e80000100a00 */
[----:B------:R-:W4:Y:S01]  /*f420*/  LDL.LU.64 R242, [R1+0x388] ;  /* 0x0003880001f27983 */ /* 0x000f220000300a00 */
[----:B------:R-:W-:Y:S02]  /*f430*/  VIADD R236, R237, 0xffffffaa ;  /* 0xffffffaaedec7836 */ /* 0x000fe40000000000 */
[----:B--2---:R-:W-:Y:S01]  /*f440*/  IMAD.WIDE R28, R0, 0x4, R240 ;  /* 0x00000004001c7825 */ /* 0x004fe200078e02f0 */
[----:B------:R3:W-:Y:S01]  /*f450*/  LDGSTS.E [R4+0x14600], desc[UR8][R12.64], !P0 ;  /* 0x146000000c047fae */ /* 0x0007e2000c121848 */
[----:B------:R-:W2:Y:S01]  /*f460*/  LDC R237, c[0x0][0x230] ;  /* 0x00008c00ffed7b82 */ /* 0x000ea20000000800 */
[----:B------:R-:W-:-:S02]  /*f470*/  ISETP.GE.U32.AND P5, PT, R236, 0x7fffff6b, PT ;  /* 0x7fffff6bec00780c */ /* 0x000fc40003fa6070 */
[----:B------:R4:W-:Y:S01]  /*f480*/  LDGSTS.E [R4+0x14700], desc[UR8][R6.64], !P0 ;  /* 0x1470000006047fae */ /* 0x0009e2000c121848 */
[----:B------:R-:W-:-:S03]  /*f490*/  IADD3 R236, R239, -0x5a, RZ ;  /* 0xffffffa6efec7810 */ /* 0x000fc60007ffe0ff */
[----:B------:R1:W-:Y:S01]  /*f4a0*/  STL.64 [R1+0xb88], R28 ;  /* 0x000b881c01007387 */ /* 0x0003e20000100a00 */
[----:B------:R-:W2:Y:S03]  /*f4b0*/  LDC R239, c[0x0][0x230] ;  /* 0x00008c00ffef7b82 */ /* 0x000ea60000000800 */
[----:B------:R-:W2:Y:S01]  /*f4c0*/  LDL.LU.64 R240, [R1+0x380] ;  /* 0x0003800001f07983 */ /* 0x000ea20000300a00 */
[----:B------:R-:W-:-:S03]  /*f4d0*/  ISETP.GE.U32.AND P0, PT, R236, 0x7fffff67, PT ;  /* 0x7fffff67ec00780c */ /* 0x000fc60003f06070 */
[----:B------:R1:W-:Y:S04]  /*f4e0*/  LDGSTS.E [R4+0x15400], desc[UR8][R44.64], !P5 ;  /* 0x154000002c047fae */ /* 0x0003e8000e921848 */
[----:B------:R1:W-:Y:S01]  /*f4f0*/  LDGSTS.E [R4+0x15500], desc[UR8][R28.64], !P5 ;  /* 0x155000001c047fae */ /* 0x0003e2000e921848 */
[----:B---3--:R-:W-:-:S04]  /*f500*/  IMAD.WIDE R12, R0, 0x4, R154 ;  /* 0x00000004000c7825 */ /* 0x008fc800078e029a */
[C---:B----4-:R-:W-:Y:S01]  /*f510*/  IMAD.WIDE R6, R0.reuse, 0x4, R138 ;  /* 0x0000000400067825 */ /* 0x050fe200078e028a */
[----:B------:R3:W-:Y:S04]  /*f520*/  STL.64 [R1+0xb90], R12 ;  /* 0x000b900c01007387 */ /* 0x0007e80000100a00 */
[----:B------:R4:W-:Y:S04]  /*f530*/  STL.64 [R1+0xb98], R6 ;  /* 0x000b980601007387 */ /* 0x0009e80000100a00 */
[----:B------:R-:W2:Y:S04]  /*f540*/  LDL.LU.64 R170, [R1+0x338] ;  /* 0x0003380001aa7983 */ /* 0x000ea80000300a00 */
[----:B------:R-:W2:Y:S01]  /*f550*/  LDL.LU.64 R154, [R1+0x330] ;  /* 0x00033000019a7983 */ /* 0x000ea20000300a00 */
[----:B-1----:R-:W-:-:S03]  /*f560*/  IMAD.WIDE R44, R0, 0x4, R218 ;  /* 0x00000004002c7825 */ /* 0x002fc600078e02da */
[----:B------:R3:W-:Y:S01]  /*f570*/  LDGSTS.E [R4+0x15600], desc[UR8][R12.64], !P5 ;  /* 0x156000000c047fae */ /* 0x0007e2000e921848 */
[----:B------:R-:W-:-:S03]  /*f580*/  IMAD.WIDE R28, R0, 0x4, R202 ;  /* 0x00000004001c7825 */ /* 0x000fc600078e02ca */
[----:B------:R-:W2:Y:S04]  /*f590*/  LDL.LU.64 R138, [R1+0x328] ;  /* 0x00032800018a7983 */ /* 0x000ea80000300a00 */
[----:B------:R4:W-:Y:S04]  /*f5a0*/  LDGSTS.E [R4+0x15700], desc[UR8][R6.64], !P5 ;  /* 0x1570000006047fae */ /* 0x0009e8000e921848 */
[----:B------:R1:W-:Y:S04]  /*f5b0*/  STL.64 [R1+0xc00], R44 ;  /* 0x000c002c01007387 */ /* 0x0003e80000100a00 */
[----:B------:R1:W-:Y:S04]  /*f5c0*/  STL.64 [R1+0xc08], R28 ;  /* 0x000c081c01007387 */ /* 0x0003e80000100a00 */
[----:B------:R1:W-:Y:S04]  /*f5d0*/  LDGSTS.E [R4+0x16400], desc[UR8][R44.64], !P0 ;  /* 0x164000002c047fae */ /* 0x0003e8000c121848 */
[----:B------:R1:W-:Y:S01]  /*f5e0*/  LDGSTS.E [R4+0x16500], desc[UR8][R28.64], !P0 ;  /* 0x165000001c047fae */ /* 0x0003e2000c121848 */
[----:B---3--:R-:W-:-:S05]  /*f5f0*/  IMAD.WIDE R12, R0, 0x4, R122 ;  /* 0x00000004000c7825 */ /* 0x008fca00078e027a */
[----:B------:R3:W-:Y:S01]  /*f600*/  STL.64 [R1+0xc10], R12 ;  /* 0x000c100c01007387 */ /* 0x0007e20000100a00 */
[----:B----4-:R-:W-:-:S03]  /*f610*/  IMAD.WIDE R6, R0, 0x4, R106 ;  /* 0x0000000400067825 */ /* 0x010fc600078e026a */
[----:B------:R-:W4:Y:S04]  /*f620*/  LDL.LU.64 R218, [R1+0x320] ;  /* 0x0003200001da7983 */ /* 0x000f280000300a00 */
[----:B------:R2:W-:Y:S04]  /*f630*/  STL.64 [R1+0xc18], R6 ;  /* 0x000c180601007387 */ /* 0x0005e80000100a00 */
[----:B------:R-:W4:Y:S04]  /*f640*/  LDL.LU.64 R202, [R1+0x2d8] ;  /* 0x0002d80001ca7983 */ /* 0x000f280000300a00 */
[----:B------:R-:W4:Y:S04]  /*f650*/  LDL.LU.64 R122, [R1+0x2d0] ;  /* 0x0002d000017a7983 */ /* 0x000f280000300a00 */
[----:B------:R3:W-:Y:S04]  /*f660*/  LDGSTS.E [R4+0x16600], desc[UR8][R12.64], !P0 ;  /* 0x166000000c047fae */ /* 0x0007e8000c121848 */
[----:B------:R-:W4:Y:S01]  /*f670*/  LDL.LU.64 R106, [R1+0x2c8] ;  /* 0x0002c800016a7983 */ /* 0x000f220000300a00 */
[----:B-1----:R-:W-:-:S03]  /*f680*/  IMAD.WIDE R44, R0, 0x4, R234 ;  /* 0x00000004002c7825 */ /* 0x002fc600078e02ea */
[----:B------:R1:W-:Y:S01]  /*f690*/  LDGSTS.E [R4+0x16700], desc[UR8][R6.64], !P0 ;  /* 0x1670000006047fae */ /* 0x0003e2000c121848 */
[----:B------:R-:W-:-:S03]  /*f6a0*/  IMAD.WIDE R28, R0, 0x4, R186 ;  /* 0x00000004001c7825 */ /* 0x000fc600078e02ba */
[----:B------:R1:W-:Y:S01]  /*f6b0*/  STL.64 [R1+0xc80], R44 ;  /* 0x000c802c01007387 */ /* 0x0003e20000100a00 */
[----:B---3--:R-:W-:-:S03]  /*f6c0*/  IMAD.WIDE R12, R0, 0x4, R242 ;  /* 0x00000004000c7825 */ /* 0x008fc600078e02f2 */
[----:B------:R3:W-:Y:S04]  /*f6d0*/  STL.64 [R1+0xc88], R28 ;  /* 0x000c881c01007387 */ /* 0x0007e80000100a00 */
[----:B------:R3:W-:Y:S04]  /*f6e0*/  STL.64 [R1+0xc90], R12 ;  /* 0x000c900c01007387 */ /* 0x0007e80000100a00 */
[----:B------:R-:W4:Y:S01]  /*f6f0*/  LDL.LU.64 R242, [R1+0x2c0] ;  /* 0x0002c00001f27983 */ /* 0x000f220000300a00 */
[----:B------:R-:W-:Y:S02]  /*f700*/  VIADD R236, R238, 0xffffffa2 ;  /* 0xffffffa2eeec7836 */ /* 0x000fe40000000000 */
[----:B------:R-:W4:Y:S03]  /*f710*/  LDC R238, c[0x0][0x230] ;  /* 0x00008c00ffee7b82 */ /* 0x000f260000000800 */
[----:B------:R-:W-:Y:S01]  /*f720*/  ISETP.GE.U32.AND P5, PT, R236, 0x7fffff63, PT ;  /* 0x7fffff63ec00780c */ /* 0x000fe20003fa6070 */
[----:B--2---:R-:W-:-:S02]  /*f730*/  VIADD R236, R237, 0xffffff9e ;  /* 0xffffff9eedec7836 */ /* 0x004fc40000000000 */
[----:B-1----:R-:W-:Y:S02]  /*f740*/  IMAD.WIDE R6, R0, 0x4, R240 ;  /* 0x0000000400067825 */ /* 0x002fe400078e02f0 */
[----:B------:R-:W1:Y:S01]  /*f750*/  LDC R237, c[0x0][0x230] ;  /* 0x00008c00ffed7b82 */ /* 0x000e620000000800 */
[----:B------:R-:W-:Y:S02]  /*f760*/  ISETP.GE.U32.AND P0, PT, R236, 0x7fffff5f, PT ;  /* 0x7fffff5fec00780c */ /* 0x000fe40003f06070 */
[----:B------:R4:W-:Y:S04]  /*f770*/  STL.64 [R1+0xc98], R6 ;  /* 0x000c980601007387 */ /* 0x0009e80000100a00 */
[----:B------:R-:W2:Y:S04]  /*f780*/  LDL.LU.64 R186, [R1+0x278] ;  /* 0x0002780001ba7983 */ /* 0x000ea80000300a00 */
[----:B------:R3:W-:Y:S01]  /*f790*/  LDGSTS.E [R4+0x17400], desc[UR8][R44.64], !P5 ;  /* 0x174000002c047fae */ /* 0x0007e2000e921848 */
[----:B------:R-:W2:Y:S03]  /*f7a0*/  LDC R240, c[0x0][0x230] ;  /* 0x00008c00fff07b82 */ /* 0x000ea60000000800 */
[----:B------:R3:W-:Y:S04]  /*f7b0*/  LDGSTS.E [R4+0x17500], desc[UR8][R28.64], !P5 ;  /* 0x175000001c047fae */ /* 0x0007e8000e921848 */
[----:B------:R3:W-:Y:S01]  /*f7c0*/  LDGSTS.E [R4+0x17600], desc[UR8][R12.64], !P5 ;  /* 0x176000000c047fae */ /* 0x0007e2000e921848 */
[----:B------:R-:W-:Y:S01]  /*f7d0*/  IMAD.SHL.U32 R249, R245, 0x40, RZ ;  /* 0x00000040f5f97824 */ /* 0x000fe200078e00ff */
[----:B------:R-:W2:Y:S02]  /*f7e0*/  LDC R241, c[0x0][0x230] ;  /* 0x00008c00fff17b82 */ /* 0x000ea40000000800 */
[----:B------:R4:W-:Y:S01]  /*f7f0*/  LDGSTS.E [R4+0x17700], desc[UR8][R6.64], !P5 ;  /* 0x1770000006047fae */ /* 0x0009e2000e921848 */
[----:B---3--:R-:W-:-:S04]  /*f800*/  IMAD.WIDE R44, R0, 0x4, R170 ;  /* 0x00000004002c7825 */ /* 0x008fc800078e02aa */
[C---:B------:R-:W-:Y:S01]  /*f810*/  IMAD.WIDE R28, R0.reuse, 0x4, R154 ;  /* 0x00000004001c7825 */ /* 0x040fe200078e029a */
[----:B------:R-:W-:Y:S04]  /*f820*/  STL.64 [R1+0xd00], R44 ;  /* 0x000d002c01007387 */ /* 0x000fe80000100a00 */
[----:B------:R-:W3:Y:S01]  /*f830*/  LDL.LU.64 R170, [R1+0x270] ;  /* 0x0002700001aa7983 */ /* 0x000ee20000300a00 */
[----:B------:R-:W-:-:S03]  /*f840*/  IMAD.WIDE R12, R0, 0x4, R138 ;  /* 0x00000004000c7825 */ /* 0x000fc600078e028a */
[----:B------:R1:W-:Y:S04]  /*f850*/  STL.64 [R1+0xd08], R28 ;  /* 0x000d081c01007387 */ /* 0x0003e80000100a00 */
[----:B------:R-:W3:Y:S04]  /*f860*/  LDL.LU.64 R154, [R1+0x268] ;  /* 0x00026800019a7983 */ /* 0x000ee80000300a00 */
[----:B------:R1:W-:Y:S04]  /*f870*/  STL.64 [R1+0xd10], R12 ;  /* 0x000d100c01007387 */ /* 0x0003e80000100a00 */
[----:B------:R-:W3:Y:S04]  /*f880*/  LDL.LU.64 R138, [R1+0x260] ;  /* 0x00026000018a7983 */ /* 0x000ee80000300a00 */
[----:B------:R1:W-:Y:S04]  /*f890*/  LDGSTS.E [R4+0x18400], desc[UR8][R44.64], !P0 ;  /* 0x184000002c047fae */ /* 0x0003e8000c121848 */
[----:B------:R-:W-:Y:S04]  /*f8a0*/  LDGSTS.E [R4+0x18500], desc[UR8][R28.64], !P0 ;  /* 0x185000001c047fae */ /* 0x000fe8000c121848 */
[----:B------:R-:W-:Y:S01]  /*f8b0*/  LDGSTS.E [R4+0x18600], desc[UR8][R12.64], !P0 ;  /* 0x186000000c047fae */ /* 0x000fe2000c121848 */
[----:B----4-:R-:W-:-:S05]  /*f8c0*/  IMAD.WIDE R6, R0, 0x4, R218 ;  /* 0x0000000400067825 */ /* 0x010fca00078e02da */
[----:B------:R4:W-:Y:S01]  /*f8d0*/  STL.64 [R1+0xd18], R6 ;  /* 0x000d180601007387 */ /* 0x0009e20000100a00 */
[----:B------:R-:W-:-:S03]  /*f8e0*/  IMAD.WIDE R76, R0, 0x4, R202 ;  /* 0x00000004004c7825 */ /* 0x000fc600078e02ca */
[----:B-1----:R-:W3:Y:S01]  /*f8f0*/  LDL.LU.64 R28, [R1+0x218] ;  /* 0x00021800011c7983 */ /* 0x002ee20000300a00 */
[----:B------:R-:W-:-:S03]  /*f900*/  IMAD.WIDE R60, R0, 0x4, R122 ;  /* 0x00000004003c7825 */ /* 0x000fc600078e027a */
[----:B------:R2:W-:Y:S04]  /*f910*/  STL.64 [R1+0xd80], R76 ;  /* 0x000d804c01007387 */ /* 0x0005e80000100a00 */
[----:B------:R-:W3:Y:S01]  /*f920*/  LDL.LU.64 R12, [R1+0x210] ;  /* 0x00021000010c7983 */ /* 0x000ee20000300a00 */
[----:B------:R-:W-:-:S03]  /*f930*/  IMAD.WIDE R44, R0, 0x4, R106 ;  /* 0x00000004002c7825 */ /* 0x000fc600078e026a */
[----:B------:R3:W-:Y:S04]  /*f940*/  STL.64 [R1+0xd88], R60 ;  /* 0x000d883c01007387 */ /* 0x0007e80000100a00 */
[----:B------:R-:W3:Y:S04]  /*f950*/  LDL.LU.64 R234, [R1+0x208] ;  /* 0x0002080001ea7983 */ /* 0x000ee80000300a00 */
[----:B------:R1:W-:Y:S04]  /*f960*/  STL.64 [R1+0xd90], R44 ;  /* 0x000d902c01007387 */ /* 0x0003e80000100a00 */
[----:B------:R4:W-:Y:S04]  /*f970*/  LDGSTS.E [R4+0x18700], desc[UR8][R6.64], !P0 ;  /* 0x1870000006047fae */ /* 0x0009e8000c121848 */
[----:B------:R-:W3:Y:S01]  /*f980*/  LDL.LU.64 R122, [R1+0x200] ;  /* 0x00020000017a7983 */ /* 0x000ee20000300a00 */
[----:B----4-:R-:W-:-:S05]  /*f990*/  IMAD.WIDE R6, R0, 0x4, R242 ;  /* 0x0000000400067825 */ /* 0x010fca00078e02f2 */
[----:B------:R4:W-:Y:S04]  /*f9a0*/  STL.64 [R1+0xd98], R6 ;  /* 0x000d980601007387 */ /* 0x0009e80000100a00 */
[----:B------:R-:W4:Y:S04]  /*f9b0*/  LDL.LU.64 R218, [R1+0x1b8] ;  /* 0x0001b80001da7983 */ /* 0x000f280000300a00 */
[----:B------:R-:W4:Y:S04]  /*f9c0*/  LDL.LU.64 R202, [R1+0x1b0] ;  /* 0x0001b00001ca7983 */ /* 0x000f280000300a00 */
[----:B------:R-:W4:Y:S04]  /*f9d0*/  LDL.LU.64 R106, [R1+0x1a8] ;  /* 0x0001a800016a7983 */ /* 0x000f280000300a00 */
[----:B------:R-:W4:Y:S01]  /*f9e0*/  LDL.LU.64 R242, [R1+0x1a0] ;  /* 0x0001a00001f27983 */ /* 0x000f220000300a00 */
[----:B------:R-:W-:-:S02]  /*f9f0*/  IADD3 R236, R239, -0x66, RZ ;  /* 0xffffff9aefec7810 */ /* 0x000fc40007ffe0ff */
[----:B------:R-:W4:Y:S02]  /*fa00*/  LDC R239, c[0x0][0x230] ;  /* 0x00008c00ffef7b82 */ /* 0x000f240000000800 */
[----:B------:R-:W-:Y:S01]  /*fa10*/  ISETP.GE.U32.AND P5, PT, R236, 0x7fffff5b, PT ;  /* 0x7fffff5bec00780c */ /* 0x000fe20003fa6070 */
[----:B------:R-:W-:-:S05]  /*fa20*/  VIADD R236, R238, 0xffffff96 ;  /* 0xffffff96eeec7836 */ /* 0x000fca0000000000 */
[----:B------:R-:W-:Y:S01]  /*fa30*/  ISETP.GE.U32.AND P0, PT, R236, 0x7fffff57, PT ;  /* 0x7fffff57ec00780c */ /* 0x000fe20003f06070 */
[----:B------:R-:W-:Y:S01]  /*fa40*/  VIADD R236, R237, 0xffffff92 ;  /* 0xffffff92edec7836 */ /* 0x000fe20000000000 */
[----:B------:R-:W4:Y:S05]  /*fa50*/  LDC R238, c[0x0][0x230] ;  /* 0x00008c00ffee7b82 */ /* 0x000f2a0000000800 */
[----:B------:R2:W-:Y:S03]  /*fa60*/  LDGSTS.E [R4+0x19400], desc[UR8][R76.64], !P5 ;  /* 0x194000004c047fae */ /* 0x0005e6000e921848 */
[----:B------:R-:W4:Y:S01]  /*fa70*/  LDC R237, c[0x0][0x230] ;  /* 0x00008c00ffed7b82 */ /* 0x000f220000000800 */
[----:B------:R3:W-:Y:S04]  /*fa80*/  LDGSTS.E [R4+0x19500], desc[UR8][R60.64], !P5 ;  /* 0x195000003c047fae */ /* 0x0007e8000e921848 */
[----:B------:R1:W-:Y:S01]  /*fa90*/  LDGSTS.E [R4+0x19600], desc[UR8][R44.64], !P5 ;  /* 0x196000002c047fae */ /* 0x0003e2000e921848 */
[----:B--2---:R-:W-:-:S03]  /*faa0*/  IMAD.WIDE R76, R0, 0x4, R186 ;  /* 0x00000004004c7825 */ /* 0x004fc600078e02ba */
[----:B------:R4:W-:Y:S01]  /*fab0*/  LDGSTS.E [R4+0x19700], desc[UR8][R6.64], !P5 ;  /* 0x1970000006047fae */ /* 0x0009e2000e921848 */
[----:B------:R-:W-:-:S03]  /*fac0*/  ISETP.GE.U32.AND P5, PT, R236, 0x7fffff53, PT ;  /* 0x7fffff53ec00780c */ /* 0x000fc60003fa6070 */
[----:B------:R-:W-:Y:S04]  /*fad0*/  STL.64 [R1+0xe00], R76 ;  /* 0x000e004c01007387 */ /* 0x000fe80000100a00 */
[----:B------:R-:W-:Y:S01]  /*fae0*/  LDGSTS.E [R4+0x1a400], desc[UR8][R76.64], !P0 ;  /* 0x1a4000004c047fae */ /* 0x000fe2000c121848 */
[----:B---3--:R-:W-:-:S04]  /*faf0*/  IMAD.WIDE R60, R0, 0x4, R170 ;  /* 0x00000004003c7825 */ /* 0x008fc800078e02aa */
[C---:B-1----:R-:W-:Y:S01]  /*fb00*/  IMAD.WIDE R44, R0.reuse, 0x4, R154 ;  /* 0x00000004002c7825 */ /* 0x042fe200078e029a */
[----:B------:R-:W-:Y:S03]  /*fb10*/  STL.64 [R1+0xe08], R60 ;  /* 0x000e083c01007387 */ /* 0x000fe60000100a00 */
[C---:B----4-:R-:W-:Y:S01]  /*fb20*/  IMAD.WIDE R6, R0.reuse, 0x4, R138 ;  /* 0x0000000400067825 */ /* 0x050fe200078e028a */
[----:B------:R1:W-:Y:S04]  /*fb30*/  STL.64 [R1+0xe10], R44 ;  /* 0x000e102c01007387 */ /* 0x0003e80000100a00 */
[----:B------:R2:W-:Y:S04]  /*fb40*/  STL.64 [R1+0xe18], R6 ;  /* 0x000e180601007387 */ /* 0x0005e80000100a00 */
[----:B------:R-:W3:Y:S04]  /*fb50*/  LDL.LU.64 R186, [R1+0x158] ;  /* 0x0001580001ba7983 */ /* 0x000ee80000300a00 */
[----:B------:R-:W-:Y:S04]  /*fb60*/  LDGSTS.E [R4+0x1a500], desc[UR8][R60.64], !P0 ;  /* 0x1a5000003c047fae */ /* 0x000fe8000c121848 */
[----:B------:R1:W-:Y:S04]  /*fb70*/  LDGSTS.E [R4+0x1a600], desc[UR8][R44.64], !P0 ;  /* 0x1a6000002c047fae */ /* 0x0003e8000c121848 */
[----:B------:R-:W4:Y:S04]  /*fb80*/  LDL.LU.64 R170, [R1+0x150] ;  /* 0x0001500001aa7983 */ /* 0x000f280000300a00 */
[----:B------:R-:W4:Y:S04]  /*fb90*/  LDL.LU.64 R154, [R1+0x148] ;  /* 0x00014800019a7983 */ /* 0x000f280000300a00 */
[----:B------:R2:W-:Y:S04]  /*fba0*/  LDGSTS.E [R4+0x1a700], desc[UR8][R6.64], !P0 ;  /* 0x1a70000006047fae */ /* 0x0005e8000c121848 */
[----:B------:R-:W4:Y:S01]  /*fbb0*/  LDL.LU.64 R138, [R1+0x140] ;  /* 0x00014000018a7983 */ /* 0x000f220000300a00 */
[----:B-1----:R-:W-:-:S04]  /*fbc0*/  IMAD.WIDE R44, R0, 0x4, R28 ;  /* 0x00000004002c7825 */ /* 0x002fc800078e021c */
[C---:B------:R-:W-:Y:S01]  /*fbd0*/  IMAD.WIDE R28, R0.reuse, 0x4, R12 ;  /* 0x00000004001c7825 */ /* 0x040fe200078e020c */
[----:B------:R1:W-:Y:S04]  /*fbe0*/  STL.64 [R1+0xe80], R44 ;  /* 0x000e802c01007387 */ /* 0x0003e80000100a00 */
[----:B------:R1:W-:Y:S01]  /*fbf0*/  LDGSTS.E [R4+0x1b400], desc[UR8][R44.64], !P5 ;  /* 0x1b4000002c047fae */ /* 0x0003e2000e921848 */
[----:B------:R-:W-:-:S03]  /*fc00*/  IMAD.WIDE R12, R0, 0x4, R234 ;  /* 0x00000004000c7825 */ /* 0x000fc600078e02ea */
[----:B------:R1:W-:Y:S04]  /*fc10*/  STL.64 [R1+0xe88], R28 ;  /* 0x000e881c01007387 */ /* 0x0003e80000100a00 */
[----:B------:R1:W-:Y:S04]  /*fc20*/  STL.64 [R1+0xe90], R12 ;  /* 0x000e900c01007387 */ /* 0x0003e80000100a00 */
[----:B------:R1:W-:Y:S01]  /*fc30*/  LDGSTS.E [R4+0x1b500], desc[UR8][R28.64], !P5 ;  /* 0x1b5000001c047fae */ /* 0x0003e2000e921848 */
[----:B--2---:R-:W-:-:S03]  /*fc40*/  IMAD.WIDE R6, R0, 0x4, R122 ;  /* 0x0000000400067825 */ /* 0x004fc600078e027a */
[----:B------:R2:W-:Y:S04]  /*fc50*/  LDGSTS.E [R4+0x1b600], desc[UR8][R12.64], !P5 ;  /* 0x1b6000000c047fae */ /* 0x0005e8000e921848 */
[----:B------:R2:W-:Y:S04]  /*fc60*/  STL.64 [R1+0xe98], R6 ;  /* 0x000e980601007387 */ /* 0x0005e80000100a00 */
[----:B------:R-:W4:Y:S04]  /*fc70*/  LDL.LU.64 R122, [R1+0xf8] ;  /* 0x0000f800017a7983 */ /* 0x000f280000300a00 */
[----:B------:R2:W-:Y:S01]  /*fc80*/  LDGSTS.E [R4+0x1b700], desc[UR8][R6.64], !P5 ;  /* 0x1b70000006047fae */ /* 0x0005e2000e921848 */
[----:B-1----:R-:W-:-:S04]  /*fc90*/  IMAD.WIDE R44, R0, 0x4, R218 ;  /* 0x00000004002c7825 */ /* 0x002fc800078e02da */
[C---:B------:R-:W-:Y:S01]  /*fca0*/  IMAD.WIDE R28, R0.reuse, 0x4, R202 ;  /* 0x00000004001c7825 */ /* 0x040fe200078e02ca */
[----:B------:R-:W-:Y:S03]  /*fcb0*/  STL.64 [R1+0xf00], R44 ;  /* 0x000f002c01007387 */ /* 0x000fe60000100a00 */
[C---:B--2---:R-:W-:Y:S01]  /*fcc0*/  IMAD.WIDE R12, R0.reuse, 0x4, R106 ;  /* 0x00000004000c7825 */ /* 0x044fe200078e026a */
[----:B------:R-:W2:Y:S04]  /*fcd0*/  LDL.LU.64 R218, [R1+0xf0] ;  /* 0x0000f00001da7983 */ /* 0x000ea80000300a00 */
[----:B------:R-:W-:Y:S01]  /*fce0*/  STL.64 [R1+0xf08], R28 ;  /* 0x000f081c01007387 */ /* 0x000fe20000100a00 */
[----:B------:R-:W-:-:S03]  /*fcf0*/  IMAD.WIDE R6, R0, 0x4, R242 ;  /* 0x0000000400067825 */ /* 0x000fc600078e02f2 */
[----:B------:R-:W2:Y:S04]  /*fd00*/  LDL.LU.64 R202, [R1+0xe8] ;  /* 0x0000e80001ca7983 */ /* 0x000ea80000300a00 */
[----:B------:R1:W-:Y:S04]  /*fd10*/  STL.64 [R1+0xf10], R12 ;  /* 0x000f100c01007387 */ /* 0x0003e80000100a00 */
[----:B------:R-:W2:Y:S04]  /*fd20*/  LDL.LU.64 R106, [R1+0xe0] ;  /* 0x0000e000016a7983 */ /* 0x000ea80000300a00 */
[----:B------:R4:W-:Y:S04]  /*fd30*/  STL.64 [R1+0xf18], R6 ;  /* 0x000f180601007387 */ /* 0x0009e80000100a00 */
[----:B------:R-:W2:Y:S01]  /*fd40*/  LDL.LU.64 R242, [R1+0x98] ;  /* 0x0000980001f27983 */ /* 0x000ea20000300a00 */
[----:B------:R-:W-:-:S02]  /*fd50*/  IADD3 R236, R240, -0x72, RZ ;  /* 0xffffff8ef0ec7810 */ /* 0x000fc40007ffe0ff */
[----:B------:R-:W2:Y:S02]  /*fd60*/  LDC R240, c[0x0][0x230] ;  /* 0x00008c00fff07b82 */ /* 0x000ea40000000800 */
[----:B------:R-:W-:Y:S01]  /*fd70*/  ISETP.GE.U32.AND P0, PT, R236, 0x7fffff4f, PT ;  /* 0x7fffff4fec00780c */ /* 0x000fe20003f06070 */
[----:B------:R-:W-:-:S05]  /*fd80*/  VIADD R236, R239, 0xffffff8a ;  /* 0xffffff8aefec7836 */ /* 0x000fca0000000000 */
[----:B------:R-:W-:-:S07]  /*fd90*/  ISETP.GE.U32.AND P5, PT, R236, 0x7fffff4b, PT ;  /* 0x7fffff4bec00780c */ /* 0x000fce0003fa6070 */
[----:B------:R4:W-:Y:S01]  /*fda0*/  LDGSTS.E [R4+0x1c400], desc[UR8][R44.64], !P0 ;  /* 0x1c4000002c047fae */ /* 0x0009e2000c121848 */
[----:B------:R-:W2:Y:S03]  /*fdb0*/  LDC R239, c[0x0][0x230] ;  /* 0x00008c00ffef7b82 */ /* 0x000ea60000000800 */
[----:B------:R4:W-:Y:S04]  /*fdc0*/  LDGSTS.E [R4+0x1c500], desc[UR8][R28.64], !P0 ;  /* 0x1c5000001c047fae */ /* 0x0009e8000c121848 */
[----:B------:R-:W-:Y:S04]  /*fdd0*/  LDGSTS.E [R4+0x1c600], desc[UR8][R12.64], !P0 ;  /* 0x1c6000000c047fae */ /* 0x000fe8000c121848 */
[----:B------:R4:W-:Y:S01]  /*fde0*/  LDGSTS.E [R4+0x1c700], desc[UR8][R6.64], !P0 ;  /* 0x1c70000006047fae */ /* 0x0009e2000c121848 */
[----:B------:R-:W-:-:S02]  /*fdf0*/  VIADD R236, R238, 0xffffff86 ;  /* 0xffffff86eeec7836 */ /* 0x000fc40000000000 */
[----:B------:R-:W2:Y:S03]  /*fe00*/  LDC R238, c[0x0][0x230] ;  /* 0x00008c00ffee7b82 */ /* 0x000ea60000000800 */
[----:B------:R-:W-:Y:S01]  /*fe10*/  ISETP.GE.U32.AND P0, PT, R236, 0x7fffff47, PT ;  /* 0x7fffff47ec00780c */ /* 0x000fe20003f06070 */
[----:B---3--:R-:W-:-:S05]  /*fe20*/  IMAD.WIDE R60, R0, 0x4, R186 ;  /* 0x00000004003c7825 */ /* 0x008fca00078e02ba */
[----:B------:R3:W-:Y:S04]  /*fe30*/  STL.64 [R1+0xf80], R60 ;  /* 0x000f803c01007387 */ /* 0x0007e80000100a00 */
[----:B-1----:R-:W2:Y:S01]  /*fe40*/  LDL.LU.64 R12, [R1+0x90] ;  /* 0x00009000010c7983 */ /* 0x002ea20000300a00 */
[----:B----4-:R-:W-:-:S03]  /*fe50*/  IMAD.WIDE R44, R0, 0x4, R170 ;  /* 0x00000004002c7825 */ /* 0x010fc600078e02aa */
[----:B------:R3:W-:Y:S01]  /*fe60*/  LDGSTS.E [R4+0x1d400], desc[UR8][R60.64], !P5 ;  /* 0x1d4000003c047fae */ /* 0x0007e2000e921848 */
[----:B------:R-:W-:-:S03]  /*fe70*/  IMAD.WIDE R28, R0, 0x4, R154 ;  /* 0x00000004001c7825 */ /* 0x000fc600078e029a */
[----:B------:R2:W-:Y:S04]  /*fe80*/  STL.64 [R1+0xf88], R44 ;  /* 0x000f882c01007387 */ /* 0x0005e80000100a00 */
[----:B------:R-:W4:Y:S01]  /*fe90*/  LDL.LU.64 R154, [R1+0x88] ;  /* 0x00008800019a7983 */ /* 0x000f220000300a00 */
[----:B------:R-:W-:-:S03]  /*fea0*/  IMAD.WIDE R6, R0, 0x4, R138 ;  /* 0x0000000400067825 */ /* 0x000fc600078e028a */
[----:B------:R1:W-:Y:S04]  /*feb0*/  STL.64 [R1+0xf90], R28 ;  /* 0x000f901c01007387 */ /* 0x0003e80000100a00 */
[----:B------:R-:W4:Y:S04]  /*fec0*/  LDL.LU.64 R138, [R1+0x80] ;  /* 0x00008000018a7983 */ /* 0x000f280000300a00 */
[----:B------:R1:W-:Y:S04]  /*fed0*/  STL.64 [R1+0xf98], R6 ;  /* 0x000f980601007387 */ /* 0x0003e80000100a00 */
[----:B------:R-:W4:Y:S04]  /*fee0*/  LDL.LU.64 R234, [R1+0x620] ;  /* 0x0006200001ea7983 */ /* 0x000f280000300a00 */
[----:B------:R-:W4:Y:S04]  /*fef0*/  LDL.LU.64 R186, [R1+0x618] ;  /* 0x0006180001ba7983 */ /* 0x000f280000300a00 */
[----:B------:R-:W4:Y:S04]  /*ff00*/  LDL.LU.64 R170, [R1+0x610] ;  /* 0x0006100001aa7983 */ /* 0x000f280000300a00 */
[----:B------:R2:W-:Y:S04]  /*ff10*/  LDGSTS.E [R4+0x1d500], desc[UR8][R44.64], !P5 ;  /* 0x1d5000002c047fae */ /* 0x0005e8000e921848 */
[----:B------:R1:W-:Y:S04]  /*ff20*/  LDGSTS.E [R4+0x1d600], desc[UR8][R28.64], !P5 ;  /* 0x1d6000001c047fae */ /* 0x0003e8000e921848 */
[----:B------:R1:W-:Y:S01]  /*ff30*/  LDGSTS.E [R4+0x1d700], desc[UR8][R6.64], !P5 ;  /* 0x1d70000006047fae */ /* 0x0003e2000e921848 */
[----:B---3--:R-:W-:-:S05]  /*ff40*/  IMAD.WIDE R60, R0, 0x4, R122 ;  /* 0x00000004003c7825 */ /* 0x008fca00078e027a */
[----:B------:R-:W-:Y:S04]  /*ff50*/  STL.64 [R1+0x1000], R60 ;  /* 0x0010003c01007387 */ /* 0x000fe80000100a00 */
[----:B------:R-:W3:Y:S04]  /*ff60*/  LDL.LU.64 R122, [R1+0x608] ;  /* 0x00060800017a7983 */ /* 0x000ee80000300a00 */
[----:B------:R-:W-:Y:S01]  /*ff70*/  LDGSTS.E [R4+0x1e400], desc[UR8][R60.64], !P0 ;  /* 0x1e4000003c047fae */ /* 0x000fe2000c121848 */
[----:B--2---:R-:W-:-:S04]  /*ff80*/  IMAD.WIDE R44, R0, 0x4, R218 ;  /* 0x00000004002c7825 */ /* 0x004fc800078e02da */
[C---:B-1----:R-:W-:Y:S01]  /*ff90*/  IMAD.WIDE R28, R0.reuse, 0x4, R202 ;  /* 0x00000004001c7825 */ /* 0x042fe200078e02ca */
[----:B------:R1:W-:Y:S03]  /*ffa0*/  STL.64 [R1+0x1008], R44 ;  /* 0x0010082c01007387 */ /* 0x0003e60000100a00 */
[C---:B------:R-:W-:Y:S01]  /*ffb0*/  IMAD.WIDE R6, R0.reuse, 0x4, R106 ;  /* 0x0000000400067825 */ /* 0x040fe200078e026a */
[----:B------:R2:W-:Y:S04]  /*ffc0*/  STL.64 [R1+0x1010], R28 ;  /* 0x0010101c01007387 */ /* 0x0005e80000100a00 */
[----:B------:R4:W-:Y:S04]  /*ffd0*/  STL.64 [R1+0x1018], R6 ;  /* 0x0010180601007387 */ /* 0x0009e80000100a00 */
[----:B------:R1:W-:Y:S04]  /*ffe0*/  LDGSTS.E [R4+0x1e500], desc[UR8][R44.64], !P0 ;  /* 0x1e5000002c047fae */ /* 0x0003e8000c121848 */
[----:B------:R-:W3:Y:S04]  /*fff0*/  LDL.LU.64 R218, [R1+0x5b8] ;  /* 0x0005b80001da7983 */ /* 0x000ee80000300a00 */
[----:B------:R-:W3:Y:S01]  /*10000*/  LDL.LU.64 R202, [R1+0x5b0] ;  /* 0x0005b00001ca7983 */ /* 0x000ee20000300a00 */
[----:B-1----:R-:W-:-:S03]  /*10010*/  IMAD.WIDE R44, R0, 0x4, R242 ;  /* 0x00000004002c7825 */ /* 0x002fc600078e02f2 */
[----:B------:R-:W3:Y:S04]  /*10020*/  LDL.LU.64 R106, [R1+0x5a8] ;  /* 0x0005a800016a7983 */ /* 0x000ee80000300a00 */
[----:B------:R1:W-:Y:S04]  /*10030*/  STL.64 [R1+0x1080], R44 ;  /* 0x0010802c01007387 */ /* 0x0003e80000100a00 */
[----:B------:R-:W3:Y:S01]  /*10040*/  LDL.LU.64 R242, [R1+0x5a0] ;  /* 0x0005a00001f27983 */ /* 0x000ee20000300a00 */
[----:B------:R-:W-:Y:S02]  /*10050*/  IADD3 R236, R237, -0x7e, RZ ;  /* 0xffffff82edec7810 */ /* 0x000fe40007ffe0ff */
[----:B------:R-:W3:Y:S01]  /*10060*/  LDC R237, c[0x0][0x230] ;  /* 0x00008c00ffed7b82 */ /* 0x000ee20000000800 */
[----:B------:R2:W-:Y:S01]  /*10070*/  LDGSTS.E [R4+0x1e600], desc[UR8][R28.64], !P0 ;  /* 0x1e6000001c047fae */ /* 0x0005e2000c121848 */
[----:B------:R-:W-:-:S03]  /*10080*/  ISETP.GE.U32.AND P5, PT, R236, 0x7fffff43, PT ;  /* 0x7fffff43ec00780c */ /* 0x000fc60003fa6070 */
[----:B------:R1:W-:Y:S10]  /*10090*/  LDGSTS.E [R4+0x1e700], desc[UR8][R6.64], !P0 ;  /* 0x1e70000006047fae */ /* 0x0003f4000c121848 */
[----:B------:R1:W-:Y:S01]  /*100a0*/  LDGSTS.E [R4+0x1f400], desc[UR8][R44.64], !P5 ;  /* 0x1f4000002c047fae */ /* 0x0003e2000e921848 */
[----:B--2---:R-:W-:-:S05]  /*100b0*/  IMAD.WIDE R28, R0, 0x4, R12 ;  /* 0x00000004001c7825 */ /* 0x004fca00078e020c */
[----:B------:R2:W-:Y:S04]  /*100c0*/  STL.64 [R1+0x1088], R28 ;  /* 0x0010881c01007387 */ /* 0x0005e80000100a00 */
[----:B------:R2:W-:Y:S01]  /*100d0*/  LDGSTS.E [R4+0x1f500], desc[UR8][R28.64], !P5 ;  /* 0x1f5000001c047fae */ /* 0x0005e2000e921848 */
[----:B----4-:R-:W-:-:S04]  /*100e0*/  IMAD.WIDE R12, R0, 0x4, R154 ;  /* 0x00000004000c7825 */ /* 0x010fc800078e029a */
[C---:B-1----:R-:W-:Y:S01]  /*100f0*/  IMAD.WIDE R6, R0.reuse, 0x4, R138 ;  /* 0x0000000400067825 */ /* 0x042fe200078e028a */
[----:B------:R1:W-:Y:S04]  /*10100*/  STL.64 [R1+0x1090], R12 ;  /* 0x0010900c01007387 */ /* 0x0003e80000100a00 */
[----:B------:R3:W-:Y:S01]  /*10110*/  STL.64 [R1+0x1098], R6 ;  /* 0x0010980601007387 */ /* 0x0007e20000100a00 */
[----:B------:R-:W-:-:S03]  /*10120*/  IMAD.WIDE R44, R0, 0x4, R234 ;  /* 0x00000004002c7825 */ /* 0x000fc600078e02ea */
[----:B------:R1:W-:Y:S01]  /*10130*/  LDGSTS.E [R4+0x1f600], desc[UR8][R12.64], !P5 ;  /* 0x1f6000000c047fae */ /* 0x0003e2000e921848 */
[----:B--2---:R-:W-:-:S03]  /*10140*/  IMAD.WIDE R28, R0, 0x4, R186 ;  /* 0x00000004001c7825 */ /* 0x004fc600078e02ba */
[----:B------:R-:W2:Y:S04]  /*10150*/  LDL.LU.64 R154, [R1+0x558] ;  /* 0x00055800019a7983 */ /* 0x000ea80000300a00 */
[----:B------:R3:W-:Y:S04]  /*10160*/  LDGSTS.E [R4+0x1f700], desc[UR8][R6.64], !P5 ;  /* 0x1f70000006047fae */ /* 0x0007e8000e921848 */
[----:B------:R-:W4:Y:S01]  /*10170*/  LDL.LU.64 R138, [R1+0x550] ;  /* 0x00055000018a7983 */ /* 0x000f220000300a00 */
[----:B-1----:R-:W-:-:S03]  /*10180*/  IMAD.WIDE R12, R0, 0x4, R170 ;  /* 0x00000004000c7825 */ /* 0x002fc600078e02aa */
[----:B------:R1:W-:Y:S04]  /*10190*/  STL.64 [R1+0xb8], R44 ;  /* 0x0000b82c01007387 */ /* 0x0003e80000100a00 */
[----:B------:R-:W4:Y:S04]  /*101a0*/  LDL.LU.64 R234, [R1+0x548] ;  /* 0x0005480001ea7983 */ /* 0x000f280000300a00 */
[----:B------:R1:W-:Y:S04]  /*101b0*/  STL.64 [R1+0xe0], R28 ;  /* 0x0000e01c01007387 */ /* 0x0003e80000100a00 */
[----:B------:R-:W4:Y:S04]  /*101c0*/  LDL.LU.64 R186, [R1+0x540] ;  /* 0x0005400001ba7983 */ /* 0x000f280000300a00 */
[----:B------:R1:W-:Y:S04]  /*101d0*/  STL.64 [R1+0xe8], R12 ;  /* 0x0000e80c01007387 */ /* 0x0003e80000100a00 */
[----:B------:R1:W-:Y:S04]  /*101e0*/  LDGSTS.E [R3+0x10800], desc[UR8][R44.64], !P6 ;  /* 0x108000002c037fae */ /* 0x0003e8000f121848 */
[----:B------:R1:W-:Y:S04]  /*101f0*/  LDGSTS.E [R3+0x10900], desc[UR8][R28.64], !P6 ;  /* 0x109000001c037fae */ /* 0x0003e8000f121848 */
[----:B------:R1:W-:Y:S01]  /*10200*/  LDGSTS.E [R3+0x10a00], desc[UR8][R12.64], !P6 ;  /* 0x10a000000c037fae */ /* 0x0003e2000f121848 */
[----:B---3--:R-:W-:-:S05]  /*10210*/  IMAD.WIDE R6, R0, 0x4, R122 ;  /* 0x0000000400067825 */ /* 0x008fca00078e027a */
[----:B------:R3:W-:Y:S04]  /*10220*/  STL.64 [R1+0xf8], R6 ;  /* 0x0000f80601007387 */ /* 0x0007e80000100a00 */
[----:B------:R-:W4:Y:S04]  /*10230*/  LDL.LU.64 R170, [R1+0x4f8] ;  /* 0x0004f80001aa7983 */ /* 0x000f280000300a00 */
[----:B------:R-:W4:Y:S04]  /*10240*/  LDL.LU.64 R122, [R1+0x4f0] ;  /* 0x0004f000017a7983 */ /* 0x000f280000300a00 */
[----:B------:R3:W-:Y:S01]  /*10250*/  LDGSTS.E [R3+0x10b00], desc[UR8][R6.64], !P6 ;  /* 0x10b0000006037fae */ /* 0x0007e2000f121848 */
[----:B-1----:R-:W-:-:S04]  /*10260*/  IMAD.WIDE R44, R0, 0x4, R218 ;  /* 0x00000004002c7825 */ /* 0x002fc800078e02da */
[C---:B------:R-:W-:Y:S01]  /*10270*/  IMAD.WIDE R28, R0.reuse, 0x4, R202 ;  /* 0x00000004001c7825 */ /* 0x040fe200078e02ca */
[----:B------:R2:W-:Y:S03]  /*10280*/  STL.64 [R1+0x108], R44 ;  /* 0x0001082c01007387 */ /* 0x0005e60000100a00 */
[C---:B------:R-:W-:Y:S01]  /*10290*/  IMAD.WIDE R12, R0.reuse, 0x4, R106 ;  /* 0x00000004000c7825 */ /* 0x040fe200078e026a */
[----:B------:R2:W-:Y:S04]  /*102a0*/  LDGSTS.E [R3+0x11800], desc[UR8][R44.64], !P1 ;  /* 0x118000002c037fae */ /* 0x0005e8000c921848 */
[----:B------:R-:W4:Y:S01]  /*102b0*/  LDL.LU.64 R106, [R1+0x4e8] ;  /* 0x0004e800016a7983 */ /* 0x000f220000300a00 */
[----:B---3--:R-:W-:-:S03]  /*102c0*/  IMAD.WIDE R6, R0, 0x4, R242 ;  /* 0x0000000400067825 */ /* 0x008fc600078e02f2 */
[----:B------:R4:W-:Y:S04]  /*102d0*/  STL.64 [R1+0x118], R28 ;  /* 0x0001181c01007387 */ /* 0x0009e80000100a00 */
[----:B------:R-:W3:Y:S01]  /*102e0*/  LDL.LU.64 R242, [R1+0x4e0] ;  /* 0x0004e00001f27983 */ /* 0x000ee20000300a00 */
[----:B------:R-:W-:Y:S02]  /*102f0*/  VIADD R236, R239, 0xffffffb5 ;  /* 0xffffffb5efec7836 */ /* 0x000fe40000000000 */
[----:B------:R-:W1:Y:S01]  /*10300*/  LDC R239, c[0x0][0x230] ;  /* 0x00008c00ffef7b82 */ /* 0x000e620000000800 */
[----:B------:R4:W-:Y:S02]  /*10310*/  LDGSTS.E [R3+0x11900], desc[UR8][R28.64], !P1 ;  /* 0x119000001c037fae */ /* 0x0009e4000c921848 */
[----:B------:R-:W-:-:S02]  /*10320*/  ISETP.GE.U32.AND P0, PT, R236, 0x7fffff76, PT ;  /* 0x7fffff76ec00780c */ /* 0x000fc40003f06070 */
[----:B------:R4:W-:Y:S04]  /*10330*/  STL.64 [R1+0x3f8], R12 ;  /* 0x0003f80c01007387 */ /* 0x0009e80000100a00 */
[----:B------:R4:W-:Y:S04]  /*10340*/  STL.64 [R1+0x408], R6 ;  /* 0x0004080601007387 */ /* 0x0009e80000100a00 */
[----:B------:R4:W-:Y:S04]  /*10350*/  LDGSTS.E [R3+0x11a00], desc[UR8][R12.64], !P1 ;  /* 0x11a000000c037fae */ /* 0x0009e8000c921848 */
[----:B------:R-:W3:Y:S04]  /*10360*/  LDL.LU.64 R218, [R1+0x498] ;  /* 0x0004980001da7983 */ /* 0x000ee80000300a00 */
[----:B------:R1:W-:Y:S04]  /*10370*/  LDGSTS.E [R3+0x11b00], desc[UR8][R6.64], !P1 ;  /* 0x11b0000006037fae */ /* 0x0003e8000c921848 */
[----:B------:R-:W3:Y:S01]  /*10380*/  LDL.LU.64 R202, [R1+0x490] ;  /* 0x0004900001ca7983 */ /* 0x000ee20000300a00 */
[----:B--2---:R-:W-:-:S05]  /*10390*/  IMAD.WIDE R44, R0, 0x4, R154 ;  /* 0x00000004002c7825 */ /* 0x004fca00078e029a */
[----:B------:R-:W-:Y:S01]  /*103a0*/  STL.64 [R1+0x418], R44 ;  /* 0x0004182c01007387 */ /* 0x000fe20000100a00 */
[----:B----4-:R-:W-:-:S03]  /*103b0*/  IMAD.WIDE R28, R0, 0x4, R138 ;  /* 0x00000004001c7825 */ /* 0x010fc600078e028a */
[----:B------:R-:W2:Y:S04]  /*103c0*/  LDL.LU.64 R154, [R1+0x488] ;  /* 0x00048800019a7983 */ /* 0x000ea80000300a00 */
[----:B------:R-:W-:Y:S01]  /*103d0*/  STL.64 [R1+0x440], R28 ;  /* 0x0004401c01007387 */ /* 0x000fe20000100a00 */
[----:B------:R-:W-:-:S03]  /*103e0*/  IMAD.WIDE R12, R0, 0x4, R234 ;  /* 0x00000004000c7825 */ /* 0x000fc600078e02ea */
[----:B------:R-:W4:Y:S04]  /*103f0*/  LDL.LU.64 R138, [R1+0x480] ;  /* 0x00048000018a7983 */ /* 0x000f280000300a00 */
[----:B------:R1:W-:Y:S02]  /*10400*/  LDGSTS.E [R3+0x12800], desc[UR8][R44.64], !P0 ;  /* 0x128000002c037fae */ /* 0x0003e4000c121848 */
[C---:B-1----:R-:W-:Y:S02]  /*10410*/  IMAD.WIDE R6, R0.reuse, 0x4, R186 ;  /* 0x0000000400067825 */ /* 0x042fe400078e02ba */
[----:B------:R1:W-:Y:S04]  /*10420*/  STL.64 [R1+0x448], R12 ;  /* 0x0004480c01007387 */ /* 0x0003e80000100a00 */
[----:B------:R1:W-:Y:S04]  /*10430*/  LDGSTS.E [R3+0x12900], desc[UR8][R28.64], !P0 ;  /* 0x129000001c037fae */ /* 0x0003e8000c121848 */
[----:B------:R3:W-:Y:S04]  /*10440*/  STL.64 [R1+0x450], R6 ;  /* 0x0004500601007387 */ /* 0x0007e80000100a00 */
[----:B------:R-:W-:Y:S04]  /*10450*/  LDGSTS.E [R3+0x12a00], desc[UR8][R12.64], !P0 ;  /* 0x12a000000c037fae */ /* 0x000fe8000c121848 */
[----:B------:R3:W-:Y:S04]  /*10460*/  LDGSTS.E [R3+0x12b00], desc[UR8][R6.64], !P0 ;  /* 0x12b0000006037fae */ /* 0x0007e8000c121848 */
[----:B-1----:R-:W4:Y:S04]  /*10470*/  LDL.LU.64 R12, [R1+0x438] ;  /* 0x00043800010c7983 */ /* 0x002f280000300a00 */
[----:B------:R-:W4:Y:S01]  /*10480*/  LDL.LU.64 R234, [R1+0x430] ;  /* 0x0004300001ea7983 */ /* 0x000f220000300a00 */
[----:B------:R-:W-:-:S04]  /*10490*/  IMAD.WIDE R60, R0, 0x4, R170 ;  /* 0x00000004003c7825 */ /* 0x000fc800078e02aa */
[C---:B------:R-:W-:Y:S01]  /*104a0*/  IMAD.WIDE R44, R0.reuse, 0x4, R122 ;  /* 0x00000004002c7825 */ /* 0x040fe200078e027a */
[----:B------:R1:W-:Y:S04]  /*104b0*/  STL.64 [R1+0x458], R60 ;  /* 0x0004583c01007387 */ /* 0x0003e80000100a00 */
[----:B------:R-:W4:Y:S04]  /*104c0*/  LDL.LU.64 R186, [R1+0x428] ;  /* 0x0004280001ba7983 */ /* 0x000f280000300a00 */
[----:B------:R1:W-:Y:S04]  /*104d0*/  STL.64 [R1+0x4a0], R44 ;  /* 0x0004a02c01007387 */ /* 0x0003e80000100a00 */
[----:B------:R-:W4:Y:S01]  /*104e0*/  LDL.LU.64 R122, [R1+0x420] ;  /* 0x00042000017a7983 */ /* 0x000f220000300a00 */
[----:B------:R-:W-:-:S04]  /*104f0*/  IMAD.WIDE R28, R0, 0x4, R106 ;  /* 0x00000004001c7825 */ /* 0x000fc800078e026a */
[----:B---3--:R-:W-:Y:S01]  /*10500*/  IMAD.WIDE R6, R0, 0x4, R242 ;  /* 0x0000000400067825 */ /* 0x008fe200078e02f2 */
[----:B------:R2:W-:Y:S04]  /*10510*/  STL.64 [R1+0x4a8], R28 ;  /* 0x0004a81c01007387 */ /* 0x0005e80000100a00 */
[----:B------:R4:W-:Y:S04]  /*10520*/  STL.64 [R1+0x4b8], R6 ;  /* 0x0004b80601007387 */ /* 0x0009e80000100a00 */
[----:B------:R-:W3:Y:S04]  /*10530*/  LDL.LU.64 R170, [R1+0x3d8] ;  /* 0x0003d80001aa7983 */ /* 0x000ee80000300a00 */
[----:B------:R-:W3:Y:S04]  /*10540*/  LDL.LU.64 R106, [R1+0x3d0] ;  /* 0x0003d000016a7983 */ /* 0x000ee80000300a00 */
[----:B------:R-:W3:Y:S01]  /*10550*/  LDL.LU.64 R242, [R1+0x3c8] ;  /* 0x0003c80001f27983 */ /* 0x000ee20000300a00 */
[----:B------:R-:W-:-:S02]  /*10560*/  VIADD R236, R238, 0xffffffb4 ;  /* 0xffffffb4eeec7836 */ /* 0x000fc40000000000 */
[----:B------:R-:W1:Y:S03]  /*10570*/  LDC R238, c[0x0][0x230] ;  /* 0x00008c00ffee7b82 */ /* 0x000e660000000800 */
[----:B------:R-:W-:Y:S02]  /*10580*/  ISETP.GE.U32.AND P5, PT, R236, 0x7fffff75, PT ;  /* 0x7fffff75ec00780c */ /* 0x000fe40003fa6070 */
[----:B------:R-:W-:-:S03]  /*10590*/  IADD3 R236, R237, -0x4f, RZ ;  /* 0xffffffb1edec7810 */ /* 0x000fc60007ffe0ff */
[----:B------:R-:W1:Y:S01]  /*105a0*/  LDC R237, c[0x0][0x230] ;  /* 0x00008c00ffed7b82 */ /* 0x000e620000000800 */
[----:B------:R-:W-:Y:S01]  /*105b0*/  ISETP.GE.U32.AND P6, PT, R236, 0x7fffff72, PT ;  /* 0x7fffff72ec00780c */ /* 0x000fe20003fc6070 */
[----:B------:R-:W-:-:S05]  /*105c0*/  VIADD R236, R239, 0xffffffb0 ;  /* 0xffffffb0efec7836 */ /* 0x000fca0000000000 */
[----:B------:R-:W-:Y:S01]  /*105d0*/  ISETP.GE.U32.AND P1, PT, R236, 0x7fffff71, PT ;  /* 0x7fffff71ec00780c */ /* 0x000fe20003f26070 */
[----:B------:R-:W4:Y:S06]  /*105e0*/  LDC R239, c[0x0][0x230] ;  /* 0x00008c00ffef7b82 */ /* 0x000f2c0000000800 */
[----:B------:R1:W-:Y:S02]  /*105f0*/  LDGSTS.E [R3+0x13800], desc[UR8][R60.64], !P6 ;  /* 0x138000003c037fae */ /* 0x0003e4000f121848 */
[----:B-1----:R-:W-:Y:S02]  /*10600*/  VIADD R236, R238, 0xffffffad ;  /* 0xffffffadeeec7836 */ /* 0x002fe40000000000 */
[----:B------:R1:W-:Y:S01]  /*10610*/  LDGSTS.E [R3+0x13900], desc[UR8][R44.64], !P6 ;  /* 0x139000002c037fae */ /* 0x0003e2000f121848 */
[----:B------:R-:W3:Y:S02]  /*10620*/  LDC R238, c[0x0][0x230] ;  /* 0x00008c00ffee7b82 */ /* 0x000ee40000000800 */
[----:B------:R-:W-:Y:S01]  /*10630*/  ISETP.GE.U32.AND P0, PT, R236, 0x7fffff6e, PT ;  /* 0x7fffff6eec00780c */ /* 0x000fe20003f06070 */
[----:B------:R2:W-:Y:S01]  /*10640*/  LDGSTS.E [R3+0x13a00], desc[UR8][R28.64], !P6 ;  /* 0x13a000001c037fae */ /* 0x0005e2000f121848 */
[----:B------:R-:W-:-:S03]  /*10650*/  IMAD.WIDE R60, R0, 0x4, R218 ;  /* 0x00000004003c7825 */ /* 0x000fc600078e02da */
[----:B------:R4:W-:Y:S01]  /*10660*/  LDGSTS.E [R3+0x13b00], desc[UR8][R6.64], !P6 ;  /* 0x13b0000006037fae */ /* 0x0009e2000f121848 */
[----:B-1----:R-:W-:Y:S01]  /*10670*/  IMAD.WIDE R44, R0, 0x4, R202 ;  /* 0x00000004002c7825 */ /* 0x002fe200078e02ca */
[----:B------:R-:W-:Y:S02]  /*10680*/  IADD3 R236, R237, -0x57, RZ ;  /* 0xffffffa9edec7810 */ /* 0x000fe40007ffe0ff */
[----:B------:R-:W-:Y:S01]  /*10690*/  STL.64 [R1+0x4e8], R60 ;  /* 0x0004e83c01007387 */ /* 0x000fe20000100a00 */
[----:B------:R-:W1:Y:S03]  /*106a0*/  LDC R237, c[0x0][0x230] ;  /* 0x00008c00ffed7b82 */ /* 0x000e660000000800 */
[----:B------:R4:W-:Y:S01]  /*106b0*/  STL.64 [R1+0x4f8], R44 ;  /* 0x0004f82c01007387 */ /* 0x0009e20000100a00 */
[----:B------:R-:W-:-:S03]  /*106c0*/  ISETP.GE.U32.AND P6, PT, R236, 0x7fffff6a, PT ;  /* 0x7fffff6aec00780c */ /* 0x000fc60003fc6070 */
[----:B------:R-:W-:Y:S04]  /*106d0*/  LDGSTS.E [R3+0x14800], desc[UR8][R60.64], !P0 ;  /* 0x148000003c037fae */ /* 0x000fe8000c121848 */
[----:B------:R1:W-:Y:S01]  /*106e0*/  LDGSTS.E [R3+0x14900], desc[UR8][R44.64], !P0 ;  /* 0x149000002c037fae */ /* 0x0003e2000c121848 */
[----:B--2---:R-:W-:-:S05]  /*106f0*/  IMAD.WIDE R28, R0, 0x4, R154 ;  /* 0x00000004001c7825 */ /* 0x004fca00078e029a */
[----:B------:R2:W-:Y:S01]  /*10700*/  STL.64 [R1+0x508], R28 ;  /* 0x0005081c01007387 */ /* 0x0005e20000100a00 */
[----:B----4-:R-:W-:-:S03]  /*10710*/  IMAD.WIDE R6, R0, 0x4, R138 ;  /* 0x0000000400067825 */ /* 0x010fc600078e028a */
[----:B------:R-:W4:Y:S04]  /*10720*/  LDL.LU.64 R218, [R1+0x3c0] ;  /* 0x0003c00001da7983 */ /* 0x000f280000300a00 */
[----:B------:R2:W-:Y:S04]  /*10730*/  LDGSTS.E [R3+0x14a00], desc[UR8][R28.64], !P0 ;  /* 0x14a000001c037fae */ /* 0x0005e8000c121848 */
[----:B------:R2:W-:Y:S04]  /*10740*/  STL.64 [R1+0x548], R6 ;  /* 0x0005480601007387 */ /* 0x0005e80000100a00 */
[----:B------:R-:W4:Y:S04]  /*10750*/  LDL.LU.64 R202, [R1+0x378] ;  /* 0x0003780001ca7983 */ /* 0x000f280000300a00 */
[----:B------:R-:W4:Y:S04]  /*10760*/  LDL.LU.64 R154, [R1+0x370] ;  /* 0x00037000019a7983 */ /* 0x000f280000300a00 */
[----:B------:R-:W4:Y:S04]  /*10770*/  LDL.LU.64 R138, [R1+0x368] ;  /* 0x00036800018a7983 */ /* 0x000f280000300a00 */
[----:B------:R2:W-:Y:S01]  /*10780*/  LDGSTS.E [R3+0x14b00], desc[UR8][R6.64], !P0 ;  /* 0x14b0000006037fae */ /* 0x0005e2000c121848 */
[----:B-1----:R-:W-:-:S04]  /*10790*/  IMAD.WIDE R44, R0, 0x4, R12 ;  /* 0x00000004002c7825 */ /* 0x002fc800078e020c */
[C---:B--2---:R-:W-:Y:S01]  /*107a0*/  IMAD.WIDE R28, R0.reuse, 0x4, R234 ;  /* 0x00000004001c7825 */ /* 0x044fe200078e02ea */
[----:B------:R3:W-:Y:S04]  /*107b0*/  STL.64 [R1+0x598], R44 ;  /* 0x0005982c01007387 */ /* 0x0007e80000100a00 */
[----:B------:R1:W-:Y:S04]  /*107c0*/  STL.64 [R1+0x5f0], R28 ;  /* 0x0005f01c01007387 */ /* 0x0003e80000100a00 */
[----:B------:R3:W-:Y:S04]  /*107d0*/  LDGSTS.E [R3+0x15800], desc[UR8][R44.64], !P6 ;  /* 0x158000002c037fae */ /* 0x0007e8000f121848 */
[----:B------:R1:W-:Y:S01]  /*107e0*/  LDGSTS.E [R3+0x15900], desc[UR8][R28.64], !P6 ;  /* 0x159000001c037fae */ /* 0x0003e2000f121848 */
[----:B------:R-:W-:-:S05]  /*107f0*/  IMAD.WIDE R12, R0, 0x4, R186 ;  /* 0x00000004000c7825 */ /* 0x000fca00078e02ba */
[----:B------:R2:W-:Y:S01]  /*10800*/  STL.64 [R1+0xbb0], R12 ;  /* 0x000bb00c01007387 */ /* 0x0005e20000100a00 */
[----:B------:R-:W-:-:S03]  /*10810*/  IMAD.WIDE R6, R0, 0x4, R122 ;  /* 0x0000000400067825 */ /* 0x000fc600078e027a */
[----:B------:R2:W-:Y:S04]  /*10820*/  LDGSTS.E [R3+0x15a00], desc[UR8][R12.64], !P6 ;  /* 0x15a000000c037fae */ /* 0x0005e8000f121848 */
[----:B------:R-:W4:Y:S04]  /*10830*/  LDL.LU.64 R122, [R1+0x360] ;  /* 0x00036000017a7983 */ /* 0x000f280000300a00 */
[----:B------:R4:W-:Y:S04]  /*10840*/  STL.64 [R1+0xbb8], R6 ;  /* 0x000bb80601007387 */ /* 0x0009e80000100a00 */
[----:B------:R-:W4:Y:S01]  /*10850*/  LDL.LU.64 R186, [R1+0x318] ;  /* 0x0003180001ba7983 */ /* 0x000f220000300a00 */
[----:B------:R-:W-:-:S02]  /*10860*/  VIADD R236, R239, 0xffffffa5 ;  /* 0xffffffa5efec7836 */ /* 0x000fc40000000000 */
[----:B------:R-:W4:Y:S01]  /*10870*/  LDC R239, c[0x0][0x230] ;  /* 0x00008c00ffef7b82 */ /* 0x000f220000000800 */
[----:B------:R4:W-:Y:S01]  /*10880*/  LDGSTS.E [R3+0x15b00], desc[UR8][R6.64], !P6 ;  /* 0x15b0000006037fae */ /* 0x0009e2000f121848 */
[----:B---3--:R-:W-:-:S04]  /*10890*/  IMAD.WIDE R44, R0, 0x4, R170 ;  /* 0x00000004002c7825 */ /* 0x008fc800078e02aa */
[C---:B-1----:R-:W-:Y:S01]  /*108a0*/  IMAD.WIDE R28, R0.reuse, 0x4, R106 ;  /* 0x00000004001c7825 */ /* 0x042fe200078e026a */
[----:B------:R-:W-:Y:S03]  /*108b0*/  STL.64 [R1+0xc20], R44 ;  /* 0x000c202c01007387 */ /* 0x000fe60000100a00 */
[----:B--2---:R-:W-:Y:S01]  /*108c0*/  IMAD.WIDE R12, R0, 0x4, R242 ;  /* 0x00000004000c7825 */ /* 0x004fe200078e02f2 */
[----:B------:R-:W2:Y:S04]  /*108d0*/  LDL.LU.64 R170, [R1+0x310] ;  /* 0x0003100001aa7983 */ /* 0x000ea80000300a00 */
[----:B------:R1:W-:Y:S04]  /*108e0*/  STL.64 [R1+0xc28], R28 ;  /* 0x000c281c01007387 */ /* 0x0003e80000100a00 */
[----:B------:R-:W3:Y:S04]  /*108f0*/  LDL.LU.64 R106, [R1+0x308] ;  /* 0x00030800016a7983 */ /* 0x000ee80000300a00 */
[----:B------:R1:W-:Y:S04]  /*10900*/  STL.64 [R1+0xc30], R12 ;  /* 0x000c300c01007387 */ /* 0x0003e80000100a00 */
[----:B------:R-:W3:Y:S01]  /*10910*/  LDL.LU.64 R242, [R1+0x300] ;  /* 0x0003000001f27983 */ /* 0x000ee20000300a00 */
[----:B------:R-:W-:Y:S01]  /*10920*/  ISETP.GE.U32.AND P0, PT, R236, 0x7fffff66, PT ;  /* 0x7fffff66ec00780c */ /* 0x000fe20003f06070 */
[----:B------:R-:W-:-:S02]  /*10930*/  VIADD R236, R238, 0xffffffa1 ;  /* 0xffffffa1eeec7836 */ /* 0x000fc40000000000 */
[----:B------:R-:W3:Y:S03]  /*10940*/  LDC R238, c[0x0][0x230] ;  /* 0x00008c00ffee7b82 */ /* 0x000ee60000000800 */
[----:B------:R-:W-:-:S07]  /*10950*/  ISETP.GE.U32.AND P6, PT, R236, 0x7fffff62, PT ;  /* 0x7fffff62ec00780c */ /* 0x000fce0003fc6070 */
[----:B------:R1:W-:Y:S04]  /*10960*/  LDGSTS.E [R3+0x16800], desc[UR8][R44.64], !P0 ;  /* 0x168000002c037fae */ /* 0x0003e8000c121848 */
[----:B------:R-:W-:Y:S04]  /*10970*/  LDGSTS.E [R3+0x16900], desc[UR8][R28.64], !P0 ;  /* 0x169000001c037fae */ /* 0x000fe8000c121848 */
[----:B------:R-:W-:Y:S01]  /*10980*/  LDGSTS.E [R3+0x16a00], desc[UR8][R12.64], !P0 ;  /* 0x16a000000c037fae */ /* 0x000fe2000c121848 */
[----:B----4-:R-:W-:-:S05]  /*10990*/  IMAD.WIDE R6, R0, 0x4, R218 ;  /* 0x0000000400067825 */ /* 0x010fca00078e02da */
[----:B------:R4:W-:Y:S04]  /*109a0*/  STL.64 [R1+0xc38], R6 ;  /* 0x000c380601007387 */ /* 0x0009e80000100a00 */
[----:B-1----:R-:W3:Y:S01]  /*109b0*/  LDL.LU.64 R28, [R1+0x2b8] ;  /* 0x0002b800011c7983 */ /* 0x002ee20000300a00 */
[----:B------:R-:W-:-:S03]  /*109c0*/  IMAD.WIDE R76, R0, 0x4, R202 ;  /* 0x00000004004c7825 */ /* 0x000fc600078e02ca */
[----:B------:R4:W-:Y:S01]  /*109d0*/  LDGSTS.E [R3+0x16b00], desc[UR8][R6.64], !P0 ;  /* 0x16b0000006037fae */ /* 0x0009e2000c121848 */
[----:B------:R-:W-:-:S03]  /*109e0*/  IMAD.WIDE R60, R0, 0x4, R154 ;  /* 0x00000004003c7825 */ /* 0x000fc600078e029a */
[----:B------:R1:W-:Y:S01]  /*109f0*/  STL.64 [R1+0xca0], R76 ;  /* 0x000ca04c01007387 */ /* 0x0003e20000100a00 */
[----:B------:R-:W-:-:S03]  /*10a00*/  IMAD.WIDE R44, R0, 0x4, R138 ;  /* 0x00000004002c7825 */ /* 0x000fc600078e028a */
[----:B------:R-:W3:Y:S04]  /*10a10*/  LDL.LU.64 R12, [R1+0x2b0] ;  /* 0x0002b000010c7983 */ /* 0x000ee80000300a00 */
[----:B------:R2:W-:Y:S04]  /*10a20*/  STL.64 [R1+0xca8], R60 ;  /* 0x000ca83c01007387 */ /* 0x0005e80000100a00 */
[----:B------:R-:W3:Y:S04]  /*10a30*/  LDL.LU.64 R234, [R1+0x2a8] ;  /* 0x0002a80001ea7983 */ /* 0x000ee80000300a00 */
[----:B------:R3:W-:Y:S04]  /*10a40*/  STL.64 [R1+0xcb0], R44 ;  /* 0x000cb02c01007387 */ /* 0x0007e80000100a00 */
[----:B------:R-:W3:Y:S04]  /*10a50*/  LDL.LU.64 R154, [R1+0x2a0] ;  /* 0x0002a000019a7983 */ /* 0x000ee80000300a00 */
[----:B------:R1:W-:Y:S04]  /*10a60*/  LDGSTS.E [R3+0x17800], desc[UR8][R76.64], !P6 ;  /* 0x178000004c037fae */ /* 0x0003e8000f121848 */
[----:B------:R2:W-:Y:S04]  /*10a70*/  LDGSTS.E [R3+0x17900], desc[UR8][R60.64], !P6 ;  /* 0x179000003c037fae */ /* 0x0005e8000f121848 */
[----:B------:R3:W-:Y:S01]  /*10a80*/  LDGSTS.E [R3+0x17a00], desc[UR8][R44.64], !P6 ;  /* 0x17a000002c037fae */ /* 0x0007e2000f121848 */
[----:B----4-:R-:W-:-:S05]  /*10a90*/  IMAD.WIDE R6, R0, 0x4, R122 ;  /* 0x0000000400067825 */ /* 0x010fca00078e027a */
[----:B------:R4:W-:Y:S04]  /*10aa0*/  STL.64 [R1+0xcb8], R6 ;  /* 0x000cb80601007387 */ /* 0x0009e80000100a00 */
[----:B------:R-:W4:Y:S04]  /*10ab0*/  LDL.LU.64 R218, [R1+0x258] ;  /* 0x0002580001da7983 */ /* 0x000f280000300a00 */
[----:B------:R-:W4:Y:S04]  /*10ac0*/  LDL.LU.64 R202, [R1+0x250] ;  /* 0x0002500001ca7983 */ /* 0x000f280000300a00 */
[----:B------:R-:W4:Y:S01]  /*10ad0*/  LDL.LU.64 R138, [R1+0x248] ;  /* 0x00024800018a7983 */ /* 0x000f220000300a00 */
[----:B-1----:R-:W-:-:S03]  /*10ae0*/  IMAD.WIDE R76, R0, 0x4, R186 ;  /* 0x00000004004c7825 */ /* 0x002fc600078e02ba */
[----:B------:R4:W-:Y:S04]  /*10af0*/  LDGSTS.E [R3+0x17b00], desc[UR8][R6.64], !P6 ;  /* 0x17b0000006037fae */ /* 0x0009e8000f121848 */
[----:B------:R-:W4:Y:S04]  /*10b00*/  LDL.LU.64 R122, [R1+0x240] ;  /* 0x00024000017a7983 */ /* 0x000f280000300a00 */
[----:B------:R-:W-:Y:S01]  /*10b10*/  STL.64 [R1+0xd20], R76 ;  /* 0x000d204c01007387 */ /* 0x000fe20000100a00 */
[----:B--2---:R-:W-:-:S04]  /*10b20*/  IMAD.WIDE R60, R0, 0x4, R170 ;  /* 0x00000004003c7825 */ /* 0x004fc800078e02aa */
[C---:B---3--:R-:W-:Y:S01]  /*10b30*/  IMAD.WIDE R44, R0.reuse, 0x4, R106 ;  /* 0x00000004002c7825 */ /* 0x048fe200078e026a */
[----:B------:R-:W-:Y:S03]  /*10b40*/  STL.64 [R1+0xd28], R60 ;  /* 0x000d283c01007387 */ /* 0x000fe60000100a00 */
[----:B----4-:R-:W-:Y:S01]  /*10b50*/  IMAD.WIDE R6, R0, 0x4, R242 ;  /* 0x0000000400067825 */ /* 0x010fe200078e02f2 */
[----:B------:R1:W-:Y:S04]  /*10b60*/  STL.64 [R1+0xd30], R44 ;  /* 0x000d302c01007387 */ /* 0x0003e80000100a00 */
[----:B------:R2:W-:Y:S04]  /*10b70*/  STL.64 [R1+0xd38], R6 ;  /* 0x000d380601007387 */ /* 0x0005e80000100a00 */
[----:B------:R-:W3:Y:S04]  /*10b80*/  LDL.LU.64 R186, [R1+0x1f8] ;  /* 0x0001f80001ba7983 */ /* 0x000ee80000300a00 */
[----:B------:R-:W4:Y:S04]  /*10b90*/  LDL.LU.64 R170, [R1+0x1f0] ;  /* 0x0001f00001aa7983 */ /* 0x000f280000300a00 */
[----:B------:R-:W4:Y:S04]  /*10ba0*/  LDL.LU.64 R106, [R1+0x1e8] ;  /* 0x0001e800016a7983 */ /* 0x000f280000300a00 */
[----:B------:R-:W4:Y:S01]  /*10bb0*/  LDL.LU.64 R242, [R1+0x1e0] ;  /* 0x0001e00001f27983 */ /* 0x000f220000300a00 */
[----:B------:R-:W-:-:S02]  /*10bc0*/  IADD3 R236, R237, -0x63, RZ ;  /* 0xffffff9dedec7810 */ /* 0x000fc40007ffe0ff */
[----:B------:R-:W4:Y:S02]  /*10bd0*/  LDC R237, c[0x0][0x230] ;  /* 0x00008c00ffed7b82 */ /* 0x000f240000000800 */
[----:B------:R-:W-:Y:S01]  /*10be0*/  ISETP.GE.U32.AND P0, PT, R236, 0x7fffff5e, PT ;  /* 0x7fffff5eec00780c */ /* 0x000fe20003f06070 */
[----:B------:R-:W-:-:S05]  /*10bf0*/  VIADD R236, R239, 0xffffff99 ;  /* 0xffffff99efec7836 */ /* 0x000fca0000000000 */
[----:B------:R-:W-:-:S07]  /*10c00*/  ISETP.GE.U32.AND P6, PT, R236, 0x7fffff5a, PT ;  /* 0x7fffff5aec00780c */ /* 0x000fce0003fc6070 */
[----:B------:R-:W-:Y:S01]  /*10c10*/  LDGSTS.E [R3+0x18800], desc[UR8][R76.64], !P0 ;  /* 0x188000004c037fae */ /* 0x000fe2000c121848 */
[----:B------:R-:W4:Y:S03]  /*10c20*/  LDC R239, c[0x0][0x230] ;  /* 0x00008c00ffef7b82 */ /* 0x000f260000000800 */
[----:B------:R-:W-:Y:S04]  /*10c30*/  LDGSTS.E [R3+0x18900], desc[UR8][R60.64], !P0 ;  /* 0x189000003c037fae */ /* 0x000fe8000c121848 */
[----:B------:R1:W-:Y:S01]  /*10c40*/  LDGSTS.E [R3+0x18a00], desc[UR8][R44.64], !P0 ;  /* 0x18a000002c037fae */ /* 0x0003e2000c121848 */
[----:B------:R-:W-:Y:S02]  /*10c50*/  VIADD R236, R238, 0xffffff95 ;  /* 0xffffff95eeec7836 */ /* 0x000fe40000000000 */
[----:B------:R-:W4:Y:S01]  /*10c60*/  LDC R238, c[0x0][0x230] ;  /* 0x00008c00ffee7b82 */ /* 0x000f220000000800 */
[----:B------:R2:W-:Y:S01]  /*10c70*/  LDGSTS.E [R3+0x18b00], desc[UR8][R6.64], !P0 ;  /* 0x18b0000006037fae */ /* 0x0005e2000c121848 */
[----:B-1----:R-:W-:-:S05]  /*10c80*/  IMAD.WIDE R44, R0, 0x4, R28 ;  /* 0x00000004002c7825 */ /* 0x002fca00078e021c */
[----:B------:R1:W-:Y:S04]  /*10c90*/  STL.64 [R1+0xda0], R44 ;  /* 0x000da02c01007387 */ /* 0x0003e80000100a00 */
[----:B------:R1:W-:Y:S01]  /*10ca0*/  LDGSTS.E [R3+0x19800], desc[UR8][R44.64], !P6 ;  /* 0x198000002c037fae */ /* 0x0003e2000f121848 */
[----:B------:R-:W-:-:S04]  /*10cb0*/  IMAD.WIDE R28, R0, 0x4, R12 ;  /* 0x00000004001c7825 */ /* 0x000fc800078e020c */
[C---:B------:R-:W-:Y:S01]  /*10cc0*/  IMAD.WIDE R12, R0.reuse, 0x4, R234 ;  /* 0x00000004000c7825 */ /* 0x040fe200078e02ea */
[----:B------:R1:W-:Y:S04]  /*10cd0*/  STL.64 [R1+0xda8], R28 ;  /* 0x000da81c01007387 */ /* 0x0003e80000100a00 */
[----:B------:R1:W-:Y:S01]  /*10ce0*/  LDGSTS.E [R3+0x19900], desc[UR8][R28.64], !P6 ;  /* 0x199000001c037fae */ /* 0x0003e2000f121848 */
[----:B--2---:R-:W-:-:S03]  /*10cf0*/  IMAD.WIDE R6, R0, 0x4, R154 ;  /* 0x0000000400067825 */ /* 0x004fc600078e029a */
[----:B------:R2:W-:Y:S01]  /*10d00*/  STL.64 [R1+0xdb0], R12 ;  /* 0x000db00c01007387 */ /* 0x0005e20000100a00 */
[----:B------:R-:W-:-:S03]  /*10d10*/  ISETP.GE.U32.AND P0, PT, R236, 0x7fffff56, PT ;  /* 0x7fffff56ec00780c */ /* 0x000fc60003f06070 */
[----:B------:R2:W-:Y:S04]  /*10d20*/  STL.64 [R1+0xdb8], R6 ;  /* 0x000db80601007387 */ /* 0x0005e80000100a00 */
[----:B------:R2:W-:Y:S04]  /*10d30*/  LDGSTS.E [R3+0x19a00], desc[UR8][R12.64], !P6 ;  /* 0x19a000000c037fae */ /* 0x0005e8000f121848 */
[----:B------:R-:W4:Y:S04]  /*10d40*/  LDL.LU.64 R154, [R1+0x198] ;  /* 0x00019800019a7983 */ /* 0x000f280000300a00 */
[----:B------:R2:W-:Y:S01]  /*10d50*/  LDGSTS.E [R3+0x19b00], desc[UR8][R6.64], !P6 ;  /* 0x19b0000006037fae */ /* 0x0005e2000f121848 */
[----:B-1----:R-:W-:-:S04]  /*10d60*/  IMAD.WIDE R44, R0, 0x4, R218 ;  /* 0x00000004002c7825 */ /* 0x002fc800078e02da */
[C---:B------:R-:W-:Y:S01]  /*10d70*/  IMAD.WIDE R28, R0.reuse, 0x4, R202 ;  /* 0x00000004001c7825 */ /* 0x040fe200078e02ca */
[----:B------:R4:W-:Y:S03]  /*10d80*/  STL.64 [R1+0xe20], R44 ;  /* 0x000e202c01007387 */ /* 0x0009e60000100a00 */
[C---:B--2---:R-:W-:Y:S01]  /*10d90*/  IMAD.WIDE R12, R0.reuse, 0x4, R138 ;  /* 0x00000004000c7825 */ /* 0x044fe200078e028a */
[----:B------:R-:W2:Y:S04]  /*10da0*/  LDL.LU.64 R218, [R1+0x190] ;  /* 0x0001900001da7983 */ /* 0x000ea80000300a00 */
[----:B------:R1:W-:Y:S04]  /*10db0*/  STL.64 [R1+0xe28], R28 ;  /* 0x000e281c01007387 */ /* 0x0003e80000100a00 */
[----:B------:R-:W2:Y:S01]  /*10dc0*/  LDL.LU.64 R202, [R1+0x188] ;  /* 0x0001880001ca7983 */ /* 0x000ea20000300a00 */
[----:B------:R-:W-:-:S03]  /*10dd0*/  IMAD.WIDE R6, R0, 0x4, R122 ;  /* 0x0000000400067825 */ /* 0x000fc600078e027a */
[----:B------:R1:W-:Y:S04]  /*10de0*/  STL.64 [R1+0xe30], R12 ;  /* 0x000e300c01007387 */ /* 0x0003e80000100a00 */
[----:B------:R-:W2:Y:S04]  /*10df0*/  LDL.LU.64 R138, [R1+0x180] ;  /* 0x00018000018a7983 */ /* 0x000ea80000300a00 */
[----:B------:R1:W-:Y:S04]  /*10e00*/  STL.64 [R1+0xe38], R6 ;  /* 0x000e380601007387 */ /* 0x0003e80000100a00 */
[----:B------:R-:W2:Y:S04]  /*10e10*/  LDL.LU.64 R122, [R1+0x138] ;  /* 0x00013800017a7983 */ /* 0x000ea80000300a00 */
[----:B------:R4:W-:Y:S04]  /*10e20*/  LDGSTS.E [R3+0x1a800], desc[UR8][R44.64], !P0 ;  /* 0x1a8000002c037fae */ /* 0x0009e8000c121848 */
[----:B------:R1:W-:Y:S04]  /*10e30*/  LDGSTS.E [R3+0x1a900], desc[UR8][R28.64], !P0 ;  /* 0x1a9000001c037fae */ /* 0x0003e8000c121848 */
[----:B------:R-:W-:Y:S04]  /*10e40*/  LDGSTS.E [R3+0x1aa00], desc[UR8][R12.64], !P0 ;  /* 0x1aa000000c037fae */ /* 0x000fe8000c121848 */
[----:B------:R1:W-:Y:S01]  /*10e50*/  LDGSTS.E [R3+0x1ab00], desc[UR8][R6.64], !P0 ;  /* 0x1ab0000006037fae */ /* 0x0003e2000c121848 */
[----:B---3--:R-:W-:-:S04]  /*10e60*/  IMAD.WIDE R60, R0, 0x4, R186 ;  /* 0x00000004003c7825 */ /* 0x008fc800078e02ba */
[C---:B----4-:R-:W-:Y:S01]  /*10e70*/  IMAD.WIDE R44, R0.reuse, 0x4, R170 ;  /* 0x00000004002c7825 */ /* 0x050fe200078e02aa */
[----:B------:R3:W-:Y:S03]  /*10e80*/  STL.64 [R1+0xea0], R60 ;  /* 0x000ea03c01007387 */ /* 0x0007e60000100a00 */
[C---:B-1----:R-:W-:Y:S01]  /*10e90*/  IMAD.WIDE R28, R0.reuse, 0x4, R106 ;  /* 0x00000004001c7825 */ /* 0x042fe200078e026a */
[----:B------:R-:W4:Y:S04]  /*10ea0*/  LDL.LU.64 R12, [R1+0x130] ;  /* 0x00013000010c7983 */ /* 0x000f280000300a00 */
[----:B------:R2:W-:Y:S01]  /*10eb0*/  STL.64 [R1+0xea8], R44 ;  /* 0x000ea82c01007387 */ /* 0x0005e20000100a00 */
[----:B------:R-:W-:-:S03]  /*10ec0*/  IMAD.WIDE R6, R0, 0x4, R242 ;  /* 0x0000000400067825 */ /* 0x000fc600078e02f2 */
[----:B------:R-:W4:Y:S04]  /*10ed0*/  LDL.LU.64 R106, [R1+0x128] ;  /* 0x00012800016a7983 */ /* 0x000f280000300a00 */
[----:B------:R1:W-:Y:S04]  /*10ee0*/  STL.64 [R1+0xeb0], R28 ;  /* 0x000eb01c01007387 */ /* 0x0003e80000100a00 */
[----:B------:R-:W4:Y:S01]  /*10ef0*/  LDL.LU.64 R242, [R1+0x120] ;  /* 0x0001200001f27983 */ /* 0x000f220000300a00 */
[----:B------:R-:W-:Y:S02]  /*10f00*/  IADD3 R236, R237, -0x6f, RZ ;  /* 0xffffff91edec7810 */ /* 0x000fe40007ffe0ff */
[----:B------:R-:W4:Y:S02]  /*10f10*/  LDC R237, c[0x0][0x230] ;  /* 0x00008c00ffed7b82 */ /* 0x000f240000000800 */
[----:B------:R-:W-:Y:S01]  /*10f20*/  ISETP.GE.U32.AND P6, PT, R236, 0x7fffff52, PT ;  /* 0x7fffff52ec00780c */ /* 0x000fe20003fc6070 */
[----:B------:R-:W-:-:S05]  /*10f30*/  VIADD R236, R240, 0xffffff8d ;  /* 0xffffff8df0ec7836 */ /* 0x000fca0000000000 */
[----:B------:R-:W-:Y:S01]  /*10f40*/  ISETP.GE.U32.AND P0, PT, R236, 0x7fffff4e, PT ;  /* 0x7fffff4eec00780c */ /* 0x000fe20003f06070 */
[----:B------:R1:W-:Y:S01]  /*10f50*/  STL.64 [R1+0xeb8], R6 ;  /* 0x000eb80601007387 */ /* 0x0003e20000100a00 */
[----:B------:R-:W4:Y:S03]  /*10f60*/  LDC R240, c[0x0][0x230] ;  /* 0x00008c00fff07b82 */ /* 0x000f260000000800 */
[----:B------:R-:W4:Y:S04]  /*10f70*/  LDL.LU.64 R234, [R1+0xd8] ;  /* 0x0000d80001ea7983 */ /* 0x000f280000300a00 */
[----:B------:R3:W-:Y:S04]  /*10f80*/  LDGSTS.E [R3+0x1b800], desc[UR8][R60.64], !P6 ;  /* 0x1b8000003c037fae */ /* 0x0007e8000f121848 */
[----:B------:R2:W-:Y:S04]  /*10f90*/  LDGSTS.E [R3+0x1b900], desc[UR8][R44.64], !P6 ;  /* 0x1b9000002c037fae */ /* 0x0005e8000f121848 */
[----:B------:R1:W-:Y:S04]  /*10fa0*/  LDGSTS.E [R3+0x1ba00], desc[UR8][R28.64], !P6 ;  /* 0x1ba000001c037fae */ /* 0x0003e8000f121848 */
[----:B------:R1:W-:Y:S04]  /*10fb0*/  LDGSTS.E [R3+0x1bb00], desc[UR8][R6.64], !P6 ;  /* 0x1bb0000006037fae */ /* 0x0003e8000f121848 */
[----:B------:R-:W4:Y:S04]  /*10fc0*/  LDL.LU.64 R186, [R1+0xd0] ;  /* 0x0000d00001ba7983 */ /* 0x000f280000300a00 */
[----:B------:R-:W4:Y:S01]  /*10fd0*/  LDL.LU.64 R170, [R1+0xc8] ;  /* 0x0000c80001aa7983 */ /* 0x000f220000300a00 */
        /* <DEDUP_REMOVED lines=16> */
[----:B------:R-:W3:Y:S04]  /*110e0*/  LDL.LU.64 R122, [R1+0x60] ;  /* 0x00006000017a7983 */ /* 0x000ee80000300a00 */
[----:B------:R4:W-:Y:S04]  /*110f0*/  LDGSTS.E [R3+0x1ca00], desc[UR8][R28.64], !P0 ;  /* 0x1ca000001c037fae */ /* 0x0009e8000c121848 */
[----:B------:R2:W-:Y:S01]  /*11100*/  LDGSTS.E [R3+0x1cb00], desc[UR8][R6.64], !P0 ;  /* 0x1cb0000006037fae */ /* 0x0005e2000c121848 */
[----:B----4-:R-:W-:-:S04]  /*11110*/  IMAD.WIDE R28, R0, 0x4, R12 ;  /* 0x00000004001c7825 */ /* 0x010fc800078e020c */
[C---:B------:R-:W-:Y:S01]  /*11120*/  IMAD.WIDE R12, R0.reuse, 0x4, R106 ;  /* 0x00000004000c7825 */ /* 0x040fe200078e026a */
[----:B------:R4:W-:Y:S03]  /*11130*/  STL.64 [R1+0xfa8], R28 ;  /* 0x000fa81c01007387 */ /* 0x0009e60000100a00 */
[----:B--2---:R-:W-:Y:S01]  /*11140*/  IMAD.WIDE R6, R0, 0x4, R242 ;  /* 0x0000000400067825 */ /* 0x004fe200078e02f2 */
[----:B------:R2:W-:Y:S04]  /*11150*/  STL.64 [R1+0xfb0], R12 ;  /* 0x000fb00c01007387 */ /* 0x0005e80000100a00 */
[----:B------:R3:W-:Y:S04]  /*11160*/  STL.64 [R1+0xfb8], R6 ;  /* 0x000fb80601007387 */ /* 0x0007e80000100a00 */
[----:B------:R-:W3:Y:S04]  /*11170*/  LDL.LU.64 R106, [R1+0x600] ;  /* 0x00060000016a7983 */ /* 0x000ee80000300a00 */
[----:B------:R-:W3:Y:S01]  /*11180*/  LDL.LU.64 R242, [R1+0x648] ;  /* 0x0006480001f27983 */ /* 0x000ee20000300a00 */
[----:B------:R-:W-:-:S02]  /*11190*/  VIADD R236, R239, 0xffffff89 ;  /* 0xffffff89efec7836 */ /* 0x000fc40000000000 */
[----:B------:R-:W3:Y:S03]  /*111a0*/  LDC R239, c[0x0][0x230] ;  /* 0x00008c00ffef7b82 */ /* 0x000ee60000000800 */
[----:B------:R-:W-:Y:S02]  /*111b0*/  ISETP.GE.U32.AND P6, PT, R236, 0x7fffff4a, PT ;  /* 0x7fffff4aec00780c */ /* 0x000fe40003fc6070 */
[----:B------:R-:W-:-:S03]  /*111c0*/  IADD3 R236, R238, -0x7b, RZ ;  /* 0xffffff85eeec7810 */ /* 0x000fc60007ffe0ff */
[----:B------:R-:W3:Y:S01]  /*111d0*/  LDC R238, c[0x0][0x230] ;  /* 0x00008c00ffee7b82 */ /* 0x000ee20000000800 */
[----:B------:R-:W-:-:S07]  /*111e0*/  ISETP.GE.U32.AND P0, PT, R236, 0x7fffff46, PT ;  /* 0x7fffff46ec00780c */ /* 0x000fce0003f06070 */
[----:B------:R1:W-:Y:S04]  /*111f0*/  LDGSTS.E [R3+0x1d800], desc[UR8][R44.64], !P6 ;  /* 0x1d8000002c037fae */ /* 0x0003e8000f121848 */
[----:B------:R4:W-:Y:S01]  /*11200*/  LDGSTS.E [R3+0x1d900], desc[UR8][R28.64], !P6 ;  /* 0x1d9000001c037fae */ /* 0x0009e2000f121848 */
[----:B------:R-:W-:Y:S02]  /*11210*/  VIADD R236, R237, 0xffffff81 ;  /* 0xffffff81edec7836 */ /* 0x000fe40000000000 */
[----:B------:R-:W3:Y:S01]  /*11220*/  LDC R237, c[0x0][0x230] ;  /* 0x00008c00ffed7b82 */ /* 0x000ee20000000800 */
[----:B------:R2:W-:Y:S01]  /*11230*/  LDGSTS.E [R3+0x1da00], desc[UR8][R12.64], !P6 ;  /* 0x1da000000c037fae */ /* 0x0005e2000f121848 */
[----:B-1----:R-:W-:-:S03]  /*11240*/  IMAD.WIDE R44, R0, 0x4, R234 ;  /* 0x00000004002c7825 */ /* 0x002fc600078e02ea */
[----:B------:R3:W-:Y:S01]  /*11250*/  LDGSTS.E [R3+0x1db00], desc[UR8][R6.64], !P6 ;  /* 0x1db0000006037fae */ /* 0x0007e2000f121848 */
[----:B----4-:R-:W-:-:S03]  /*11260*/  IMAD.WIDE R28, R0, 0x4, R186 ;  /* 0x00000004001c7825 */ /* 0x010fc600078e02ba */
[----:B------:R1:W-:Y:S01]  /*11270*/  STL.64 [R1+0x1020], R44 ;  /* 0x0010202c01007387 */ /* 0x0003e20000100a00 */
[----:B--2---:R-:W-:-:S03]  /*11280*/  IMAD.WIDE R12, R0, 0x4, R170 ;  /* 0x00000004000c7825 */ /* 0x004fc600078e02aa */
[----:B------:R-:W2:Y:S04]  /*11290*/  LDL.LU.64 R234, [R1+0x650] ;  /* 0x0006500001ea7983 */ /* 0x000ea80000300a00 */
[----:B------:R4:W-:Y:S04]  /*112a0*/  STL.64 [R1+0x1028], R28 ;  /* 0x0010281c01007387 */ /* 0x0009e80000100a00 */
[----:B------:R1:W-:Y:S01]  /*112b0*/  LDGSTS.E [R3+0x1e800], desc[UR8][R44.64], !P0 ;  /* 0x1e8000002c037fae */ /* 0x0003e2000c121848 */
[----:B------:R-:W-:-:S03]  /*112c0*/  ISETP.GE.U32.AND P6, PT, R236, 0x7fffff42, PT ;  /* 0x7fffff42ec00780c */ /* 0x000fc60003fc6070 */
[----:B------:R-:W2:Y:S04]  /*112d0*/  LDL.LU.64 R186, [R1+0x658] ;  /* 0x0006580001ba7983 */ /* 0x000ea80000300a00 */
[----:B------:R4:W-:Y:S04]  /*112e0*/  STL.64 [R1+0x1030], R12 ;  /* 0x0010300c01007387 */ /* 0x0009e80000100a00 */
[----:B------:R4:W-:Y:S01]  /*112f0*/  LDGSTS.E [R3+0x1e900], desc[UR8][R28.64], !P0 ;  /* 0x1e9000001c037fae */ /* 0x0009e2000c121848 */
[----:B---3--:R-:W-:-:S03]  /*11300*/  IMAD.WIDE R6, R0, 0x4, R154 ;  /* 0x0000000400067825 */ /* 0x008fc600078e029a */
[----:B------:R3:W-:Y:S04]  /*11310*/  LDGSTS.E [R3+0x1ea00], desc[UR8][R12.64], !P0 ;  /* 0x1ea000000c037fae */ /* 0x0007e8000c121848 */
[----:B------:R3:W-:Y:S04]  /*11320*/  STL.64 [R1+0x1038], R6 ;  /* 0x0010380601007387 */ /* 0x0007e80000100a00 */
[----:B------:R-:W2:Y:S04]  /*11330*/  LDL.LU.64 R170, [R1+0x660] ;  /* 0x0006600001aa7983 */ /* 0x000ea80000300a00 */
[----:B------:R-:W2:Y:S04]  /*11340*/  LDL.LU.64 R154, [R1+0x668] ;  /* 0x00066800019a7983 */ /* 0x000ea80000300a00 */
[----:B------:R3:W-:Y:S01]  /*11350*/  LDGSTS.E [R3+0x1eb00], desc[UR8][R6.64], !P0 ;  /* 0x1eb0000006037fae */ /* 0x0007e2000c121848 */
[----:B-1----:R-:W-:-:S04]  /*11360*/  IMAD.WIDE R44, R0, 0x4, R218 ;  /* 0x00000004002c7825 */ /* 0x002fc800078e02da */
[C---:B----4-:R-:W-:Y:S01]  /*11370*/  IMAD.WIDE R28, R0.reuse, 0x4, R202 ;  /* 0x00000004001c7825 */ /* 0x050fe200078e02ca */
[----:B------:R1:W-:Y:S03]  /*11380*/  STL.64 [R1+0x10a0], R44 ;  /* 0x0010a02c01007387 */ /* 0x0003e60000100a00 */
[C---:B---3--:R-:W-:Y:S01]  /*11390*/  IMAD.WIDE R12, R0.reuse, 0x4, R138 ;  /* 0x00000004000c7825 */ /* 0x048fe200078e028a */
[----:B------:R1:W-:Y:S04]  /*113a0*/  LDGSTS.E [R3+0x1f800], desc[UR8][R44.64], !P6 ;  /* 0x1f8000002c037fae */ /* 0x0003e8000f121848 */
[----:B------:R-:W3:Y:S01]  /*113b0*/  LDL.LU.64 R138, [R1+0x670] ;  /* 0x00067000018a7983 */ /* 0x000ee20000300a00 */
[----:B------:R-:W-:-:S03]  /*113c0*/  IMAD.WIDE R6, R0, 0x4, R122 ;  /* 0x0000000400067825 */ /* 0x000fc600078e027a */
[----:B------:R4:W-:Y:S04]  /*113d0*/  STL.64 [R1+0x10a8], R28 ;  /* 0x0010a81c01007387 */ /* 0x0009e80000100a00 */
[----:B------:R-:W3:Y:S04]  /*113e0*/  LDL.LU.64 R122, [R1+0x678] ;  /* 0x00067800017a7983 */ /* 0x000ee80000300a00 */
[----:B------:R2:W-:Y:S04]  /*113f0*/  STL.64 [R1+0x10b0], R12 ;  /* 0x0010b00c01007387 */ /* 0x0005e80000100a00 */
[----:B------:R4:W-:Y:S04]  /*11400*/  LDGSTS.E [R3+0x1f900], desc[UR8][R28.64], !P6 ;  /* 0x1f9000001c037fae */ /* 0x0009e8000f121848 */
[----:B------:R2:W-:Y:S04]  /*11410*/  STL.64 [R1+0x10b8], R6 ;  /* 0x0010b80601007387 */ /* 0x0005e80000100a00 */
[----:B------:R-:W3:Y:S04]  /*11420*/  LDL.LU.64 R218, [R1+0x798] ;  /* 0x0007980001da7983 */ /* 0x000ee80000300a00 */
[----:B------:R-:W3:Y:S04]  /*11430*/  LDL.LU.64 R202, [R1+0x790] ;  /* 0x0007900001ca7983 */ /* 0x000ee80000300a00 */
[----:B------:R2:W-:Y:S04]  /*11440*/  LDGSTS.E [R3+0x1fa00], desc[UR8][R12.64], !P6 ;  /* 0x1fa000000c037fae */ /* 0x0005e8000f121848 */
[----:B------:R2:W-:Y:S01]  /*11450*/  LDGSTS.E [R3+0x1fb00], desc[UR8][R6.64], !P6 ;  /* 0x1fb0000006037fae */ /* 0x0005e2000f121848 */
[----:B-1----:R-:W-:-:S04]  /*11460*/  IMAD.WIDE R44, R0, 0x4, R106 ;  /* 0x00000004002c7825 */ /* 0x002fc800078e026a */
[C---:B----4-:R-:W-:Y:S01]  /*11470*/  IMAD.WIDE R28, R0.reuse, 0x4, R242 ;  /* 0x00000004001c7825 */ /* 0x050fe200078e02f2 */
[----:B------:R-:W-:Y:S04]  /*11480*/  STL.64 [R1+0xa8], R44 ;  /* 0x0000a82c01007387 */ /* 0x000fe80000100a00 */
[----:B------:R-:W4:Y:S04]  /*11490*/  LDL.LU.64 R106, [R1+0x788] ;  /* 0x00078800016a7983 */ /* 0x000f280000300a00 */
[----:B------:R-:W-:Y:S04]  /*114a0*/  STL.64 [R1+0xa0], R28 ;  /* 0x0000a01c01007387 */ /* 0x000fe80000100a00 */
[----:B------:R-:W4:Y:S04]  /*114b0*/  LDL.LU.64 R242, [R1+0x780] ;  /* 0x0007800001f27983 */ /* 0x000f280000300a00 */
[----:B------:R1:W-:Y:S04]  /*114c0*/  LDGSTS.E [R2+0x10c00], desc[UR8][R44.64], !P3 ;  /* 0x10c000002c027fae */ /* 0x0003e8000d921848 */
[----:B------:R3:W-:Y:S01]  /*114d0*/  LDGSTS.E [R2+0x10d00], desc[UR8][R28.64], !P3 ;  /* 0x10d000001c027fae */ /* 0x0007e2000d921848 */
[----:B--2---:R-:W-:-:S05]  /*114e0*/  IMAD.WIDE R12, R0, 0x4, R234 ;  /* 0x00000004000c7825 */ /* 0x004fca00078e02ea */
[----:B------:R2:W-:Y:S04]  /*114f0*/  STL.64 [R1+0x88], R12 ;  /* 0x0000880c01007387 */ /* 0x0005e80000100a00 */
[----:B------:R-:W-:Y:S01]  /*11500*/  LDGSTS.E [R2+0x10e00], desc[UR8][R12.64], !P3 ;  /* 0x10e000000c027fae */ /* 0x000fe2000d921848 */
[----:B------:R-:W-:-:S05]  /*11510*/  IMAD.WIDE R6, R0, 0x4, R186 ;  /* 0x0000000400067825 */ /* 0x000fca00078e02ba */
[----:B------:R3:W-:Y:S04]  /*11520*/  STL.64 [R1+0x80], R6 ;  /* 0x0000800601007387 */ /* 0x0007e80000100a00 */
[----:B--2---:R-:W2:Y:S04]  /*11530*/  LDL.LU.64 R12, [R1+0x778] ;  /* 0x00077800010c7983 */ /* 0x004ea80000300a00 */
[----:B------:R3:W-:Y:S04]  /*11540*/  LDGSTS.E [R2+0x10f00], desc[UR8][R6.64], !P3 ;  /* 0x10f0000006027fae */ /* 0x0007e8000d921848 */
[----:B------:R-:W2:Y:S01]  /*11550*/  LDL.LU.64 R234, [R1+0x770] ;  /* 0x0007700001ea7983 */ /* 0x000ea20000300a00 */
[----:B------:R-:W-:-:S04]  /*11560*/  IMAD.WIDE R60, R0, 0x4, R170 ;  /* 0x00000004003c7825 */ /* 0x000fc800078e02aa */
[C---:B-1----:R-:W-:Y:S01]  /*11570*/  IMAD.WIDE R44, R0.reuse, 0x4, R154 ;  /* 0x00000004002c7825 */ /* 0x042fe200078e029a */
[----:B------:R1:W-:Y:S04]  /*11580*/  STL.64 [R1+0x78], R60 ;  /* 0x0000783c01007387 */ /* 0x0003e80000100a00 */
[----:B------:R-:W2:Y:S04]  /*11590*/  LDL.LU.64 R186, [R1+0x768] ;  /* 0x0007680001ba7983 */ /* 0x000ea80000300a00 */
[----:B------:R1:W-:Y:S04]  /*115a0*/  STL.64 [R1+0x70], R44 ;  /* 0x0000702c01007387 */ /* 0x0003e80000100a00 */
[----:B------:R-:W2:Y:S04]  /*115b0*/  LDL.LU.64 R170, [R1+0x760] ;  /* 0x0007600001aa7983 */ /* 0x000ea80000300a00 */
[----:B------:R1:W-:Y:S04]  /*115c0*/  LDGSTS.E [R2+0x11c00], desc[UR8][R60.64], !P4 ;  /* 0x11c000003c027fae */ /* 0x0003e8000e121848 */
[----:B------:R1:W-:Y:S01]  /*115d0*/  LDGSTS.E [R2+0x11d00], desc[UR8][R44.64], !P4 ;  /* 0x11d000002c027fae */ /* 0x0003e2000e121848 */
[----:B---3--:R-:W-:-:S04]  /*115e0*/  IMAD.WIDE R28, R0, 0x4, R138 ;  /* 0x00000004001c7825 */ /* 0x008fc800078e028a */
[C---:B------:R-:W-:Y:S01]  /*115f0*/  IMAD.WIDE R6, R0.reuse, 0x4, R122 ;  /* 0x0000000400067825 */ /* 0x040fe200078e027a */
[----:B------:R4:W-:Y:S04]  /*11600*/  STL.64 [R1+0x68], R28 ;  /* 0x0000681c01007387 */ /* 0x0009e80000100a00 */
[----:B------:R3:W-:Y:S04]  /*11610*/  STL.64 [R1+0x60], R6 ;  /* 0x0000600601007387 */ /* 0x0007e80000100a00 */
[----:B------:R-:W2:Y:S04]  /*11620*/  LDL.LU.64 R154, [R1+0x758] ;  /* 0x00075800019a7983 */ /* 0x000ea80000300a00 */
[----:B------:R-:W2:Y:S04]  /*11630*/  LDL.LU.64 R138, [R1+0x750] ;  /* 0x00075000018a7983 */ /* 0x000ea80000300a00 */
[----:B------:R-:W2:Y:S01]  /*11640*/  LDL.LU.64 R122, [R1+0x748] ;  /* 0x00074800017a7983 */ /* 0x000ea20000300a00 */
[----:B-1----:R-:W-:-:S03]  /*11650*/  IMAD.WIDE R60, R0, 0x4, R218 ;  /* 0x00000004003c7825 */ /* 0x002fc600078e02da */
[----:B------:R4:W-:Y:S01]  /*11660*/  LDGSTS.E [R2+0x11e00], desc[UR8][R28.64], !P4 ;  /* 0x11e000001c027fae */ /* 0x0009e2000e121848 */
[----:B------:R-:W-:-:S03]  /*11670*/  IMAD.WIDE R44, R0, 0x4, R202 ;  /* 0x00000004002c7825 */ /* 0x000fc600078e02ca */
[----:B------:R3:W-:Y:S04]  /*11680*/  LDGSTS.E [R2+0x11f00], desc[UR8][R6.64], !P4 ;  /* 0x11f0000006027fae */ /* 0x0007e8000e121848 */
[----:B------:R-:W-:Y:S04]  /*11690*/  STL.64 [R1+0xb0], R60 ;  /* 0x0000b03c01007387 */ /* 0x000fe80000100a00 */
[----:B------:R2:W-:Y:S04]  /*116a0*/  STL.64 [R1+0xc0], R44 ;  /* 0x0000c02c01007387 */ /* 0x0005e80000100a00 */
[----:B------:R-:W-:Y:S04]  /*116b0*/  LDGSTS.E [R2+0x12c00], desc[UR8][R60.64], !P5 ;  /* 0x12c000003c027fae */ /* 0x000fe8000e921848 */
[----:B------:R2:W-:Y:S01]  /*116c0*/  LDGSTS.E [R2+0x12d00], desc[UR8][R44.64], !P5 ;  /* 0x12d000002c027fae */ /* 0x0005e2000e921848 */
[----:B----4-:R-:W-:-:S05]  /*116d0*/  IMAD.WIDE R28, R0, 0x4, R106 ;  /* 0x00000004001c7825 */ /* 0x010fca00078e026a */
[----:B------:R1:W-:Y:S01]  /*116e0*/  STL.64 [R1+0xc8], R28 ;  /* 0x0000c81c01007387 */ /* 0x0003e20000100a00 */
[----:B---3--:R-:W-:-:S03]  /*116f0*/  IMAD.WIDE R6, R0, 0x4, R242 ;  /* 0x0000000400067825 */ /* 0x008fc600078e02f2 */
[----:B------:R-:W3:Y:S04]  /*11700*/  LDL.LU.64 R218, [R1+0x740] ;  /* 0x0007400001da7983 */ /* 0x000ee80000300a00 */
[----:B------:R4:W-:Y:S04]  /*11710*/  STL.64 [R1+0xf0], R6 ;  /* 0x0000f00601007387 */ /* 0x0009e80000100a00 */
[----:B------:R-:W3:Y:S04]  /*11720*/  LDL.LU.64 R202, [R1+0x738] ;  /* 0x0007380001ca7983 */ /* 0x000ee80000300a00 */
[----:B------:R-:W3:Y:S04]  /*11730*/  LDL.LU.64 R106, [R1+0x730] ;  /* 0x00073000016a7983 */ /* 0x000ee80000300a00 */
[----:B------:R-:W3:Y:S04]  /*11740*/  LDL.LU.64 R242, [R1+0x728] ;  /* 0x0007280001f27983 */ /* 0x000ee80000300a00 */
[----:B------:R1:W-:Y:S04]  /*11750*/  LDGSTS.E [R2+0x12e00], desc[UR8][R28.64], !P5 ;  /* 0x12e000001c027fae */ /* 0x0003e8000e921848 */
[----:B------:R4:W-:Y:S01]  /*11760*/  LDGSTS.E [R2+0x12f00], desc[UR8][R6.64], !P5 ;  /* 0x12f0000006027fae */ /* 0x0009e2000e921848 */
[----:B------:R-:W-:-:S02]  /*11770*/  VIADD R236, R239, 0xffffffac ;  /* 0xffffffacefec7836 */ /* 0x000fc40000000000 */
[----:B------:R-:W3:Y:S03]  /*11780*/  LDC R239, c[0x0][0x230] ;  /* 0x00008c00ffef7b82 */ /* 0x000ee60000000800 */
[----:B------:R-:W-:Y:S01]  /*11790*/  ISETP.GE.U32.AND P0, PT, R236, 0x7fffff6d, PT ;  /* 0x7fffff6dec00780c */ /* 0x000fe20003f06070 */
[----:B--2---:R-:W-:-:S04]  /*117a0*/  IMAD.WIDE R44, R0, 0x4, R12 ;  /* 0x00000004002c7825 */ /* 0x004fc800078e020c */
[C---:B-1----:R-:W-:Y:S01]  /*117b0*/  IMAD.WIDE R28, R0.reuse, 0x4, R234 ;  /* 0x00000004001c7825 */ /* 0x042fe200078e02ea */
[----:B------:R1:W-:Y:S04]  /*117c0*/  STL.64 [R1+0x100], R44 ;  /* 0x0001002c01007387 */ /* 0x0003e80000100a00 */
[----:B------:R1:W-:Y:S04]  /*117d0*/  LDGSTS.E [R2+0x13c00], desc[UR8][R44.64], !P1 ;  /* 0x13c000002c027fae */ /* 0x0003e8000c921848 */
[----:B------:R2:W-:Y:S01]  /*117e0*/  STL.64 [R1+0x110], R28 ;  /* 0x0001101c01007387 */ /* 0x0005e20000100a00 */
[----:B------:R-:W-:-:S03]  /*117f0*/  IMAD.WIDE R12, R0, 0x4, R186 ;  /* 0x00000004000c7825 */ /* 0x000fc600078e02ba */
[----:B------:R2:W-:Y:S04]  /*11800*/  LDGSTS.E [R2+0x13d00], desc[UR8][R28.64], !P1 ;  /* 0x13d000001c027fae */ /* 0x0005e8000c921848 */
[----:B------:R2:W-:Y:S01]  /*11810*/  STL.64 [R1+0x3f0], R12 ;  /* 0x0003f00c01007387 */ /* 0x0005e20000100a00 */
[----:B----4-:R-:W-:-:S03]  /*11820*/  IMAD.WIDE R6, R0, 0x4, R170 ;  /* 0x0000000400067825 */ /* 0x010fc600078e02aa */
[----:B------:R-:W4:Y:S04]  /*11830*/  LDL.LU.64 R186, [R1+0x720] ;  /* 0x0007200001ba7983 */ /* 0x000f280000300a00 */
[----:B------:R3:W-:Y:S04]  /*11840*/  STL.64 [R1+0x400], R6 ;  /* 0x0004000601007387 */ /* 0x0007e80000100a00 */
[----:B------:R2:W-:Y:S04]  /*11850*/  LDGSTS.E [R2+0x13e00], desc[UR8][R12.64], !P1 ;  /* 0x13e000000c027fae */ /* 0x0005e8000c921848 */
[----:B------:R-:W4:Y:S04]  /*11860*/  LDL.LU.64 R170, [R1+0x718] ;  /* 0x0007180001aa7983 */ /* 0x000f280000300a00 */
[----:B------:R3:W-:Y:S01]  /*11870*/  LDGSTS.E [R2+0x13f00], desc[UR8][R6.64], !P1 ;  /* 0x13f0000006027fae */ /* 0x0007e2000c921848 */
[----:B-1----:R-:W-:-:S04]  /*11880*/  IMAD.WIDE R44, R0, 0x4, R154 ;  /* 0x00000004002c7825 */ /* 0x002fc800078e029a */
[C---:B--2---:R-:W-:Y:S01]  /*11890*/  IMAD.WIDE R28, R0.reuse, 0x4, R138 ;  /* 0x00000004001c7825 */ /* 0x044fe200078e028a */
[----:B------:R-:W-:Y:S03]  /*118a0*/  STL.64 [R1+0x410], R44 ;  /* 0x0004102c01007387 */ /* 0x000fe60000100a00 */
[C---:B------:R-:W-:Y:S01]  /*118b0*/  IMAD.WIDE R12, R0.reuse, 0x4, R122 ;  /* 0x00000004000c7825 */ /* 0x040fe200078e027a */
[----:B------:R-:W2:Y:S04]  /*118c0*/  LDL.LU.64 R154, [R1+0x710] ;  /* 0x00071000019a7983 */ /* 0x000ea80000300a00 */
[----:B------:R1:W-:Y:S04]  /*118d0*/  STL.64 [R1+0x420], R28 ;  /* 0x0004201c01007387 */ /* 0x0003e80000100a00 */
[----:B------:R-:W2:Y:S04]  /*118e0*/  LDL.LU.64 R138, [R1+0x708] ;  /* 0x00070800018a7983 */ /* 0x000ea80000300a00 */
[----:B------:R1:W-:Y:S04]  /*118f0*/  STL.64 [R1+0x428], R12 ;  /* 0x0004280c01007387 */ /* 0x0003e80000100a00 */
[----:B------:R-:W2:Y:S04]  /*11900*/  LDL.LU.64 R122, [R1+0x700] ;  /* 0x00070000017a7983 */ /* 0x000ea80000300a00 */
[----:B------:R1:W-:Y:S04]  /*11910*/  LDGSTS.E [R2+0x14c00], desc[UR8][R44.64], !P0 ;  /* 0x14c000002c027fae */ /* 0x0003e8000c121848 */
[----:B------:R-:W-:Y:S04]  /*11920*/  LDGSTS.E [R2+0x14d00], desc[UR8][R28.64], !P0 ;  /* 0x14d000001c027fae */ /* 0x000fe8000c121848 */
[----:B------:R-:W-:Y:S01]  /*11930*/  LDGSTS.E [R2+0x14e00], desc[UR8][R12.64], !P0 ;  /* 0x14e000000c027fae */ /* 0x000fe2000c121848 */
[----:B---3--:R-:W-:-:S05]  /*11940*/  IMAD.WIDE R6, R0, 0x4, R218 ;  /* 0x0000000400067825 */ /* 0x008fca00078e02da */
[----:B------:R4:W-:Y:S01]  /*11950*/  STL.64 [R1+0x430], R6 ;  /* 0x0004300601007387 */ /* 0x0009e20000100a00 */
[----:B------:R-:W-:-:S03]  /*11960*/  IMAD.WIDE R76, R0, 0x4, R202 ;  /* 0x00000004004c7825 */ /* 0x000fc600078e02ca */
[----:B-1----:R-:W3:Y:S01]  /*11970*/  LDL.LU.64 R28, [R1+0x6f8] ;  /* 0x0006f800011c7983 */ /* 0x002ee20000300a00 */
[----:B------:R-:W-:-:S03]  /*11980*/  IMAD.WIDE R60, R0, 0x4, R106 ;  /* 0x00000004003c7825 */ /* 0x000fc600078e026a */
[----:B------:R1:W-:Y:S01]  /*11990*/  STL.64 [R1+0x438], R76 ;  /* 0x0004384c01007387 */ /* 0x0003e20000100a00 */
[----:B------:R-:W-:-:S03]  /*119a0*/  IMAD.WIDE R44, R0, 0x4, R242 ;  /* 0x00000004002c7825 */ /* 0x000fc600078e02f2 */
[----:B------:R-:W3:Y:S04]  /*119b0*/  LDL.LU.64 R12, [R1+0x6f0] ;  /* 0x0006f000010c7983 */ /* 0x000ee80000300a00 */
[----:B------:R2:W-:Y:S04]  /*119c0*/  STL.64 [R1+0x490], R60 ;  /* 0x0004903c01007387 */ /* 0x0005e80000100a00 */
[----:B------:R-:W3:Y:S04]  /*119d0*/  LDL.LU.64 R106, [R1+0x6e8] ;  /* 0x0006e800016a7983 */ /* 0x000ee80000300a00 */
[----:B------:R2:W-:Y:S04]  /*119e0*/  STL.64 [R1+0x498], R44 ;  /* 0x0004982c01007387 */ /* 0x0005e80000100a00 */
[----:B------:R-:W3:Y:S01]  /*119f0*/  LDL.LU.64 R242, [R1+0x6e0] ;  /* 0x0006e00001f27983 */ /* 0x000ee20000300a00 */
[----:B------:R-:W-:-:S02]  /*11a00*/  IADD3 R236, R238, -0x58, RZ ;  /* 0xffffffa8eeec7810 */ /* 0x000fc40007ffe0ff */
[----:B------:R-:W3:Y:S01]  /*11a10*/  LDC R238, c[0x0][0x230] ;  /* 0x00008c00ffee7b82 */ /* 0x000ee20000000800 */
[----:B------:R4:W-:Y:S01]  /*11a20*/  LDGSTS.E [R2+0x14f00], desc[UR8][R6.64], !P0 ;  /* 0x14f0000006027fae */ /* 0x0009e2000c121848 */
[----:B------:R-:W-:Y:S01]  /*11a30*/  ISETP.GE.U32.AND P6, PT, R236, 0x7fffff69, PT ;  /* 0x7fffff69ec00780c */ /* 0x000fe20003fc6070 */
[----:B------:R-:W-:-:S05]  /*11a40*/  VIADD R236, R237, 0xffffffa4 ;  /* 0xffffffa4edec7836 */ /* 0x000fca0000000000 */
[----:B------:R-:W-:Y:S01]  /*11a50*/  ISETP.GE.U32.AND P3, PT, R236, 0x7fffff65, PT ;  /* 0x7fffff65ec00780c */ /* 0x000fe20003f66070 */
[----:B------:R-:W3:Y:S06]  /*11a60*/  LDC R237, c[0x0][0x230] ;  /* 0x00008c00ffed7b82 */ /* 0x000eec0000000800 */
[----:B------:R1:W-:Y:S04]  /*11a70*/  LDGSTS.E [R2+0x15c00], desc[UR8][R76.64], !P6 ;  /* 0x15c000004c027fae */ /* 0x0003e8000f121848 */
[----:B------:R2:W-:Y:S04]  /*11a80*/  LDGSTS.E [R2+0x15d00], desc[UR8][R60.64], !P6 ;  /* 0x15d000003c027fae */ /* 0x0005e8000f121848 */
[----:B------:R2:W-:Y:S01]  /*11a90*/  LDGSTS.E [R2+0x15e00], desc[UR8][R44.64], !P6 ;  /* 0x15e000002c027fae */ /* 0x0005e2000f121848 */
[----:B----4-:R-:W-:-:S05]  /*11aa0*/  IMAD.WIDE R6, R0, 0x4, R186 ;  /* 0x0000000400067825 */ /* 0x010fca00078e02ba */
[----:B------:R4:W-:Y:S04]  /*11ab0*/  STL.64 [R1+0x4b0], R6 ;  /* 0x0004b00601007387 */ /* 0x0009e80000100a00 */
[----:B------:R-:W3:Y:S01]  /*11ac0*/  LDL.LU.64 R234, [R1+0x6d8] ;  /* 0x0006d80001ea7983 */ /* 0x000ee20000300a00 */
[----:B-1----:R-:W-:-:S03]  /*11ad0*/  IMAD.WIDE R76, R0, 0x4, R170 ;  /* 0x00000004004c7825 */ /* 0x002fc600078e02aa */
[----:B------:R4:W-:Y:S04]  /*11ae0*/  LDGSTS.E [R2+0x15f00], desc[UR8][R6.64], !P6 ;  /* 0x15f0000006027fae */ /* 0x0009e8000f121848 */
[----:B------:R-:W3:Y:S04]  /*11af0*/  LDL.LU.64 R218, [R1+0x6d0] ;  /* 0x0006d00001da7983 */ /* 0x000ee80000300a00 */
[----:B------:R-:W3:Y:S04]  /*11b00*/  LDL.LU.64 R202, [R1+0x6c8] ;  /* 0x0006c80001ca7983 */ /* 0x000ee80000300a00 */
[----:B------:R-:W3:Y:S04]  /*11b10*/  LDL.LU.64 R186, [R1+0x6c0] ;  /* 0x0006c00001ba7983 */ /* 0x000ee80000300a00 */
[----:B------:R-:W-:Y:S04]  /*11b20*/  STL.64 [R1+0x4e0], R76 ;  /* 0x0004e04c01007387 */ /* 0x000fe80000100a00 */
[----:B------:R-:W-:Y:S01]  /*11b30*/  LDGSTS.E [R2+0x16c00], desc[UR8][R76.64], !P3 ;  /* 0x16c000004c027fae */ /* 0x000fe2000d921848 */
[----:B--2---:R-:W-:-:S04]  /*11b40*/  IMAD.WIDE R60, R0, 0x4, R154 ;  /* 0x00000004003c7825 */ /* 0x004fc800078e029a */
[C---:B------:R-:W-:Y:S01]  /*11b50*/  IMAD.WIDE R44, R0.reuse, 0x4, R138 ;  /* 0x00000004002c7825 */ /* 0x040fe200078e028a */
[----:B------:R-:W-:Y:S03]  /*11b60*/  STL.64 [R1+0x4f0], R60 ;  /* 0x0004f03c01007387 */ /* 0x000fe60000100a00 */
[C---:B----4-:R-:W-:Y:S01]  /*11b70*/  IMAD.WIDE R6, R0.reuse, 0x4, R122 ;  /* 0x0000000400067825 */ /* 0x050fe200078e027a */
[----:B------:R3:W-:Y:S04]  /*11b80*/  STL.64 [R1+0x500], R44 ;  /* 0x0005002c01007387 */ /* 0x0007e80000100a00 */
[----:B------:R1:W-:Y:S04]  /*11b90*/  STL.64 [R1+0x540], R6 ;  /* 0x0005400601007387 */ /* 0x0003e80000100a00 */
[----:B------:R-:W2:Y:S04]  /*11ba0*/  LDL.LU.64 R170, [R1+0x838] ;  /* 0x0008380001aa7983 */ /* 0x000ea80000300a00 */
[----:B------:R-:W4:Y:S04]  /*11bb0*/  LDL.LU.64 R154, [R1+0x830] ;  /* 0x00083000019a7983 */ /* 0x000f280000300a00 */
[----:B------:R-:W4:Y:S04]  /*11bc0*/  LDL.LU.64 R138, [R1+0x828] ;  /* 0x00082800018a7983 */ /* 0x000f280000300a00 */
[----:B------:R-:W-:Y:S04]  /*11bd0*/  LDGSTS.E [R2+0x16d00], desc[UR8][R60.64], !P3 ;  /* 0x16d000003c027fae */ /* 0x000fe8000d921848 */
[----:B------:R-:W4:Y:S04]  /*11be0*/  LDL.LU.64 R122, [R1+0x820] ;  /* 0x00082000017a7983 */ /* 0x000f280000300a00 */
[----:B------:R3:W-:Y:S04]  /*11bf0*/  LDGSTS.E [R2+0x16e00], desc[UR8][R44.64], !P3 ;  /* 0x16e000002c027fae */ /* 0x0007e8000d921848 */
[----:B------:R1:W-:Y:S01]  /*11c00*/  LDGSTS.E [R2+0x16f00], desc[UR8][R6.64], !P3 ;  /* 0x16f0000006027fae */ /* 0x0003e2000d921848 */
[----:B---3--:R-:W-:-:S04]  /*11c10*/  IMAD.WIDE R44, R0, 0x4, R28 ;  /* 0x00000004002c7825 */ /* 0x008fc800078e021c */
[C---:B------:R-:W-:Y:S01]  /*11c20*/  IMAD.WIDE R28, R0.reuse, 0x4, R12 ;  /* 0x00000004001c7825 */ /* 0x040fe200078e020c */
[----:B------:R3:W-:Y:S03]  /*11c30*/  STL.64 [R1+0x590], R44 ;  /* 0x0005902c01007387 */ /* 0x0007e60000100a00 */
[C---:B------:R-:W-:Y:S02]  /*11c40*/  IMAD.WIDE R12, R0.reuse, 0x4, R106 ;  /* 0x00000004000c7825 */ /* 0x040fe400078e026a */
[----:B------:R-:W4:Y:S02]  /*11c50*/  LDL.LU.64 R106, [R1+0x58] ;  /* 0x00005800016a7983 */ /* 0x000f240000300a00 */
[----:B-1----:R-:W-:Y:S02]  /*11c60*/  IMAD.WIDE R6, R0, 0x4, R242 ;  /* 0x0000000400067825 */ /* 0x002fe400078e02f2 */
[----:B------:R1:W-:Y:S04]  /*11c70*/  STL.64 [R1+0x5c8], R28 ;  /* 0x0005c81c01007387 */ /* 0x0003e80000100a00 */
[----:B------:R-:W4:Y:S01]  /*11c80*/  LDL.LU.64 R242, [R1+0x18] ;  /* 0x0000180001f27983 */ /* 0x000f220000300a00 */
[----:B------:R-:W-:-:S02]  /*11c90*/  VIADD R236, R239, 0xffffffa0 ;  /* 0xffffffa0efec7836 */ /* 0x000fc40000000000 */
[----:B------:R-:W4:Y:S03]  /*11ca0*/  LDC R239, c[0x0][0x230] ;  /* 0x00008c00ffef7b82 */ /* 0x000f260000000800 */
[----:B------:R-:W-:Y:S02]  /*11cb0*/  ISETP.GE.U32.AND P4, PT, R236, 0x7fffff61, PT ;  /* 0x7fffff61ec00780c */ /* 0x000fe40003f86070 */
[----:B------:R-:W-:Y:S01]  /*11cc0*/  IADD3 R236, R238, -0x64, RZ ;  /* 0xffffff9ceeec7810 */ /* 0x000fe20007ffe0ff */
[----:B------:R1:W-:Y:S01]  /*11cd0*/  STL.64 [R1+0x730], R12 ;  /* 0x0007300c01007387 */ /* 0x0003e20000100a00 */
[----:B------:R-:W-:Y:S01]  /*11ce0*/  IMAD.WIDE R76, R249, 0x4, R14 ;  /* 0x00000004f94c7825 */ /* 0x000fe200078e020e */
[----:B------:R-:W4:Y:S01]  /*11cf0*/  LDC R238, c[0x0][0x230] ;  /* 0x00008c00ffee7b82 */ /* 0x000f220000000800 */
[----:B------:R-:W-:Y:S02]  /*11d00*/  ISETP.GE.U32.AND P5, PT, R236, 0x7fffff5d, PT ;  /* 0x7fffff5dec00780c */ /* 0x000fe40003fa6070 */
[----:B------:R-:W-:Y:S01]  /*11d10*/  VIADD R236, R237, 0xffffff98 ;  /* 0xffffff98edec7836 */ /* 0x000fe20000000000 */
[----:B------:R1:W-:Y:S04]  /*11d20*/  STL.64 [R1+0x738], R6 ;  /* 0x0007380601007387 */ /* 0x0003e80000100a00 */
[----:B------:R3:W-:Y:S01]  /*11d30*/  LDGSTS.E [R2+0x17c00], desc[UR8][R44.64], !P4 ;  /* 0x17c000002c027fae */ /* 0x0007e2000e121848 */
[----:B------:R-:W-:Y:S01]  /*11d40*/  IMAD.WIDE R92, R249, 0x4, R30 ;  /* 0x00000004f95c7825 */ /* 0x000fe200078e021e */
[----:B------:R-:W4:Y:S02]  /*11d50*/  LDC R237, c[0x0][0x230] ;  /* 0x00008c00ffed7b82 */ /* 0x000f240000000800 */
[----:B------:R1:W-:Y:S04]  /*11d60*/  LDGSTS.E [R2+0x17d00], desc[UR8][R28.64], !P4 ;  /* 0x17d000001c027fae */ /* 0x0003e8000e121848 */
[----:B------:R1:W-:Y:S01]  /*11d70*/  LDGSTS.E [R2+0x17e00], desc[UR8][R12.64], !P4 ;  /* 0x17e000000c027fae */ /* 0x0003e2000e121848 */
[----:B------:R-:W-:-:S03]  /*11d80*/  ISETP.GE.U32.AND P1, PT, R236, 0x7fffff59, PT ;  /* 0x7fffff59ec00780c */ /* 0x000fc60003f26070 */
[----:B------:R1:W-:Y:S01]  /*11d90*/  LDGSTS.E [R2+0x17f00], desc[UR8][R6.64], !P4 ;  /* 0x17f0000006027fae */ /* 0x0003e2000e121848 */
[----:B---3--:R-:W-:-:S04]  /*11da0*/  IMAD.WIDE R44, R0, 0x4, R234 ;  /* 0x00000004002c7825 */ /* 0x008fc800078e02ea */
[C---:B-1----:R-:W-:Y:S01]  /*11db0*/  IMAD.WIDE R28, R0.reuse, 0x4, R218 ;  /* 0x00000004001c7825 */ /* 0x042fe200078e02da */
[----:B------:R4:W-:Y:S03]  /*11dc0*/  STL.64 [R1+0xd40], R44 ;  /* 0x000d402c01007387 */ /* 0x0009e60000100a00 */
[C---:B------:R-:W-:Y:S01]  /*11dd0*/  IMAD.WIDE R12, R0.reuse, 0x4, R202 ;  /* 0x00000004000c7825 */ /* 0x040fe200078e02ca */
[----:B------:R1:W-:Y:S03]  /*11de0*/  STL.64 [R1+0xd48], R28 ;  /* 0x000d481c01007387 */ /* 0x0003e60000100a00 */
[C---:B------:R-:W-:Y:S01]  /*11df0*/  IMAD.WIDE R6, R0.reuse, 0x4, R186 ;  /* 0x0000000400067825 */ /* 0x040fe200078e02ba */
[----:B------:R4:W-:Y:S04]  /*11e00*/  LDGSTS.E [R2+0x18c00], desc[UR8][R44.64], !P5 ;  /* 0x18c000002c027fae */ /* 0x0009e8000e921848 */
[----:B------:R3:W-:Y:S04]  /*11e10*/  STL.64 [R1+0xd50], R12 ;  /* 0x000d500c01007387 */ /* 0x0007e80000100a00 */
[----:B------:R1:W-:Y:S04]  /*11e20*/  LDGSTS.E [R2+0x18d00], desc[UR8][R28.64], !P5 ;  /* 0x18d000001c027fae */ /* 0x0003e8000e921848 */
[----:B------:R-:W-:Y:S04]  /*11e30*/  STL.64 [R1+0xd58], R6 ;  /* 0x000d580601007387 */ /* 0x000fe80000100a00 */
[----:B------:R3:W-:Y:S04]  /*11e40*/  LDGSTS.E [R2+0x18e00], desc[UR8][R12.64], !P5 ;  /* 0x18e000000c027fae */ /* 0x0007e8000e921848 */
[----:B------:R-:W-:Y:S04]  /*11e50*/  STL [R1+0x780], RZ ;  /* 0x000780ff01007387 */ /* 0x000fe80000100800 */
[----:B------:R-:W-:Y:S04]  /*11e60*/  STL [R1+0x784], RZ ;  /* 0x000784ff01007387 */ /* 0x000fe80000100800 */
[----:B------:R-:W-:Y:S01]  /*11e70*/  LDGSTS.E [R2+0x18f00], desc[UR8][R6.64], !P5 ;  /* 0x18f0000006027fae */ /* 0x000fe2000e921848 */
[----:B--2---:R-:W-:-:S04]  /*11e80*/  IMAD.WIDE R60, R0, 0x4, R170 ;  /* 0x00000004003c7825 */ /* 0x004fc800078e02aa */
[C---:B----4-:R-:W-:Y:S01]  /*11e90*/  IMAD.WIDE R44, R0.reuse, 0x4, R154 ;  /* 0x00000004002c7825 */ /* 0x050fe200078e029a */
[----:B------:R2:W-:Y:S03]  /*11ea0*/  STL.64 [R1+0xdc0], R60 ;  /* 0x000dc03c01007387 */ /* 0x0005e60000100a00 */
[C---:B-1----:R-:W-:Y:S01]  /*11eb0*/  IMAD.WIDE R28, R0.reuse, 0x4, R138 ;  /* 0x00000004001c7825 */ /* 0x042fe200078e028a */
[----:B------:R1:W-:Y:S03]  /*11ec0*/  STL.64 [R1+0xdc8], R44 ;  /* 0x000dc82c01007387 */ /* 0x0003e60000100a00 */
[----:B---3--:R-:W-:Y:S01]  /*11ed0*/  IMAD.WIDE R12, R0, 0x4, R122 ;  /* 0x00000004000c7825 */ /* 0x008fe200078e027a */
[----:B------:R3:W-:Y:S04]  /*11ee0*/  STL.64 [R1+0xdd0], R28 ;  /* 0x000dd01c01007387 */ /* 0x0007e80000100a00 */
[----:B------:R4:W-:Y:S04]  /*11ef0*/  STL.64 [R1+0xdd8], R12 ;  /* 0x000dd80c01007387 */ /* 0x0009e80000100a00 */
[----:B------:R-:W4:Y:S04]  /*11f00*/  LDL.LU.64 R234, [R1+0x818] ;  /* 0x0008180001ea7983 */ /* 0x000f280000300a00 */
[----:B------:R2:W-:Y:S01]  /*11f10*/  LDGSTS.E [R2+0x19c00], desc[UR8][R60.64], !P1 ;  /* 0x19c000003c027fae */ /* 0x0005e2000c921848 */
[----:B------:R-:W-:-:S03]  /*11f20*/  VIADD R236, R241, 0xffffff94 ;  /* 0xffffff94f1ec7836 */ /* 0x000fc60000000000 */
[----:B------:R1:W-:Y:S01]  /*11f30*/  LDGSTS.E [R2+0x19d00], desc[UR8][R44.64], !P1 ;  /* 0x19d000002c027fae */ /* 0x0003e2000c921848 */
[C---:B--2---:R-:W-:Y:S01]  /*11f40*/  IMAD.WIDE R60, R249.reuse, 0x4, R242 ;  /* 0x00000004f93c7825 */ /* 0x044fe200078e02f2 */
[----:B------:R-:W-:Y:S02]  /*11f50*/  ISETP.GE.U32.AND P0, PT, R236, 0x7fffff55, PT ;  /* 0x7fffff55ec00780c */ /* 0x000fe40003f06070 */
[----:B------:R-:W2:Y:S01]  /*11f60*/  LDL.LU.64 R242, [R1+0x7f8] ;  /* 0x0007f80001f27983 */ /* 0x000ea20000300a00 */
[----:B------:R-:W-:Y:S01]  /*11f70*/  IADD3 R236, R240, -0x70, RZ ;  /* 0xffffff90f0ec7810 */ /* 0x000fe20007ffe0ff */
[----:B-1----:R-:W-:Y:S02]  /*11f80*/  IMAD.WIDE R44, R249, 0x4, R106 ;  /* 0x00000004f92c7825 */ /* 0x002fe400078e026a */
[----:B------:R-:W2:Y:S01]  /*11f90*/  LDL.LU.64 R106, [R1+0x7b8] ;  /* 0x0007b800016a7983 */ /* 0x000ea20000300a00 */
[----:B------:R-:W-:Y:S01]  /*11fa0*/  ISETP.GE.U32.AND P6, PT, R236, 0x7fffff51, PT ;  /* 0x7fffff51ec00780c */ /* 0x000fe20003fc6070 */
[----:B------:R-:W-:-:S02]  /*11fb0*/  VIADD R236, R239, 0xffffff8c ;  /* 0xffffff8cefec7836 */ /* 0x000fc40000000000 */
[----:B------:R-:W1:Y:S01]  /*11fc0*/  LDC R239, c[0x0][0x230] ;  /* 0x00008c00ffef7b82 */ /* 0x000e620000000800 */
[----:B------:R-:W2:Y:S04]  /*11fd0*/  LDL.LU.64 R154, [R1+0x6b8] ;  /* 0x0006b800019a7983 */ /* 0x000ea80000300a00 */
[----:B------:R-:W2:Y:S04]  /*11fe0*/  LDL.LU.64 R218, [R1+0x698] ;  /* 0x0006980001da7983 */ /* 0x000ea80000300a00 */
[----:B------:R2:W-:Y:S04]  /*11ff0*/  LDGSTS.E [R2+0x19e00], desc[UR8][R28.64], !P1 ;  /* 0x19e000001c027fae */ /* 0x0005e8000c921848 */
[----:B------:R-:W2:Y:S01]  /*12000*/  LDL.LU.64 R240, [R1+0x7c0] ;  /* 0x0007c00001f07983 */ /* 0x000ea20000300a00 */
[----:B------:R-:W-:-:S03]  /*12010*/  IMAD.WIDE R108, R249, 0x4, R46 ;  /* 0x00000004f96c7825 */ /* 0x000fc600078e022e */
[----:B------:R2:W-:Y:S04]  /*12020*/  LDGSTS.E [R2+0x19f00], desc[UR8][R12.64], !P1 ;  /* 0x19f000000c027fae */ /* 0x0005e8000c921848 */
[----:B---3--:R-:W3:Y:S04]  /*12030*/  LDL.LU.64 R28, [R1+0x7b0] ;  /* 0x0007b000011c7983 */ /* 0x008ee80000300a00 */
[----:B------:R-:W3:Y:S04]  /*12040*/  LDL.LU.64 R122, [R1+0x7a8] ;  /* 0x0007a800017a7983 */ /* 0x000ee80000300a00 */
[----:B------:R-:W3:Y:S04]  /*12050*/  LDL.LU.64 R138, [R1+0x7a0] ;  /* 0x0007a000018a7983 */ /* 0x000ee80000300a00 */
[----:B------:R-:W3:Y:S04]  /*12060*/  LDL.LU.64 R170, [R1+0x6b0] ;  /* 0x0006b00001aa7983 */ /* 0x000ee80000300a00 */
[----:B------:R-:W3:Y:S04]  /*12070*/  LDL.LU.64 R186, [R1+0x6a8] ;  /* 0x0006a80001ba7983 */ /* 0x000ee80000300a00 */
[----:B------:R-:W3:Y:S04]  /*12080*/  LDL.LU.64 R202, [R1+0x6a0] ;  /* 0x0006a00001ca7983 */ /* 0x000ee80000300a00 */
[----:B------:R-:W3:Y:S04]  /*12090*/  LDL.LU.64 R14, [R1+0x810] ;  /* 0x00081000010e7983 */ /* 0x000ee80000300a00 */
[----:B------:R-:W3:Y:S01]  /*120a0*/  LDL.LU.64 R30, [R1+0x808] ;  /* 0x00080800011e7983 */ /* 0x000ee20000300a00 */
[----:B------:R-:W-:-:S03]  /*120b0*/  IMAD.WIDE R140, R249, 0x4, R78 ;  /* 0x00000004f98c7825 */ /* 0x000fc600078e024e */
[----:B------:R-:W-:Y:S01]  /*120c0*/  STL.64 [R1+0x10e0], R44 ;  /* 0x0010e02c01007387 */ /* 0x000fe20000100a00 */
[----:B------:R-:W-:-:S03]  /*120d0*/  IMAD.WIDE R124, R249, 0x4, R62 ;  /* 0x00000004f97c7825 */ /* 0x000fc600078e023e */
[----:B------:R-:W3:Y:S01]  /*120e0*/  LDL.LU.64 R46, [R1+0x800] ;  /* 0x00080000012e7983 */ /* 0x000ee20000300a00 */
[----:B------:R-:W-:-:S03]  /*120f0*/  IMAD.WIDE R156, R249, 0x4, R94 ;  /* 0x00000004f99c7825 */ /* 0x000fc600078e025e */
[----:B------:R-:W-:Y:S04]  /*12100*/  STL.64 [R1+0x1120], R60 ;  /* 0x0011203c01007387 */ /* 0x000fe80000100a00 */
[----:B------:R-:W-:Y:S01]  /*12110*/  STL.64 [R1+0x1160], R76 ;  /* 0x0011604c01007387 */ /* 0x000fe20000100a00 */
[----:B------:R-:W-:-:S03]  /*12120*/  IMAD.WIDE R172, R249, 0x4, R110 ;  /* 0x00000004f9ac7825 */ /* 0x000fc600078e026e */
[----:B------:R-:W3:Y:S01]  /*12130*/  LDL.LU.64 R78, [R1+0x7f0] ;  /* 0x0007f000014e7983 */ /* 0x000ee20000300a00 */
[----:B-1----:R-:W-:-:S03]  /*12140*/  VIADD R6, R239, 0xffffff80 ;  /* 0xffffff80ef067836 */ /* 0x002fc60000000000 */
[----:B------:R-:W-:Y:S04]  /*12150*/  STL.64 [R1+0x11a0], R92 ;  /* 0x0011a05c01007387 */ /* 0x000fe80000100a00 */
[----:B------:R-:W3:Y:S01]  /*12160*/  LDL.LU.64 R94, [R1+0x7e8] ;  /* 0x0007e800015e7983 */ /* 0x000ee20000300a00 */
[----:B------:R-:W-:-:S03]  /*12170*/  IMAD.WIDE R188, R249, 0x4, R126 ;  /* 0x00000004f9bc7825 */ /* 0x000fc600078e027e */
[----:B------:R-:W-:Y:S01]  /*12180*/  STL.64 [R1+0x11e0], R108 ;  /* 0x0011e06c01007387 */ /* 0x000fe20000100a00 */
[----:B------:R-:W-:-:S03]  /*12190*/  IMAD.WIDE R204, R249, 0x4, R142 ;  /* 0x00000004f9cc7825 */ /* 0x000fc600078e028e */
[----:B------:R-:W3:Y:S01]  /*121a0*/  LDL.LU.64 R110, [R1+0x7e0] ;  /* 0x0007e000016e7983 */ /* 0x000ee20000300a00 */
[----:B------:R-:W-:-:S03]  /*121b0*/  IMAD.WIDE R220, R249, 0x4, R158 ;  /* 0x00000004f9dc7825 */ /* 0x000fc600078e029e */
[----:B------:R-:W-:Y:S01]  /*121c0*/  STL.64 [R1+0x1220], R124 ;  /* 0x0012207c01007387 */ /* 0x000fe20000100a00 */
[----:B------:R-:W-:-:S03]  /*121d0*/  ISETP.GE.U32.AND P1, PT, R6, 0x7fffff41, PT ;  /* 0x7fffff410600780c */ /* 0x000fc60003f26070 */
[----:B------:R-:W-:Y:S01]  /*121e0*/  STL.64 [R1+0x1260], R140 ;  /* 0x0012608c01007387 */ /* 0x000fe20000100a00 */
[----:B------:R-:W-:-:S03]  /*121f0*/  IMAD.WIDE R6, R249, 0x4, R174 ;  /* 0x00000004f9067825 */ /* 0x000fc600078e02ae */
[----:B------:R-:W3:Y:S01]  /*12200*/  LDL.LU.64 R142, [R1+0x7d0] ;  /* 0x0007d000018e7983 */ /* 0x000ee20000300a00 */
[----:B------:R-:W-:-:S03]  /*12210*/  IMAD.WIDE R174, R249, 0x4, R190 ;  /* 0x00000004f9ae7825 */ /* 0x000fc600078e02be */
[----:B------:R-:W-:Y:S04]  /*12220*/  STL.64 [R1+0x12a0], R156 ;  /* 0x0012a09c01007387 */ /* 0x000fe80000100a00 */
[----:B------:R-:W3:Y:S04]  /*12230*/  LDL.LU.64 R158, [R1+0x7c8] ;  /* 0x0007c800019e7983 */ /* 0x000ee80000300a00 */
[----:B------:R-:W-:Y:S04]  /*12240*/  STL.64 [R1+0x12e0], R172 ;  /* 0x0012e0ac01007387 */ /* 0x000fe80000100a00 */
[----:B------:R-:W-:Y:S04]  /*12250*/  STL.64 [R1+0x1320], R188 ;  /* 0x001320bc01007387 */ /* 0x000fe80000100a00 */
[----:B------:R-:W3:Y:S04]  /*12260*/  LDL.LU.64 R190, [R1+0x7d8] ;  /* 0x0007d80001be7983 */ /* 0x000ee80000300a00 */
[----:B------:R-:W-:Y:S04]  /*12270*/  STL.64 [R1+0x1360], R204 ;  /* 0x001360cc01007387 */ /* 0x000fe80000100a00 */
[----:B------:R-:W-:Y:S04]  /*12280*/  STL.64 [R1+0x13a0], R220 ;  /* 0x0013a0dc01007387 */ /* 0x000fe80000100a00 */
[----:B------:R-:W-:Y:S01]  /*12290*/  STL.64 [R1+0x13e0], R6 ;  /* 0x0013e00601007387 */ /* 0x000fe20000100a00 */
[----:B----4-:R-:W-:-:S03]  /*122a0*/  IMAD.WIDE R62, R0, 0x4, R234 ;  /* 0x00000004003e7825 */ /* 0x010fc600078e02ea */
[----:B------:R-:W4:Y:S04]  /*122b0*/  LDL.LU.64 R234, [R1+0x690] ;  /* 0x0006900001ea7983 */ /* 0x000f280000300a00 */
[----:B------:R-:W4:Y:S04]  /*122c0*/  LDL.LU.64 R12, [R1+0x688] ;  /* 0x00068800010c7983 */ /* 0x000f280000300a00 */
[----:B------:R-:W-:Y:S01]  /*122d0*/  STL.64 [R1+0x1420], R174 ;  /* 0x001420ae01007387 */ /* 0x000fe20000100a00 */
[----:B------:R-:W-:Y:S01]  /*122e0*/  ISETP.GE.U32.AND P3, PT, R236, 0x7fffff4d, PT ;  /* 0x7fffff4dec00780c */ /* 0x000fe20003f66070 */
[----:B--2---:R-:W-:-:S02]  /*122f0*/  IMAD.WIDE R126, R0, 0x4, R242 ;  /* 0x00000004007e7825 */ /* 0x004fc400078e02f2 */
[----:B------:R-:W-:Y:S04]  /*12300*/  LDGSTS.E [R2+0x1ac00], desc[UR8][R62.64], !P0 ;  /* 0x1ac000003e027fae */ /* 0x000fe8000c121848 */
[----:B------:R-:W2:Y:S01]  /*12310*/  LDL.LU.64 R242, [R1+0x680] ;  /* 0x0006800001f27983 */ /* 0x000ea20000300a00 */
[----:B------:R-:W-:-:S05]  /*12320*/  VIADD R236, R238, 0xffffff88 ;  /* 0xffffff88eeec7836 */ /* 0x000fca0000000000 */
[----:B------:R-:W-:Y:S02]  /*12330*/  ISETP.GE.U32.AND P4, PT, R236, 0x7fffff49, PT ;  /* 0x7fffff49ec00780c */ /* 0x000fe40003f86070 */
[----:B------:R-:W-:Y:S01]  /*12340*/  IADD3 R236, R237, -0x7c, RZ ;  /* 0xffffff84edec7810 */ /* 0x000fe20007ffe0ff */
[----:B------:R-:W-:-:S03]  /*12350*/  IMAD.WIDE R238, R249, 0x4, R206 ;  /* 0x00000004f9ee7825 */ /* 0x000fc600078e02ce */
[----:B------:R-:W-:Y:S01]  /*12360*/  ISETP.GE.U32.AND P5, PT, R236, 0x7fffff45, PT ;  /* 0x7fffff45ec00780c */ /* 0x000fe20003fa6070 */
[----:B------:R-:W-:Y:S01]  /*12370*/  IMAD.WIDE R236, R249, 0x4, R222 ;  /* 0x00000004f9ec7825 */ /* 0x000fe200078e02de */
[----:B------:R-:W-:Y:S03]  /*12380*/  STL.64 [R1+0x1460], R238 ;  /* 0x001460ee01007387 */ /* 0x000fe60000100a00 */
[C---:B------:R-:W-:Y:S01]  /*12390*/  IMAD.WIDE R106, R0.reuse, 0x4, R106 ;  /* 0x00000004006a7825 */ /* 0x040fe200078e026a */
[----:B------:R-:W-:Y:S03]  /*123a0*/  STL.64 [R1+0x14a0], R236 ;  /* 0x0014a0ec01007387 */ /* 0x000fe60000100a00 */
[C---:B------:R-:W-:Y:S01]  /*123b0*/  IMAD.WIDE R154, R0.reuse, 0x4, R154 ;  /* 0x00000004009a7825 */ /* 0x040fe200078e029a */
[----:B------:R1:W-:Y:S03]  /*123c0*/  STL.64 [R1+0xfc0], R106 ;  /* 0x000fc06a01007387 */ /* 0x0003e60000100a00 */
[C---:B------:R-:W-:Y:S01]  /*123d0*/  IMAD.WIDE R218, R0.reuse, 0x4, R218 ;  /* 0x0000000400da7825 */ /* 0x040fe200078e02da */
[----:B------:R-:W-:Y:S03]  /*123e0*/  STL.64 [R1+0x1040], R154 ;  /* 0x0010409a01007387 */ /* 0x000fe60000100a00 */
[C---:B---3--:R-:W-:Y:S01]  /*123f0*/  IMAD.WIDE R122, R0.reuse, 0x4, R122 ;  /* 0x00000004007a7825 */ /* 0x048fe200078e027a */
[----:B------:R-:W-:Y:S03]  /*12400*/  STL.64 [R1+0x10c0], R218 ;  /* 0x0010c0da01007387 */ /* 0x000fe60000100a00 */
[C---:B------:R-:W-:Y:S01]  /*12410*/  IMAD.WIDE R138, R0.reuse, 0x4, R138 ;  /* 0x00000004008a7825 */ /* 0x040fe200078e028a */
[----:B------:R3:W-:Y:S03]  /*12420*/  STL.64 [R1+0x18], R122 ;  /* 0x0000187a01007387 */ /* 0x0007e60000100a00 */
        /* <DEDUP_REMOVED lines=8> */
[----:B------:R-:W-:-:S04]  /*124b0*/  IMAD.WIDE R206, R0, 0x4, R190 ;  /* 0x0000000400ce7825 */ /* 0x000fc800078e02be */
[C---:B------:R-:W-:Y:S02]  /*124c0*/  IMAD.WIDE R190, R0.reuse, 0x4, R240 ;  /* 0x0000000400be7825 */ /* 0x040fe400078e02f0 */
[----:B------:R-:W3:Y:S02]  /*124d0*/  LDL.LU.64 R240, [R1+0x50] ;  /* 0x0000500001f07983 */ /* 0x000ee40000300a00 */
[----:B----4-:R-:W-:-:S05]  /*124e0*/  IMAD.WIDE R234, R0, 0x4, R234 ;  /* 0x0000000400ea7825 */ /* 0x010fca00078e02ea */
[----:B------:R4:W-:Y:S01]  /*124f0*/  STL.64 [R1+0x10c8], R234 ;  /* 0x0010c8ea01007387 */ /* 0x0009e20000100a00 */
[----:B--2---:R-:W-:-:S03]  /*12500*/  IMAD.WIDE R28, R0, 0x4, R242 ;  /* 0x00000004001c7825 */ /* 0x004fc600078e02f2 */
[----:B------:R-:W2:Y:S01]  /*12510*/  LDL.LU.64 R242, [R1+0x10] ;  /* 0x0000100001f27983 */ /* 0x000ea20000300a00 */
[----:B------:R-:W-:-:S04]  /*12520*/  IMAD.WIDE R14, R0, 0x4, R14 ;  /* 0x00000004000e7825 */ /* 0x000fc800078e020e */
[C---:B------:R-:W-:Y:S01]  /*12530*/  IMAD.WIDE R30, R0.reuse, 0x4, R30 ;  /* 0x00000004001e7825 */ /* 0x040fe200078e021e */
[----:B------:R-:W-:Y:S03]  /*12540*/  LDGSTS.E [R2+0x1ad00], desc[UR8][R14.64], !P0 ;  /* 0x1ad000000e027fae */ /* 0x000fe6000c121848 */
        /* <DEDUP_REMOVED lines=11> */
[----:B------:R-:W-:Y:S04]  /*12600*/  LDGSTS.E [R2+0x1bf00], desc[UR8][R110.64], !P6 ;  /* 0x1bf000006e027fae */ /* 0x000fe8000f121848 */
[----:B------:R-:W-:Y:S01]  /*12610*/  LDGSTS.E [R2+0x1cc00], desc[UR8][R206.64], !P3 ;  /* 0x1cc00000ce027fae */ /* 0x000fe2000d921848 */
[----:B------:R-:W-:-:S03]  /*12620*/  IMAD.WIDE R12, R0, 0x4, R12 ;  /* 0x00000004000c7825 */ /* 0x000fc600078e020c */
[----:B------:R-:W-:Y:S04]  /*12630*/  LDGSTS.E [R2+0x1cd00], desc[UR8][R142.64], !P3 ;  /* 0x1cd000008e027fae */ /* 0x000fe8000d921848 */
[----:B------:R-:W-:Y:S04]  /*12640*/  LDGSTS.E [R2+0x1ce00], desc[UR8][R158.64], !P3 ;  /* 0x1ce000009e027fae */ /* 0x000fe8000d921848 */
[----:B------:R-:W-:Y:S04]  /*12650*/  LDGSTS.E [R2+0x1cf00], desc[UR8][R190.64], !P3 ;  /* 0x1cf00000be027fae */ /* 0x000fe8000d921848 */
[----:B------:R-:W-:Y:S04]  /*12660*/  LDGSTS.E [R2+0x1dc00], desc[UR8][R106.64], !P4 ;  /* 0x1dc000006a027fae */ /* 0x000fe8000e121848 */
[----:B------:R-:W-:Y:S04]  /*12670*/  LDGSTS.E [R2+0x1dd00], desc[UR8][R222.64], !P4 ;  /* 0x1dd00000de027fae */ /* 0x000fe8000e121848 */
[----:B------:R-:W-:Y:S04]  /*12680*/  LDGSTS.E [R2+0x1de00], desc[UR8][R122.64], !P4 ;  /* 0x1de000007a027fae */ /* 0x000fe8000e121848 */
[----:B------:R4:W-:Y:S04]  /*12690*/  STL.64 [R1+0x10d0], R12 ;  /* 0x0010d00c01007387 */ /* 0x0009e80000100a00 */
[----:B------:R-:W-:Y:S04]  /*126a0*/  LDGSTS.E [R2+0x1df00], desc[UR8][R138.64], !P4 ;  /* 0x1df000008a027fae */ /* 0x000fe8000e121848 */
[----:B------:R4:W-:Y:S04]  /*126b0*/  STL.64 [R1+0x10d8], R28 ;  /* 0x0010d81c01007387 */ /* 0x0009e80000100a00 */
[----:B------:R-:W-:Y:S04]  /*126c0*/  LDGSTS.E [R2+0x1ec00], desc[UR8][R154.64], !P5 ;  /* 0x1ec000009a027fae */ /* 0x000fe8000e921848 */
[----:B-1----:R-:W2:Y:S04]  /*126d0*/  LDL.LU.64 R106, [R1+0x1698] ;  /* 0x00169800016a7983 */ /* 0x002ea80000300a00 */
[----:B------:R-:W-:Y:S04]  /*126e0*/  LDGSTS.E [R2+0x1ed00], desc[UR8][R170.64], !P5 ;  /* 0x1ed00000aa027fae */ /* 0x000fe8000e921848 */
[----:B---3--:R-:W3:Y:S04]  /*126f0*/  LDL.LU.64 R122, [R1+0x1690] ;  /* 0x00169000017a7983 */ /* 0x008ee80000300a00 */
[----:B------:R-:W-:Y:S04]  /*12700*/  LDGSTS.E [R2+0x1ee00], desc[UR8][R186.64], !P5 ;  /* 0x1ee00000ba027fae */ /* 0x000fe8000e921848 */
[----:B------:R-:W3:Y:S04]  /*12710*/  LDL.LU.64 R138, [R1+0x1688] ;  /* 0x00168800018a7983 */ /* 0x000ee80000300a00 */
        /* <DEDUP_REMOVED lines=10> */
[----:B------:R-:W0:Y:S04]  /*127c0*/  LDGDEPBAR ;  /* 0x00000000000079af */ /* 0x000e280000000000 */
[----:B----4-:R-:W4:Y:S04]  /*127d0*/  LDL.LU.64 R234, [R1+0x1658] ;  /* 0x0016580001ea7983 */ /* 0x010f280000300a00 */
[----:B------:R-:W-:Y:S04]  /*127e0*/  LDGSTS.E [R5+0x28000], desc[UR8][R44.64], P2 ;  /* 0x280000002c057fae */ /* 0x000fe80009121848 */
[----:B------:R-:W4:Y:S04]  /*127f0*/  LDL.LU.64 R12, [R1+0x1650] ;  /* 0x00165000010c7983 */ /* 0x000f280000300a00 */
        /* <DEDUP_REMOVED lines=26> */
[----:B------:R1:W-:Y:S04]  /*129a0*/  LDGSTS.E [R5+0x2f000], desc[UR8][R238.64], P2 ;  /* 0x2f000000ee057fae */ /* 0x0003e80009121848 */
[----:B------:R-:W4:Y:S04]  /*129b0*/  LDL.LU.64 R6, [R1+0x15e0] ;  /* 0x0015e00001067983 */ /* 0x000f280000300a00 */
[----:B------:R2:W-:Y:S01]  /*129c0*/  LDGSTS.E [R5+0x2f800], desc[UR8][R236.64], P2 ;  /* 0x2f800000ec057fae */ /* 0x0005e20009121848 */
[----:B-1----:R-:W-:-:S03]  /*129d0*/  IMAD.WIDE R238, R249, 0x4, R240 ;  /* 0x00000004f9ee7825 */ /* 0x002fc600078e02f0 */
[----:B------:R-:W3:Y:S01]  /*129e0*/  LDL.LU.64 R240, [R1+0x48] ;  /* 0x0000480001f07983 */ /* 0x000ee20000300a00 */
[----:B------:R-:W-:-:S03]  /*129f0*/  IMAD.WIDE R16, R249, 0x4, R16 ;  /* 0x00000004f9107825 */ /* 0x000fc600078e0210 */
[----:B------:R-:W-:Y:S01]  /*12a00*/  LDGSTS.E [R244+0x28100], desc[UR8][R238.64], P2 ;  /* 0x28100000eef47fae */ /* 0x000fe20009121848 */
[----:B--2---:R-:W-:-:S03]  /*12a10*/  IMAD.WIDE R236, R249, 0x4, R242 ;  /* 0x00000004f9ec7825 */ /* 0x004fc600078e02f2 */
[----:B------:R-:W2:Y:S01]  /*12a20*/  LDL.LU.64 R242, [R1+0x8] ;  /* 0x0000080001f27983 */ /* 0x000ea20000300a00 */
[----:B------:R-:W-:-:S03]  /*12a30*/  IMAD.WIDE R32, R249, 0x4, R32 ;  /* 0x00000004f9207825 */ /* 0x000fc600078e0220 */
[----:B------:R-:W-:Y:S01]  /*12a40*/  STL.64 [R1+0x50], R238 ;  /* 0x000050ee01007387 */ /* 0x000fe20000100a00 */
        /* <DEDUP_REMOVED lines=9> */
[----:B------:R3:W-:Y:S01]  /*12ae0*/  STL.64 [R1+0x1228], R64 ;  /* 0x0012284001007387 */ /* 0x0007e20000100a00 */
[----:B------:R-:W-:-:S03]  /*12af0*/  IMAD.WIDE R128, R249, 0x4, R128 ;  /* 0x00000004f9807825 */ /* 0x000fc600078e0280 */
[----:B------:R-:W-:Y:S01]  /*12b00*/  STL.64 [R1+0x1268], R80 ;  /* 0x0012685001007387 */ /* 0x000fe20000100a00 */
[----:B------:R-:W-:-:S03]  /*12b10*/  IMAD.WIDE R144, R249, 0x4, R144 ;  /* 0x00000004f9907825 */ /* 0x000fc600078e0290 */
[----:B------:R2:W-:Y:S01]  /*12b20*/  STL.64 [R1+0x12a8], R96 ;  /* 0x0012a86001007387 */ /* 0x0005e20000100a00 */
[----:B------:R-:W-:-:S03]  /*12b30*/  IMAD.WIDE R160, R249, 0x4, R160 ;  /* 0x00000004f9a07825 */ /* 0x000fc600078e02a0 */
[----:B------:R1:W-:Y:S01]  /*12b40*/  STL.64 [R1+0x12e8], R112 ;  /* 0x0012e87001007387 */ /* 0x0003e20000100a00 */
[----:B------:R-:W-:-:S03]  /*12b50*/  IMAD.WIDE R176, R249, 0x4, R176 ;  /* 0x00000004f9b07825 */ /* 0x000fc600078e02b0 */
[----:B------:R1:W-:Y:S01]  /*12b60*/  STL.64 [R1+0x1328], R128 ;  /* 0x0013288001007387 */ /* 0x0003e20000100a00 */
[----:B------:R-:W-:-:S03]  /*12b70*/  IMAD.WIDE R192, R249, 0x4, R192 ;  /* 0x00000004f9c07825 */ /* 0x000fc600078e02c0 */
[----:B------:R-:W-:Y:S01]  /*12b80*/  LDGSTS.E [R244+0x28900], desc[UR8][R236.64], P2 ;  /* 0x28900000ecf47fae */ /* 0x000fe20009121848 */
[----:B------:R-:W-:-:S03]  /*12b90*/  IMAD.WIDE R208, R249, 0x4, R208 ;  /* 0x00000004f9d07825 */ /* 0x000fc600078e02d0 */
[----:B------:R1:W-:Y:S01]  /*12ba0*/  STL.64 [R1+0x1368], R144 ;  /* 0x0013689001007387 */ /* 0x0003e20000100a00 */
[----:B------:R-:W-:-:S03]  /*12bb0*/  IMAD.WIDE R174, R249, 0x4, R224 ;  /* 0x00000004f9ae7825 */ /* 0x000fc600078e02e0 */
[----:B------:R-:W-:Y:S04]  /*12bc0*/  LDGSTS.E [R244+0x29100], desc[UR8][R16.64], P2 ;  /* 0x2910000010f47fae */ /* 0x000fe80009121848 */
[----:B------:R1:W-:Y:S04]  /*12bd0*/  STL.64 [R1+0x13a8], R160 ;  /* 0x0013a8a001007387 */ /* 0x0003e80000100a00 */
[----:B------:R-:W-:Y:S04]  /*12be0*/  LDGSTS.E [R244+0x29900], desc[UR8][R32.64], P2 ;  /* 0x2990000020f47fae */ /* 0x000fe80009121848 */
[----:B------:R-:W-:Y:S04]  /*12bf0*/  STL.64 [R1+0x13e8], R176 ;  /* 0x0013e8b001007387 */ /* 0x000fe80000100a00 */
[----:B------:R-:W-:Y:S04]  /*12c00*/  LDGSTS.E [R244+0x2a100], desc[UR8][R48.64], P2 ;  /* 0x2a10000030f47fae */ /* 0x000fe80009121848 */
[----:B------:R1:W-:Y:S04]  /*12c10*/  STL.64 [R1+0x1428], R192 ;  /* 0x001428c001007387 */ /* 0x0003e80000100a00 */
[----:B------:R3:W-:Y:S04]  /*12c20*/  LDGSTS.E [R244+0x2a900], desc[UR8][R64.64], P2 ;  /* 0x2a90000040f47fae */ /* 0x0007e80009121848 */
[----:B------:R-:W-:Y:S04]  /*12c30*/  STL.64 [R1+0x1468], R208 ;  /* 0x001468d001007387 */ /* 0x000fe80000100a00 */
[----:B------:R-:W-:Y:S04]  /*12c40*/  LDGSTS.E [R244+0x2b100], desc[UR8][R80.64], P2 ;  /* 0x2b10000050f47fae */ /* 0x000fe80009121848 */
[----:B------:R1:W-:Y:S04]  /*12c50*/  STL.64 [R1+0x14a8], R174 ;  /* 0x0014a8ae01007387 */ /* 0x0003e80000100a00 */
[----:B------:R2:W-:Y:S04]  /*12c60*/  LDGSTS.E [R244+0x2b900], desc[UR8][R96.64], P2 ;  /* 0x2b90000060f47fae */ /* 0x0005e80009121848 */
[----:B------:R1:W-:Y:S04]  /*12c70*/  LDGSTS.E [R244+0x2c100], desc[UR8][R112.64], P2 ;  /* 0x2c10000070f47fae */ /* 0x0003e80009121848 */
[----:B------:R1:W-:Y:S04]  /*12c80*/  LDGSTS.E [R244+0x2c900], desc[UR8][R128.64], P2 ;  /* 0x2c90000080f47fae */ /* 0x0003e80009121848 */
[----:B------:R1:W-:Y:S04]  /*12c90*/  LDGSTS.E [R244+0x2d100], desc[UR8][R144.64], P2 ;  /* 0x2d10000090f47fae */ /* 0x0003e80009121848 */
[----:B------:R1:W-:Y:S01]  /*12ca0*/  LDGSTS.E [R244+0x2d900], desc[UR8][R160.64], P2 ;  /* 0x2d900000a0f47fae */ /* 0x0003e20009121848 */
[----:B---3--:R-:W-:-:S03]  /*12cb0*/  IMAD.WIDE R64, R249, 0x4, R240 ;  /* 0x00000004f9407825 */ /* 0x008fc600078e02f0 */
[----:B------:R-:W-:Y:S04]  /*12cc0*/  LDGSTS.E [R244+0x2e100], desc[UR8][R176.64], P2 ;  /* 0x2e100000b0f47fae */ /* 0x000fe80009121848 */
[----:B------:R-:W3:Y:S01]  /*12cd0*/  LDL.LU.64 R240, [R1+0x40] ;  /* 0x0000400001f07983 */ /* 0x000ee20000300a00 */
[----:B--2---:R-:W-:-:S03]  /*12ce0*/  IMAD.WIDE R96, R249, 0x4, R242 ;  /* 0x00000004f9607825 */ /* 0x004fc600078e02f2 */
[----:B------:R2:W-:Y:S04]  /*12cf0*/  LDGSTS.E [R244+0x2e900], desc[UR8][R192.64], P2 ;  /* 0x2e900000c0f47fae */ /* 0x0005e80009121848 */
[----:B------:R-:W4:Y:S01]  /*12d00*/  LDL.LU.64 R242, [R1] ;  /* 0x0000000001f27983 */ /* 0x000f220000300a00 */
[----:B-1----:R-:W-:-:S03]  /*12d10*/  IMAD.WIDE R112, R249, 0x4, R18 ;  /* 0x00000004f9707825 */ /* 0x002fc600078e0212 */
[----:B------:R-:W-:Y:S01]  /*12d20*/  LDGSTS.E [R244+0x2f100], desc[UR8][R208.64], P2 ;  /* 0x2f100000d0f47fae */ /* 0x000fe20009121848 */
[----:B------:R-:W-:-:S03]  /*12d30*/  IMAD.WIDE R128, R249, 0x4, R34 ;  /* 0x00000004f9807825 */ /* 0x000fc600078e0222 */
[----:B------:R1:W-:Y:S01]  /*12d40*/  LDGSTS.E [R244+0x2f900], desc[UR8][R174.64], P2 ;  /* 0x2f900000aef47fae */ /* 0x0003e20009121848 */
[----:B------:R-:W-:-:S03]  /*12d50*/  IMAD.WIDE R144, R249, 0x4, R50 ;  /* 0x00000004f9907825 */ /* 0x000fc600078e0232 */
[----:B------:R-:W-:Y:S01]  /*12d60*/  LDGSTS.E [R4+0x28200], desc[UR8][R64.64], P2 ;  /* 0x2820000040047fae */ /* 0x000fe20009121848 */
[----:B------:R-:W-:-:S03]  /*12d70*/  IMAD.WIDE R160, R249, 0x4, R66 ;  /* 0x00000004f9a07825 */ /* 0x000fc600078e0242 */
[----:B------:R-:W-:Y:S01]  /*12d80*/  LDGSTS.E [R4+0x28a00], desc[UR8][R96.64], P2 ;  /* 0x28a0000060047fae */ /* 0x000fe20009121848 */
[----:B--2---:R-:W-:-:S03]  /*12d90*/  IMAD.WIDE R192, R249, 0x4, R82 ;  /* 0x00000004f9c07825 */ /* 0x004fc600078e0252 */
[----:B------:R-:W-:Y:S01]  /*12da0*/  LDGSTS.E [R4+0x29200], desc[UR8][R112.64], P2 ;  /* 0x2920000070047fae */ /* 0x000fe20009121848 */
[C---:B------:R-:W-:Y:S01]  /*12db0*/  IMAD.WIDE R224, R249.reuse, 0x4, R98 ;  /* 0x00000004f9e07825 */ /* 0x040fe200078e0262 */
[----:B-1----:R-:W1:Y:S02]  /*12dc0*/  LDC R175, c[0x0][0x230] ;  /* 0x00008c00ffaf7b82 */ /* 0x002e640000000800 */
[----:B------:R-:W-:Y:S01]  /*12dd0*/  LDGSTS.E [R4+0x29a00], desc[UR8][R128.64], P2 ;  /* 0x29a0000080047fae */ /* 0x000fe20009121848 */
[----:B------:R-:W-:-:S03]  /*12de0*/  IMAD.WIDE R114, R249, 0x4, R114 ;  /* 0x00000004f9727825 */ /* 0x000fc600078e0272 */
[----:B------:R-:W-:Y:S01]  /*12df0*/  LDGSTS.E [R4+0x2a200], desc[UR8][R144.64], P2 ;  /* 0x2a20000090047fae */ /* 0x000fe20009121848 */
[----:B------:R-:W-:-:S03]  /*12e00*/  IMAD.WIDE R130, R249, 0x4, R130 ;  /* 0x00000004f9827825 */ /* 0x000fc600078e0282 */
[----:B------:R-:W-:Y:S01]  /*12e10*/  LDGSTS.E [R4+0x2aa00], desc[UR8][R160.64], P2 ;  /* 0x2aa00000a0047fae */ /* 0x000fe20009121848 */
[----:B------:R-:W-:-:S03]  /*12e20*/  IMAD.WIDE R146, R249, 0x4, R146 ;  /* 0x00000004f9927825 */ /* 0x000fc600078e0292 */
[----:B------:R-:W-:Y:S01]  /*12e30*/  LDGSTS.E [R4+0x2b200], desc[UR8][R192.64], P2 ;  /* 0x2b200000c0047fae */ /* 0x000fe20009121848 */
[----:B------:R-:W-:-:S03]  /*12e40*/  IMAD.WIDE R162, R249, 0x4, R162 ;  /* 0x00000004f9a27825 */ /* 0x000fc600078e02a2 */
[----:B------:R-:W-:Y:S01]  /*12e50*/  STL.64 [R1+0x8], R114 ;  /* 0x0000087201007387 */ /* 0x000fe20000100a00 */
[----:B------:R-:W-:-:S03]  /*12e60*/  IMAD.WIDE R80, R249, 0x4, R178 ;  /* 0x00000004f9507825 */ /* 0x000fc600078e02b2 */
[----:B------:R-:W-:Y:S01]  /*12e70*/  LDGSTS.E [R4+0x2ba00], desc[UR8][R224.64], P2 ;  /* 0x2ba00000e0047fae */ /* 0x000fe20009121848 */
[----:B------:R-:W-:-:S03]  /*12e80*/  IMAD.WIDE R48, R249, 0x4, R194 ;  /* 0x00000004f9307825 */ /* 0x000fc600078e02c2 */
[----:B------:R-:W-:Y:S01]  /*12e90*/  STL.64 [R1+0x48], R130 ;  /* 0x0000488201007387 */ /* 0x000fe20000100a00 */
[----:B------:R-:W-:-:S03]  /*12ea0*/  IMAD.WIDE R32, R249, 0x4, R210 ;  /* 0x00000004f9207825 */ /* 0x000fc600078e02d2 */
[----:B------:R-:W-:Y:S01]  /*12eb0*/  LDGSTS.E [R4+0x2c200], desc[UR8][R114.64], P2 ;  /* 0x2c20000072047fae */ /* 0x000fe20009121848 */
[----:B------:R-:W-:-:S03]  /*12ec0*/  IMAD.WIDE R16, R249, 0x4, R226 ;  /* 0x00000004f9107825 */ /* 0x000fc600078e02e2 */
[----:B------:R-:W-:Y:S04]  /*12ed0*/  STL.64 [R1+0x1370], R146 ;  /* 0x0013709201007387 */ /* 0x000fe80000100a00 */
[----:B------:R-:W-:Y:S04]  /*12ee0*/  LDGSTS.E [R4+0x2ca00], desc[UR8][R130.64], P2 ;  /* 0x2ca0000082047fae */ /* 0x000fe80009121848 */
[----:B------:R-:W-:Y:S04]  /*12ef0*/  STL.64 [R1+0x13b0], R162 ;  /* 0x0013b0a201007387 */ /* 0x000fe80000100a00 */
[----:B------:R-:W-:Y:S04]  /*12f00*/  LDGSTS.E [R4+0x2d200], desc[UR8][R146.64], P2 ;  /* 0x2d20000092047fae */ /* 0x000fe80009121848 */
[----:B------:R-:W-:Y:S04]  /*12f10*/  STL.64 [R1+0x13f0], R80 ;  /* 0x0013f05001007387 */ /* 0x000fe80000100a00 */
[----:B------:R-:W-:Y:S04]  /*12f20*/  LDGSTS.E [R4+0x2da00], desc[UR8][R162.64], P2 ;  /* 0x2da00000a2047fae */ /* 0x000fe80009121848 */
[----:B------:R4:W-:Y:S04]  /*12f30*/  STL.64 [R1+0x1430], R48 ;  /* 0x0014303001007387 */ /* 0x0009e80000100a00 */
[----:B------:R-:W-:Y:S04]  /*12f40*/  LDGSTS.E [R4+0x2e200], desc[UR8][R80.64], P2 ;  /* 0x2e20000050047fae */ /* 0x000fe80009121848 */
[----:B------:R2:W-:Y:S04]  /*12f50*/  STL.64 [R1+0x1470], R32 ;  /* 0x0014702001007387 */ /* 0x0005e80000100a00 */
[----:B------:R4:W-:Y:S04]  /*12f60*/  LDGSTS.E [R4+0x2ea00], desc[UR8][R48.64], P2 ;  /* 0x2ea0000030047fae */ /* 0x0009e80009121848 */
[----:B------:R-:W-:Y:S04]  /*12f70*/  STL.64 [R1+0x14b0], R16 ;  /* 0x0014b01001007387 */ /* 0x000fe80000100a00 */
[----:B------:R-:W-:Y:S04]  /*12f80*/  LDGSTS.E [R4+0x2f200], desc[UR8][R32.64], P2 ;  /* 0x2f20000020047fae */ /* 0x000fe80009121848 */
[----:B------:R1:W-:Y:S01]  /*12f90*/  LDGSTS.E [R4+0x2fa00], desc[UR8][R16.64], P2 ;  /* 0x2fa0000010047fae */ /* 0x0003e20009121848 */
[----:B----4-:R-:W-:-:S03]  /*12fa0*/  IMAD.WIDE R48, R249, 0x4, R242 ;  /* 0x00000004f9307825 */ /* 0x010fc600078e02f2 */
[----:B------:R-:W2:Y:S01]  /*12fb0*/  LDL.LU.64 R242, [R1+0x38] ;  /* 0x0000380001f27983 */ /* 0x000ea20000300a00 */
[----:B-1----:R-:W-:-:S05]  /*12fc0*/  IMAD.WIDE R4, R249, 0x4, R180 ;  /* 0x00000004f9047825 */ /* 0x002fca00078e02b4 */
[----:B------:R1:W-:Y:S01]  /*12fd0*/  STL.64 [R1], R4 ;  /* 0x0000000401007387 */ /* 0x0003e20000100a00 */
[----:B--2---:R-:W-:-:S03]  /*12fe0*/  IMAD.WIDE R32, R249, 0x4, R242 ;  /* 0x00000004f9207825 */ /* 0x004fc600078e02f2 */
[----:B------:R-:W2:Y:S01]  /*12ff0*/  LDL.LU.64 R242, [R1+0x30] ;  /* 0x0000300001f27983 */ /* 0x000ea20000300a00 */
[----:B------:R-:W-:-:S04]  /*13000*/  IMAD.WIDE R50, R249, 0x4, R20 ;  /* 0x00000004f9327825 */ /* 0x000fc800078e0214 */
[C---:B--2---:R-:W-:Y:S02]  /*13010*/  IMAD.WIDE R20, R249.reuse, 0x4, R242 ;  /* 0x00000004f9147825 */ /* 0x044fe400078e02f2 */
[----:B------:R-:W2:Y:S02]  /*13020*/  LDL.LU.64 R242, [R1+0x28] ;  /* 0x0000280001f27983 */ /* 0x000ea40000300a00 */
[----:B------:R-:W-:-:S04]  /*13030*/  IMAD.WIDE R66, R249, 0x4, R36 ;  /* 0x00000004f9427825 */ /* 0x000fc800078e0224 */
[----:B------:R-:W-:-:S04]  /*13040*/  IMAD.WIDE R36, R249, 0x4, R22 ;  /* 0x00000004f9247825 */ /* 0x000fc800078e0216 */
[----:B------:R-:W-:-:S04]  /*13050*/  IMAD.WIDE R22, R249, 0x4, R8 ;  /* 0x00000004f9167825 */ /* 0x000fc800078e0208 */
[C---:B--2---:R-:W-:Y:S02]  /*13060*/  IMAD.WIDE R8, R249.reuse, 0x4, R242 ;  /* 0x00000004f9087825 */ /* 0x044fe400078e02f2 */
[----:B------:R-:W1:Y:S04]  /*13070*/  LDL.LU.64 R242, [R1+0x20] ;  /* 0x0000200001f27983 */ /* 0x000e680000300a00 */
[----:B------:R2:W-:Y:S04]  /*13080*/  STL [R1+0x788], RZ ;  /* 0x000788ff01007387 */ /* 0x0005e80000100800 */
        /* <DEDUP_REMOVED lines=372> */
[----:B------:R2:W-:Y:S01]  /*147d0*/  STL [R1+0x27c], RZ ;  /* 0x00027cff01007387 */ /* 0x0005e20000100800 */
[----:B---3--:R-:W-:-:S03]  /*147e0*/  IMAD.WIDE R34, R249, 0x4, R240 ;  /* 0x00000004f9227825 */ /* 0x008fc600078e02f0 */
[----:B------:R2:W-:Y:S04]  /*147f0*/  STL [R1+0x260], RZ ;  /* 0x000260ff01007387 */ /* 0x0005e80000100800 */
[----:B------:R2:W-:Y:S04]  /*14800*/  STL [R1+0x264], RZ ;  /* 0x000264ff01007387 */ /* 0x0005e80000100800 */
[----:B------:R2:W-:Y:S04]  /*14810*/  STL [R1+0x268], RZ ;  /* 0x000268ff01007387 */ /* 0x0005e80000100800 */
[----:B------:R2:W-:Y:S01]  /*14820*/  STL [R1+0x26c], RZ ;  /* 0x00026cff01007387 */ /* 0x0005e20000100800 */
[----:B------:R-:W-:-:S03]  /*14830*/  IMAD.WIDE R52, R249, 0x4, R52 ;  /* 0x00000004f9347825 */ /* 0x000fc600078e0234 */
        /* <DEDUP_REMOVED lines=8> */
[----:B------:R-:W-:Y:S04]  /*148c0*/  LDGSTS.E [R246+0x28300], desc[UR8][R34.64], P2 ;  /* 0x2830000022f67fae */ /* 0x000fe80009121848 */
        /* <DEDUP_REMOVED lines=9> */
[----:B------:R2:W-:Y:S04]  /*14960*/  STL [R1+0x24c], RZ ;  /* 0x00024cff01007387 */ /* 0x0005e80000100800 */
        /* <DEDUP_REMOVED lines=22> */
[----:B------:R1:W-:Y:S04]  /*14ad0*/  LDGSTS.E [R246+0x2e300], desc[UR8][R4.64], P2 ;  /* 0x2e30000004f67fae */ /* 0x0003e80009121848 */
        /* <DEDUP_REMOVED lines=127> */
[----:B-1----:R-:W-:-:S03]  /*152d0*/  IMAD.WIDE R4, R249, 0x4, R242 ;  /* 0x00000004f9047825 */ /* 0x002fc600078e02f2 */
        /* <DEDUP_REMOVED lines=61> */
[----:B------:R1:W-:Y:S04]  /*156b0*/  LDGSTS.E [R248+0x2ff00], desc[UR8][R6.64], P2 ;  /* 0x2ff0000006f87fae */ /* 0x0003e80009121848 */
[----:B------:R2:W-:Y:S01]  /*156c0*/  STL [R1+0x9c], RZ ;  /* 0x00009cff01007387 */ /* 0x0005e20000100800 */
[----:B------:R-:W-:-:S03]  /*156d0*/  CS2R R244, SRZ ;  /* 0x0000000000f47805 */ /* 0x000fc6000001ff00 */
[----:B------:R-:W0:Y:S01]  /*156e0*/  LDGDEPBAR ;  /* 0x00000000000079af */ /* 0x000e220000000000 */
[----:B-1----:R-:W-:-:S04]  /*156f0*/  IADD3 R248, R175, 0x3f, RZ ;  /* 0x0000003faff87810 */ /* 0x002fc80007ffe0ff */
[----:B------:R-:W-:Y:S02]  /*15700*/  ISETP.GE.AND P0, PT, R248, 0x40, PT ;  /* 0x00000040f800780c */ /* 0x000fe40003f06270 */
[----:B------:R-:W-:Y:S02]  /*15710*/  CS2R R246, SRZ ;  /* 0x0000000000f67805 */ /* 0x000fe4000001ff00 */
[----:B------:R-:W-:Y:S02]  /*15720*/  CS2R R240, SRZ ;  /* 0x0000000000f07805 */ /* 0x000fe4000001ff00 */
[----:B------:R-:W-:Y:S02]  /*15730*/  CS2R R242, SRZ ;  /* 0x0000000000f27805 */ /* 0x000fe4000001ff00 */
[----:B------:R-:W-:Y:S02]  /*15740*/  CS2R R236, SRZ ;  /* 0x0000000000ec7805 */ /* 0x000fe4000001ff00 */
[----:B------:R-:W-:-:S02]  /*15750*/  CS2R R238, SRZ ;  /* 0x0000000000ee7805 */ /* 0x000fc4000001ff00 */
[----:B------:R-:W-:Y:S02]  /*15760*/  CS2R R208, SRZ ;  /* 0x0000000000d07805 */ /* 0x000fe4000001ff00 */
        /* <DEDUP_REMOVED lines=16> */
[----:B------:R-:W-:Y:S01]  /*15870*/  CS2R R166, SRZ ;  /* 0x0000000000a67805 */ /* 0x000fe2000001ff00 */
[----:B--2---:R-:W-:Y:S06]  /*15880*/  @!P0 BRA `(.L_x_0) ;  /* 0x0000032400808947 */ /* 0x004fec0003800000 */
[----:B------:R-:W2:Y:S04]  /*15890*/  LDL.LU.64 R174, [R1+0xa10] ;  /* 0x000a100001ae7983 */ /* 0x000ea80000300a00 */
[----:B------:R-:W3:Y:S04]  /*158a0*/  LDL.LU.64 R168, [R1+0xa18] ;  /* 0x000a180001a87983 */ /* 0x000ee80000300a00 */
[----:B------:R-:W4:Y:S04]  /*158b0*/  LDL.LU.64 R170, [R1+0xa20] ;  /* 0x000a200001aa7983 */ /* 0x000f280000300a00 */
        /* <DEDUP_REMOVED lines=8> */
[----:B--2---:R1:W-:Y:S01]  /*15940*/  STL [R1+0x1578], R174 ;  /* 0x001578ae01007387 */ /* 0x0043e20000100800 */
[----:B------:R-:W-:-:S03]  /*15950*/  IMAD.MOV.U32 R16, RZ, RZ, R175 ;  /* 0x000000ffff107224 */ /* 0x000fc600078e00af */
[----:B-1----:R-:W2:Y:S04]  /*15960*/  LDL.LU.64 R174, [R1+0xf8] ;  /* 0x0000f80001ae7983 */ /* 0x002ea80000300a00 */
[----:B------:R1:W-:Y:S04]  /*15970*/  STL [R1+0x1574], R16 ;  /* 0x0015741001007387 */ /* 0x0003e80000100800 */
[----:B---3--:R3:W-:Y:S01]  /*15980*/  STL [R1+0x1580], R168 ;  /* 0x001580a801007387 */ /* 0x0087e20000100800 */
[----:B-1----:R-:W-:-:S03]  /*15990*/  IMAD.MOV.U32 R16, RZ, RZ, R169 ;  /* 0x000000ffff107224 */ /* 0x002fc600078e00a9 */
[----:B---3--:R-:W3:Y:S04]  /*159a0*/  LDL.LU.64 R168, [R1+0xa8] ;  /* 0x0000a80001a87983 */ /* 0x008ee80000300a00 */
[----:B------:R1:W-:Y:S04]  /*159b0*/  STL [R1+0x157c], R16 ;  /* 0x00157c1001007387 */ /* 0x0003e80000100800 */
[----:B----4-:R4:W-:Y:S01]  /*159c0*/  STL [R1+0x1588], R170 ;  /* 0x001588aa01007387 */ /* 0x0109e20000100800 */
[----:B-1----:R-:W-:-:S03]  /*159d0*/  MOV R16, R171 ;  /* 0x000000ab00107202 */ /* 0x002fc60000000f00 */
[----:B----4-:R-:W4:Y:S04]  /*159e0*/  LDL.LU.64 R170, [R1+0xa0] ;  /* 0x0000a00001aa7983 */ /* 0x010f280000300a00 */
[----:B------:R1:W-:Y:S04]  /*159f0*/  STL [R1+0x1584], R16 ;  /* 0x0015841001007387 */ /* 0x0003e80000100800 */
[----:B------:R1:W-:Y:S02]  /*15a00*/  STL [R1+0x1590], R164 ;  /* 0x001590a401007387 */ /* 0x0003e40000100800 */
[----:B-1----:R-:W-:-:S02]  /*15a10*/  IMAD.MOV.U32 R16, RZ, RZ, R165 ;  /* 0x000000ffff107224 */ /* 0x002fc400078e00a5 */
[----:B------:R-:W4:Y:S04]  /*15a20*/  LDL.LU.64 R164, [R1+0x88] ;  /* 0x0000880001a47983 */ /* 0x000f280000300a00 */
[----:B------:R1:W-:Y:S04]  /*15a30*/  STL [R1+0x158c], R16 ;  /* 0x00158c1001007387 */ /* 0x0003e80000100800 */
[----:B------:R1:W-:Y:S02]  /*15a40*/  STL [R1+0x1598], R166 ;  /* 0x001598a601007387 */ /* 0x0003e40000100800 */
[----:B-1----:R-:W-:-:S02]  /*15a50*/  IMAD.MOV.U32 R16, RZ, RZ, R167 ;  /* 0x000000ffff107224 */ /* 0x002fc400078e00a7 */
[----:B------:R-:W4:Y:S04]  /*15a60*/  LDL.LU.64 R166, [R1+0x80] ;  /* 0x0000800001a67983 */ /* 0x000f280000300a00 */
[----:B------:R1:W-:Y:S04]  /*15a70*/  STL [R1+0x1594], R16 ;  /* 0x0015941001007387 */ /* 0x0003e80000100800 */
[----:B------:R1:W-:Y:S02]  /*15a80*/  STL [R1+0x15a0], R182 ;  /* 0x0015a0b601007387 */ /* 0x0003e40000100800 */
[----:B-1----:R-:W-:-:S02]  /*15a90*/  MOV R16, R183 ;  /* 0x000000b700107202 */ /* 0x002fc40000000f00 */
[----:B------:R-:W4:Y:S04]  /*15aa0*/  LDL.LU.64 R182, [R1+0x5f8] ;  /* 0x0005f80001b67983 */ /* 0x000f280000300a00 */
        /* <DEDUP_REMOVED lines=21> */
[----:B--2---:R2:W-:Y:S01]  /*15c00*/  STL [R1+0x15d0], R174 ;  /* 0x0015d0ae01007387 */ /* 0x0045e20000100800 */
[----:B-1----:R-:W-:-:S03]  /*15c10*/  MOV R16, R175 ;  /* 0x000000af00107202 */ /* 0x002fc60000000f00 */
[----:B--2---:R-:W2:Y:S04]  /*15c20*/  LDL.LU.64 R174, [R1+0x530] ;  /* 0x0005300001ae7983 */ /* 0x004ea80000300a00 */
[----:B------:R1:W-:Y:S04]  /*15c30*/  STL [R1+0x15cc], R16 ;  /* 0x0015cc1001007387 */ /* 0x0003e80000100800 */
[----:B---3--:R3:W-:Y:S01]  /*15c40*/  STL [R1+0x15d4], R168 ;  /* 0x0015d4a801007387 */ /* 0x0087e20000100800 */
[----:B-1----:R-:W-:-:S03]  /*15c50*/  IMAD.MOV.U32 R16, RZ, RZ, R169 ;  /* 0x000000ffff107224 */ /* 0x002fc600078e00a9 */
[----:B---3--:R-:W3:Y:S04]  /*15c60*/  LDL.LU.64 R168, [R1+0x538] ;  /* 0x0005380001a87983 */ /* 0x008ee80000300a00 */
[----:B------:R1:W-:Y:S04]  /*15c70*/  STL [R1+0x156c], R16 ;  /* 0x00156c1001007387 */ /* 0x0003e80000100800 */
[----:B----4-:R4:W-:Y:S01]  /*15c80*/  STL [R1+0x1570], R170 ;  /* 0x001570aa01007387 */ /* 0x0109e20000100800 */
[----:B-1----:R-:W-:-:S03]  /*15c90*/  IMAD.MOV.U32 R16, RZ, RZ, R171 ;  /* 0x000000ffff107224 */ /* 0x002fc600078e00ab */
[----:B----4-:R-:W4:Y:S04]  /*15ca0*/  LDL.LU.64 R170, [R1+0x108] ;  /* 0x0001080001aa7983 */ /* 0x010f280000300a00 */
        /* <DEDUP_REMOVED lines=33> */
[----:B--2---:R2:W-:Y:S01]  /*15ec0*/  STL [R1+0x152c], R174 ;  /* 0x00152cae01007387 */ /* 0x0045e20000100800 */
[----:B-1----:R-:W-:-:S03]  /*15ed0*/  IMAD.MOV.U32 R16, RZ, RZ, R175 ;  /* 0x000000ffff107224 */ /* 0x002fc600078e00af */
[----:B--2---:R-:W2:Y:S04]  /*15ee0*/  LDL.LU.64 R174, [R1+0x9f8] ;  /* 0x0009f80001ae7983 */ /* 0x004ea80000300a00 */
[----:B------:R1:W-:Y:S04]  /*15ef0*/  STL [R1+0x1528], R16 ;  /* 0x0015281001007387 */ /* 0x0003e80000100800 */
[----:B---3--:R3:W-:Y:S01]  /*15f00*/  STL [R1+0x1534], R168 ;  /* 0x001534a801007387 */ /* 0x0087e20000100800 */
[----:B-1----:R-:W-:-:S03]  /*15f10*/  MOV R16, R169 ;  /* 0x000000a900107202 */ /* 0x002fc60000000f00 */
[----:B---3--:R-:W3:Y:S04]  /*15f20*/  LDL.LU.64 R168, [R1+0xa00] ;  /* 0x000a000001a87983 */ /* 0x008ee80000300a00 */
[----:B------:R1:W-:Y:S04]  /*15f30*/  STL [R1+0x1530], R16 ;  /* 0x0015301001007387 */ /* 0x0003e80000100800 */
[----:B----4-:R4:W-:Y:S01]  /*15f40*/  STL [R1+0x153c], R170 ;  /* 0x00153caa01007387 */ /* 0x0109e20000100800 */
[----:B-1----:R-:W-:-:S03]  /*15f50*/  IMAD.MOV.U32 R16, RZ, RZ, R171 ;  /* 0x000000ffff107224 */ /* 0x002fc600078e00ab */
[----:B----4-:R-:W4:Y:S04]  /*15f60*/  LDL.LU.64 R170, [R1+0xa08] ;  /* 0x000a080001aa7983 */ /* 0x010f280000300a00 */
        /* <DEDUP_REMOVED lines=33> */
[----:B--2---:R2:W-:Y:S01]  /*16180*/  STL [R1+0x9e8], R174 ;  /* 0x0009e8ae01007387 */ /* 0x0045e20000100800 */
[----:B-1----:R-:W-:-:S03]  /*16190*/  IMAD.MOV.U32 R16, RZ, RZ, R175 ;  /* 0x000000ffff107224 */ /* 0x002fc600078e00af */
[----:B--2---:R-:W2:Y:S04]  /*161a0*/  LDL.LU.64 R174, [R1+0xb0] ;  /* 0x0000b00001ae7983 */ /* 0x004ea80000300a00 */
        /* <DEDUP_REMOVED lines=377> */
[----:B------:R-:W-:Y:S04]  /*17940*/  STL [R1+0xce0], R186 ;  /* 0x000ce0ba01007387 */ /* 0x000fe80000100800 */
[----:B------:R-:W4:Y:S01]  /*17950*/  LDL.LU.64 R184, [R1+0xd38] ;  /* 0x000d380001b87983 */ /* 0x000f220000300a00 */
[----:B-1----:R-:W-:-:S05]  /*17960*/  MOV R16, R187 ;  /* 0x000000bb00107202 */ /* 0x002fca0000000f00 */
[----:B------:R1:W-:Y:S04]  /*17970*/  STL [R1+0xcdc], R16 ;  /* 0x000cdc1001007387 */ /* 0x0003e80000100800 */
[----:B------:R1:W-:Y:S02]  /*17980*/  STL [R1+0xce8], R178 ;  /* 0x000ce8b201007387 */ /* 0x0003e40000100800 */
[----:B-1----:R-:W-:Y:S02]  /*17990*/  IMAD.MOV.U32 R16, RZ, RZ, R179 ;  /* 0x000000ffff107224 */ /* 0x002fe400078e00b3 */
[----:B------:R-:W4:Y:S04]  /*179a0*/  LDL.LU.64 R178, [R1+0xd40] ;  /* 0x000d400001b27983 */ /* 0x000f280000300a00 */
[----:B------:R1:W-:Y:S04]  /*179b0*/  STL [R1+0xce4], R16 ;  /* 0x000ce41001007387 */ /* 0x0003e80000100800 */
[----:B------:R1:W-:Y:S02]  /*179c0*/  STL [R1+0xcf0], R172 ;  /* 0x000cf0ac01007387 */ /* 0x0003e40000100800 */
[----:B-1----:R-:W-:-:S02]  /*179d0*/  IMAD.MOV.U32 R16, RZ, RZ, R173 ;  /* 0x000000ffff107224 */ /* 0x002fc400078e00ad */
[----:B------:R-:W4:Y:S04]  /*179e0*/  LDL.LU.64 R172, [R1+0xd48] ;  /* 0x000d480001ac7983 */ /* 0x000f280000300a00 */
[----:B------:R1:W-:Y:S04]  /*179f0*/  STL [R1+0xcec], R16 ;  /* 0x000cec1001007387 */ /* 0x0003e80000100800 */
[----:B------:R2:W-:Y:S04]  /*17a00*/  STL [R1+0xcf8], R180 ;  /* 0x000cf8b401007387 */ /* 0x0005e80000100800 */
[----:B------:R-:W4:Y:S01]  /*17a10*/  LDL.LU.64 R186, [R1+0xd50] ;  /* 0x000d500001ba7983 */ /* 0x000f220000300a00 */
[----:B-1----:R-:W-:-:S03]  /*17a20*/  MOV R16, R181 ;  /* 0x000000b500107202 */ /* 0x002fc60000000f00 */
[----:B--2---:R-:W-:Y:S04]  /*17a30*/  STL [R1+0xd00], R174 ;  /* 0x000d00ae01007387 */ /* 0x004fe80000100800 */
[----:B------:R1:W-:Y:S04]  /*17a40*/  STL [R1+0xcf4], R16 ;  /* 0x000cf41001007387 */ /* 0x0003e80000100800 */
[----:B------:R-:W2:Y:S01]  /*17a50*/  LDL.LU.64 R180, [R1+0xd58] ;  /* 0x000d580001b47983 */ /* 0x000ea20000300a00 */
[----:B-1----:R-:W-:-:S03]  /*17a60*/  IMAD.MOV.U32 R16, RZ, RZ, R175 ;  /* 0x000000ffff107224 */ /* 0x002fc600078e00af */
[----:B---3--:R-:W-:Y:S04]  /*17a70*/  STL [R1+0xd08], R168 ;  /* 0x000d08a801007387 */ /* 0x008fe80000100800 */
[----:B------:R1:W-:Y:S04]  /*17a80*/  STL [R1+0xcfc], R16 ;  /* 0x000cfc1001007387 */ /* 0x0003e80000100800 */
[----:B------:R-:W3:Y:S01]  /*17a90*/  LDL.LU.64 R174, [R1+0xd60] ;  /* 0x000d600001ae7983 */ /* 0x000ee20000300a00 */
[----:B-1----:R-:W-:-:S03]  /*17aa0*/  IMAD.MOV.U32 R16, RZ, RZ, R169 ;  /* 0x000000ffff107224 */ /* 0x002fc600078e00a9 */
[----:B----4-:R-:W-:Y:S04]  /*17ab0*/  STL [R1+0xd10], R170 ;  /* 0x000d10aa01007387 */ /* 0x010fe80000100800 */
[----:B------:R1:W-:Y:S04]  /*17ac0*/  STL [R1+0xd04], R16 ;  /* 0x000d041001007387 */ /* 0x0003e80000100800 */
[----:B------:R-:W4:Y:S01]  /*17ad0*/  LDL.LU.64 R168, [R1+0xd68] ;  /* 0x000d680001a87983 */ /* 0x000f220000300a00 */
[----:B-1----:R-:W-:-:S03]  /*17ae0*/  MOV R16, R171 ;  /* 0x000000ab00107202 */ /* 0x002fc60000000f00 */
[----:B------:R-:W-:Y:S04]  /*17af0*/  STL [R1+0xd18], R164 ;  /* 0x000d18a401007387 */ /* 0x000fe80000100800 */
[----:B------:R1:W-:Y:S04]  /*17b00*/  STL [R1+0xd0c], R16 ;  /* 0x000d0c1001007387 */ /* 0x0003e80000100800 */
[----:B------:R-:W4:Y:S01]  /*17b10*/  LDL.LU.64 R170, [R1+0xd70] ;  /* 0x000d700001aa7983 */ /* 0x000f220000300a00 */
[----:B-1----:R-:W-:-:S03]  /*17b20*/  IMAD.MOV.U32 R16, RZ, RZ, R165 ;  /* 0x000000ffff107224 */ /* 0x002fc600078e00a5 */
[----:B------:R-:W-:Y:S04]  /*17b30*/  STL [R1+0xd20], R166 ;  /* 0x000d20a601007387 */ /* 0x000fe80000100800 */
[----:B------:R1:W-:Y:S04]  /*17b40*/  STL [R1+0xd14], R16 ;  /* 0x000d141001007387 */ /* 0x0003e80000100800 */
[----:B------:R-:W4:Y:S01]  /*17b50*/  LDL.LU.64 R164, [R1+0xd78] ;  /* 0x000d780001a47983 */ /* 0x000f220000300a00 */
[----:B-1----:R-:W-:-:S03]  /*17b60*/  IMAD.MOV.U32 R16, RZ, RZ, R167 ;  /* 0x000000ffff107224 */ /* 0x002fc600078e00a7 */
[----:B------:R-:W-:Y:S04]  /*17b70*/  STL [R1+0xd28], R182 ;  /* 0x000d28b601007387 */ /* 0x000fe80000100800 */
        /* <DEDUP_REMOVED lines=12> */
[----:B------:R1:W-:Y:S02]  /*17c40*/  STL [R1+0xd34], R16 ;  /* 0x000d341001007387 */ /* 0x0003e40000100800 */
[----:B-1----:R-:W-:Y:S02]  /*17c50*/  MOV R16, R179 ;  /* 0x000000b300107202 */ /* 0x002fe40000000f00 */
[----:B------:R-:W4:Y:S04]  /*17c60*/  LDL.LU.64 R178, [R1+0xd98] ;  /* 0x000d980001b27983 */ /* 0x000f280000300a00 */
[----:B------:R1:W-:Y:S04]  /*17c70*/  STL [R1+0xd3c], R16 ;  /* 0x000d3c1001007387 */ /* 0x0003e80000100800 */
[----:B------:R1:W-:Y:S02]  /*17c80*/  STL [R1+0xd48], R172 ;  /* 0x000d48ac01007387 */ /* 0x0003e40000100800 */
[----:B-1----:R-:W-:-:S02]  /*17c90*/  IMAD.MOV.U32 R16, RZ, RZ, R173 ;  /* 0x000000ffff107224 */ /* 0x002fc400078e00ad */
[----:B------:R-:W-:Y:S04]  /*17ca0*/  STL [R1+0xd50], R186 ;  /* 0x000d50ba01007387 */ /* 0x000fe80000100800 */
[----:B------:R1:W-:Y:S04]  /*17cb0*/  STL [R1+0xd44], R16 ;  /* 0x000d441001007387 */ /* 0x0003e80000100800 */
[----:B------:R-:W4:Y:S01]  /*17cc0*/  LDL.LU.64 R172, [R1+0xda0] ;  /* 0x000da00001ac7983 */ /* 0x000f220000300a00 */
[----:B-1----:R-:W-:-:S03]  /*17cd0*/  IMAD.MOV.U32 R16, RZ, RZ, R187 ;  /* 0x000000ffff107224 */ /* 0x002fc600078e00bb */
[----:B--2---:R-:W-:Y:S01]  /*17ce0*/  STL [R1+0xd58], R180 ;  /* 0x000d58b401007387 */ /* 0x004fe20000100800 */
[----:B------:R-:W-:-:S03]  /*17cf0*/  MOV R18, R181 ;  /* 0x000000b500127202 */ /* 0x000fc60000000f00 */
[----:B------:R1:W-:Y:S04]  /*17d00*/  STL [R1+0xd4c], R16 ;  /* 0x000d4c1001007387 */ /* 0x0003e80000100800 */
[----:B-1----:R-:W2:Y:S04]  /*17d10*/  LDL.LU.64 R16, [R1+0xda8] ;  /* 0x000da80001107983 */ /* 0x002ea80000300a00 */
        /* <DEDUP_REMOVED lines=9> */
[----:B------:R1:W-:Y:S01]  /*17db0*/  STL [R1+0xd70], R170 ;  /* 0x000d70aa01007387 */ /* 0x0003e20000100800 */
[----:B------:R-:W-:-:S03]  /*17dc0*/  MOV R80, R171 ;  /* 0x000000ab00507202 */ /* 0x000fc60000000f00 */
[----:B-1----:R-:W4:Y:S04]  /*17dd0*/  LDL.LU.64 R18, [R1+0xdc0] ;  /* 0x000dc00001127983 */ /* 0x002f280000300a00 */
        /* <DEDUP_REMOVED lines=14> */
[----:B------:R-:W4:Y:S04]  /*17ec0*/  LDL.LU.64 R184, [R1+0xde0] ;  /* 0x000de00001b87983 */ /* 0x000f280000300a00 */
[----:B------:R-:W4:Y:S01]  /*17ed0*/  LDL.LU.64 R186, [R1+0xde8] ;  /* 0x000de80001ba7983 */ /* 0x000f220000300a00 */
[----:B-1----:R-:W-:-:S05]  /*17ee0*/  IMAD.MOV.U32 R80, RZ, RZ, R177 ;  /* 0x000000ffff507224 */ /* 0x002fca00078e00b1 */
[----:B------:R1:W-:Y:S04]  /*17ef0*/  STL [R1+0xd8c], R80 ;  /* 0x000d8c5001007387 */ /* 0x0003e80000100800 */
[----:B------:R-:W-:Y:S04]  /*17f00*/  STL [R1+0xd98], R178 ;  /* 0x000d98b201007387 */ /* 0x000fe80000100800 */
[----:B------:R-:W4:Y:S01]  /*17f10*/  LDL.LU.64 R180, [R1+0xdf0] ;  /* 0x000df00001b47983 */ /* 0x000f220000300a00 */
[----:B-1----:R-:W-:-:S03]  /*17f20*/  IMAD.MOV.U32 R80, RZ, RZ, R179 ;  /* 0x000000ffff507224 */ /* 0x002fc600078e00b3 */
[----:B------:R-:W4:Y:S04]  /*17f30*/  LDL.LU.64 R182, [R1+0xdf8] ;  /* 0x000df80001b67983 */ /* 0x000f280000300a00 */
[----:B------:R1:W-:Y:S04]  /*17f40*/  STL [R1+0xd94], R80 ;  /* 0x000d945001007387 */ /* 0x0003e80000100800 */
[----:B------:R2:W-:Y:S04]  /*17f50*/  STL [R1+0xda0], R172 ;  /* 0x000da0ac01007387 */ /* 0x0005e80000100800 */
[----:B------:R-:W4:Y:S01]  /*17f60*/  LDL.LU.64 R176, [R1+0xe00] ;  /* 0x000e000001b07983 */ /* 0x000f220000300a00 */
[----:B-1----:R-:W-:-:S03]  /*17f70*/  MOV R80, R173 ;  /* 0x000000ad00507202 */ /* 0x002fc60000000f00 */
[----:B------:R-:W4:Y:S04]  /*17f80*/  LDL.LU.64 R178, [R1+0xe08] ;  /* 0x000e080001b27983 */ /* 0x000f280000300a00 */
[----:B------:R-:W-:Y:S04]  /*17f90*/  STL [R1+0xd9c], R80 ;  /* 0x000d9c5001007387 */ /* 0x000fe80000100800 */
[----:B--2---:R1:W-:Y:S04]  /*17fa0*/  STL [R1+0xda8], R16 ;  /* 0x000da81001007387 */ /* 0x0043e80000100800 */
[----:B------:R-:W2:Y:S01]  /*17fb0*/  LDL.LU.64 R172, [R1+0xe10] ;  /* 0x000e100001ac7983 */ /* 0x000ea20000300a00 */
[----:B-1----:R-:W-:-:S03]  /*17fc0*/  IMAD.MOV.U32 R16, RZ, RZ, R17 ;  /* 0x000000ffff107224 */ /* 0x002fc600078e0011 */
[----:B---3--:R-:W-:Y:S04]  /*17fd0*/  STL [R1+0xdb0], R174 ;  /* 0x000db0ae01007387 */ /* 0x008fe80000100800 */
[----:B------:R1:W-:Y:S02]  /*17fe0*/  STL [R1+0xda4], R16 ;  /* 0x000da41001007387 */ /* 0x0003e40000100800 */
[----:B-1----:R-:W-:Y:S02]  /*17ff0*/  IMAD.MOV.U32 R16, RZ, RZ, R175 ;  /* 0x000000ffff107224 */ /* 0x002fe400078e00af */
[----:B------:R-:W3:Y:S04]  /*18000*/  LDL.LU.64 R174, [R1+0xe18] ;  /* 0x000e180001ae7983 */ /* 0x000ee80000300a00 */
[----:B------:R1:W-:Y:S04]  /*18010*/  STL [R1+0xdac], R16 ;  /* 0x000dac1001007387 */ /* 0x0003e80000100800 */
[----:B----4-:R4:W-:Y:S01]  /*18020*/  STL [R1+0xdb8], R168 ;  /* 0x000db8a801007387 */ /* 0x0109e20000100800 */
[----:B-1----:R-:W-:-:S03]  /*18030*/  MOV R16, R169 ;  /* 0x000000a900107202 */ /* 0x002fc60000000f00 */
[----:B------:R-:W-:Y:S04]  /*18040*/  STL [R1+0xdc0], R18 ;  /* 0x000dc01201007387 */ /* 0x000fe80000100800 */
[----:B------:R1:W-:Y:S04]  /*18050*/  STL [R1+0xdb4], R16 ;  /* 0x000db41001007387 */ /* 0x0003e80000100800 */
[----:B----4-:R-:W4:Y:S01]  /*18060*/  LDL.LU.64 R168, [R1+0xe20] ;  /* 0x000e200001a87983 */ /* 0x010f220000300a00 */
[----:B-1----:R-:W-:-:S03]  /*18070*/  IMAD.MOV.U32 R16, RZ, RZ, R19 ;  /* 0x000000ffff107224 */ /* 0x002fc600078e0013 */
[----:B------:R-:W-:Y:S04]  /*18080*/  STL [R1+0xdc8], R170 ;  /* 0x000dc8aa01007387 */ /* 0x000fe80000100800 */
[----:B------:R1:W-:Y:S02]  /*18090*/  STL [R1+0xdbc], R16 ;  /* 0x000dbc1001007387 */ /* 0x0003e40000100800 */
[----:B-1----:R-:W-:Y:S02]  /*180a0*/  IMAD.MOV.U32 R16, RZ, RZ, R171 ;  /* 0x000000ffff107224 */ /* 0x002fe400078e00ab */
        /* <DEDUP_REMOVED lines=10> */
[----:B------:R-:W-:Y:S01]  /*18150*/  STL [R1+0xde0], R184 ;  /* 0x000de0b801007387 */ /* 0x000fe20000100800 */
[----:B-1----:R-:W-:-:S03]  /*18160*/  IMAD.MOV.U32 R16, RZ, RZ, R185 ;  /* 0x000000ffff107224 */ /* 0x002fc600078e00b9 */
[----:B------:R-:W-:Y:S04]  /*18170*/  STL [R1+0xde8], R186 ;  /* 0x000de8ba01007387 */ /* 0x000fe80000100800 */
[----:B------:R1:W-:Y:S02]  /*18180*/  STL [R1+0xddc], R16 ;  /* 0x000ddc1001007387 */ /* 0x0003e40000100800 */
[----:B-1----:R-:W-:Y:S02]  /*18190*/  MOV R16, R187 ;  /* 0x000000bb00107202 */ /* 0x002fe40000000f00 */
[----:B------:R-:W-:Y:S04]  /*181a0*/  STL [R1+0xdf0], R180 ;  /* 0x000df0b401007387 */ /* 0x000fe80000100800 */
[----:B------:R1:W-:Y:S04]  /*181b0*/  STL [R1+0xde4], R16 ;  /* 0x000de41001007387 */ /* 0x0003e80000100800 */
[----:B------:R-:W-:Y:S01]  /*181c0*/  STL [R1+0xdf8], R182 ;  /* 0x000df8b601007387 */ /* 0x000fe20000100800 */
[----:B-1----:R-:W-:-:S05]  /*181d0*/  IMAD.MOV.U32 R16, RZ, RZ, R181 ;  /* 0x000000ffff107224 */ /* 0x002fca00078e00b5 */
[----:B------:R1:W-:Y:S04]  /*181e0*/  STL [R1+0xdec], R16 ;  /* 0x000dec1001007387 */ /* 0x0003e80000100800 */
[----:B------:R-:W-:Y:S01]  /*181f0*/  STL [R1+0xe00], R176 ;  /* 0x000e00b001007387 */ /* 0x000fe20000100800 */
[----:B-1----:R-:W-:-:S05]  /*18200*/  IMAD.MOV.U32 R16, RZ, RZ, R183 ;  /* 0x000000ffff107224 */ /* 0x002fca00078e00b7 */
[----:B------:R1:W-:Y:S04]  /*18210*/  STL [R1+0xdf4], R16 ;  /* 0x000df41001007387 */ /* 0x0003e80000100800 */
[----:B------:R-:W-:Y:S01]  /*18220*/  STL [R1+0xe08], R178 ;  /* 0x000e08b201007387 */ /* 0x000fe20000100800 */
[----:B-1----:R-:W-:-:S05]  /*18230*/  MOV R16, R177 ;  /* 0x000000b100107202 */ /* 0x002fca0000000f00 */
[----:B------:R1:W-:Y:S02]  /*18240*/  STL [R1+0xdfc], R16 ;  /* 0x000dfc1001007387 */ /* 0x0003e40000100800 */
[----:B-1----:R-:W-:Y:S02]  /*18250*/  IMAD.MOV.U32 R16, RZ, RZ, R179 ;  /* 0x000000ffff107224 */ /* 0x002fe400078e00b3 */
[----:B--2---:R-:W-:Y:S04]  /*18260*/  STL [R1+0xe10], R172 ;  /* 0x000e10ac01007387 */ /* 0x004fe80000100800 */
[----:B------:R1:W-:Y:S04]  /*18270*/  STL [R1+0xe04], R16 ;  /* 0x000e041001007387 */ /* 0x0003e80000100800 */
[----:B------:R-:W2:Y:S04]  /*18280*/  LDL.LU.64 R184, [R1+0xe60] ;  /* 0x000e600001b87983 */ /* 0x000ea80000300a00 */
[----:B------:R-:W2:Y:S01]  /*18290*/  LDL.LU.64 R186, [R1+0xe68] ;  /* 0x000e680001ba7983 */ /* 0x000ea20000300a00 */
[----:B-1----:R-:W-:-:S05]  /*182a0*/  IMAD.MOV.U32 R16, RZ, RZ, R173 ;  /* 0x000000ffff107224 */ /* 0x002fca00078e00ad */
[----:B------:R1:W-:Y:S04]  /*182b0*/  STL [R1+0xe0c], R16 ;  /* 0x000e0c1001007387 */ /* 0x0003e80000100800 */
[----:B---3--:R-:W-:Y:S04]  /*182c0*/  STL [R1+0xe18], R174 ;  /* 0x000e18ae01007387 */ /* 0x008fe80000100800 */
[----:B------:R-:W3:Y:S01]  /*182d0*/  LDL.LU.64 R180, [R1+0xe70] ;  /* 0x000e700001b47983 */ /* 0x000ee20000300a00 */
[----:B-1----:R-:W-:-:S03]  /*182e0*/  MOV R16, R175 ;  /* 0x000000af00107202 */ /* 0x002fc60000000f00 */
[----:B------:R-:W3:Y:S04]  /*182f0*/  LDL.LU.64 R182, [R1+0xe78] ;  /* 0x000e780001b67983 */ /* 0x000ee80000300a00 */
[----:B------:R1:W-:Y:S04]  /*18300*/  STL [R1+0xe14], R16 ;  /* 0x000e141001007387 */ /* 0x0003e80000100800 */
[----:B----4-:R-:W-:Y:S04]  /*18310*/  STL [R1+0xe20], R168 ;  /* 0x000e20a801007387 */ /* 0x010fe80000100800 */
[----:B------:R-:W4:Y:S01]  /*18320*/  LDL.LU.64 R176, [R1+0xe80] ;  /* 0x000e800001b07983 */ /* 0x000f220000300a00 */
[----:B-1----:R-:W-:-:S03]  /*18330*/  IMAD.MOV.U32 R16, RZ, RZ, R169 ;  /* 0x000000ffff107224 */ /* 0x002fc600078e00a9 */
[----:B------:R-:W4:Y:S04]  /*18340*/  LDL.LU.64 R178, [R1+0xe88] ;  /* 0x000e880001b27983 */ /* 0x000f280000300a00 */
[----:B------:R1:W-:Y:S04]  /*18350*/  STL [R1+0xe1c], R16 ;  /* 0x000e1c1001007387 */ /* 0x0003e80000100800 */
[----:B------:R-:W-:Y:S04]  /*18360*/  STL [R1+0xe28], R170 ;  /* 0x000e28aa01007387 */ /* 0x000fe80000100800 */
[----:B------:R-:W4:Y:S01]  /*18370*/  LDL.LU.64 R172, [R1+0xe90] ;  /* 0x000e900001ac7983 */ /* 0x000f220000300a00 */
[----:B-1----:R-:W-:-:S03]  /*18380*/  IMAD.MOV.U32 R16, RZ, RZ, R171 ;  /* 0x000000ffff107224 */ /* 0x002fc600078e00ab */
[----:B------:R-:W-:Y:S04]  /*18390*/  STL [R1+0xe30], R164 ;  /* 0x000e30a401007387 */ /* 0x000fe80000100800 */
[----:B------:R1:W-:Y:S04]  /*183a0*/  STL [R1+0xe24], R16 ;  /* 0x000e241001007387 */ /* 0x0003e80000100800 */
[----:B------:R-:W4:Y:S01]  /*183b0*/  LDL.LU.64 R174, [R1+0xe98] ;  /* 0x000e980001ae7983 */ /* 0x000f220000300a00 */
[----:B-1----:R-:W-:-:S05]  /*183c0*/  MOV R16, R165 ;  /* 0x000000a500107202 */ /* 0x002fca0000000f00 */
[----:B------:R1:W-:Y:S04]  /*183d0*/  STL [R1+0xe2c], R16 ;  /* 0x000e2c1001007387 */ /* 0x0003e80000100800 */
[----:B------:R1:W-:Y:S02]  /*183e0*/  STL [R1+0xe38], R166 ;  /* 0x000e38a601007387 */ /* 0x0003e40000100800 */
[----:B-1----:R-:W-:Y:S02]  /*183f0*/  IMAD.MOV.U32 R16, RZ, RZ, R167 ;  /* 0x000000ffff107224 */ /* 0x002fe400078e00a7 */
[----:B------:R-:W-:Y:S04]  /*18400*/  STL [R1+0xe40], R62 ;  /* 0x000e403e01007387 */ /* 0x000fe80000100800 */
[----:B------:R-:W-:Y:S04]  /*18410*/  STL [R1+0xe34], R16 ;  /* 0x000e341001007387 */ /* 0x000fe80000100800 */
[----:B------:R-:W4:Y:S04]  /*18420*/  LDL.LU.64 R170, [R1+0xea0] ;  /* 0x000ea00001aa7983 */ /* 0x000f280000300a00 */
[----:B------:R-:W-:Y:S04]  /*18430*/  STL [R1+0xe3c], R63 ;  /* 0x000e3c3f01007387 */ /* 0x000fe80000100800 */
[----:B------:R2:W-:Y:S04]  /*18440*/  STL [R1+0xe48], R14 ;  /* 0x000e480e01007387 */ /* 0x0005e80000100800 */
[----:B------:R-:W-:Y:S04]  /*18450*/  STL [R1+0xe44], R15 ;  /* 0x000e440f01007387 */ /* 0x000fe80000100800 */
[----:B------:R-:W4:Y:S04]  /*18460*/  LDL.LU.64 R168, [R1+0xea8] ;  /* 0x000ea80001a87983 */ /* 0x000f280000300a00 */
[----:B------:R-:W-:Y:S04]  /*18470*/  STL [R1+0xe50], R30 ;  /* 0x000e501e01007387 */ /* 0x000fe80000100800 */
[----:B------:R-:W-:Y:S04]  /*18480*/  STL [R1+0xe4c], R31 ;  /* 0x000e4c1f01007387 */ /* 0x000fe80000100800 */
[----:B------:R-:W4:Y:S04]  /*18490*/  LDL.LU.64 R164, [R1+0xeb0] ;  /* 0x000eb00001a47983 */ /* 0x000f280000300a00 */
[----:B------:R-:W-:Y:S04]  /*184a0*/  STL [R1+0xe58], R46 ;  /* 0x000e582e01007387 */ /* 0x000fe80000100800 */
[----:B------:R-:W-:Y:S04]  /*184b0*/  STL [R1+0xe54], R47 ;  /* 0x000e542f01007387 */ /* 0x000fe80000100800 */
[----:B------:R-:W4:Y:S01]  /*184c0*/  LDL.LU.64 R166, [R1+0xeb8] ;  /* 0x000eb80001a67983 */ /* 0x000f220000300a00 */
[----:B--2---:R-:W-:-:S03]  /*184d0*/  IMAD.MOV.U32 R14, RZ, RZ, R185 ;  /* 0x000000ffff0e7224 */ /* 0x004fc600078e00b9 */
[----:B------:R-:W-:Y:S04]  /*184e0*/  STL [R1+0xe60], R184 ;  /* 0x000e60b801007387 */ /* 0x000fe80000100800 */
[----:B------:R-:W-:Y:S04]  /*184f0*/  STL [R1+0xe68], R186 ;  /* 0x000e68ba01007387 */ /* 0x000fe80000100800 */
[----:B------:R1:W-:Y:S02]  /*18500*/  STL [R1+0xe5c], R14 ;  /* 0x000e5c0e01007387 */ /* 0x0003e40000100800 */
[----:B-1----:R-:W-:-:S02]  /*18510*/  MOV R14, R187 ;  /* 0x000000bb000e7202 */ /* 0x002fc40000000f00 */
[----:B---3--:R-:W-:Y:S04]  /*18520*/  STL [R1+0xe70], R180 ;  /* 0x000e70b401007387 */ /* 0x008fe80000100800 */
[----:B------:R1:W-:Y:S04]  /*18530*/  STL [R1+0xe64], R14 ;  /* 0x000e640e01007387 */ /* 0x0003e80000100800 */
[----:B------:R-:W-:Y:S01]  /*18540*/  STL [R1+0xe78], R182 ;  /* 0x000e78b601007387 */ /* 0x000fe20000100800 */
[----:B-1----:R-:W-:-:S05]  /*18550*/  IMAD.MOV.U32 R14, RZ, RZ, R181 ;  /* 0x000000ffff0e7224 */ /* 0x002fca00078e00b5 */
[----:B------:R1:W-:Y:S02]  /*18560*/  STL [R1+0xe6c], R14 ;  /* 0x000e6c0e01007387 */ /* 0x0003e40000100800 */
[----:B-1----:R-:W-:Y:S02]  /*18570*/  IMAD.MOV.U32 R14, RZ, RZ, R183 ;  /* 0x000000ffff0e7224 */ /* 0x002fe400078e00b7 */
[----:B----4-:R-:W-:Y:S04]  /*18580*/  STL [R1+0xe80], R176 ;  /* 0x000e80b001007387 */ /* 0x010fe80000100800 */
[----:B------:R1:W-:Y:S04]  /*18590*/  STL [R1+0xe74], R14 ;  /* 0x000e740e01007387 */ /* 0x0003e80000100800 */
[----:B------:R-:W-:Y:S01]  /*185a0*/  STL [R1+0xe88], R178 ;  /* 0x000e88b201007387 */ /* 0x000fe20000100800 */
[----:B-1----:R-:W-:-:S05]  /*185b0*/  MOV R14, R177 ;  /* 0x000000b1000e7202 */ /* 0x002fca0000000f00 */
[----:B------:R1:W-:Y:S04]  /*185c0*/  STL [R1+0xe7c], R14 ;  /* 0x000e7c0e01007387 */ /* 0x0003e80000100800 */
[----:B------:R-:W-:Y:S01]  /*185d0*/  STL [R1+0xe90], R172 ;  /* 0x000e90ac01007387 */ /* 0x000fe20000100800 */
[----:B-1----:R-:W-:-:S05]  /*185e0*/  IMAD.MOV.U32 R14, RZ, RZ, R179 ;  /* 0x000000ffff0e7224 */ /* 0x002fca00078e00b3 */
[----:B------:R1:W-:Y:S04]  /*185f0*/  STL [R1+0xe84], R14 ;  /* 0x000e840e01007387 */ /* 0x0003e80000100800 */
[----:B------:R-:W2:Y:S04]  /*18600*/  LDL.LU.64 R184, [R1+0xee0] ;  /* 0x000ee00001b87983 */ /* 0x000ea80000300a00 */
[----:B------:R-:W3:Y:S01]  /*18610*/  LDL.LU.64 R186, [R1+0xee8] ;  /* 0x000ee80001ba7983 */ /* 0x000ee20000300a00 */
[----:B-1----:R-:W-:-:S05]  /*18620*/  IMAD.MOV.U32 R14, RZ, RZ, R173 ;  /* 0x000000ffff0e7224 */ /* 0x002fca00078e00ad */
[----:B------:R1:W-:Y:S04]  /*18630*/  STL [R1+0xe8c], R14 ;  /* 0x000e8c0e01007387 */ /* 0x0003e80000100800 */
[----:B------:R-:W-:Y:S04]  /*18640*/  STL [R1+0xe98], R174 ;  /* 0x000e98ae01007387 */ /* 0x000fe80000100800 */
[----:B------:R-:W4:Y:S01]  /*18650*/  LDL.LU.64 R180, [R1+0xef0] ;  /* 0x000ef00001b47983 */ /* 0x000f220000300a00 */
[----:B-1----:R-:W-:-:S03]  /*18660*/  MOV R14, R175 ;  /* 0x000000af000e7202 */ /* 0x002fc60000000f00 */
[----:B------:R-:W4:Y:S04]  /*18670*/  LDL.LU.64 R182, [R1+0xef8] ;  /* 0x000ef80001b67983 */ /* 0x000f280000300a00 */
[----:B------:R1:W-:Y:S04]  /*18680*/  STL [R1+0xe94], R14 ;  /* 0x000e940e01007387 */ /* 0x0003e80000100800 */
[----:B------:R1:W-:Y:S04]  /*18690*/  STL [R1+0xea0], R170 ;  /* 0x000ea0aa01007387 */ /* 0x0003e80000100800 */
[----:B------:R-:W4:Y:S01]  /*186a0*/  LDL.LU.64 R176, [R1+0xf00] ;  /* 0x000f000001b07983 */ /* 0x000f220000300a00 */
[----:B-1----:R-:W-:-:S03]  /*186b0*/  IMAD.MOV.U32 R14, RZ, RZ, R171 ;  /* 0x000000ffff0e7224 */ /* 0x002fc600078e00ab */
[----:B------:R-:W4:Y:S04]  /*186c0*/  LDL.LU.64 R170, [R1+0xf08] ;  /* 0x000f080001aa7983 */ /* 0x000f280000300a00 */
[----:B------:R1:W-:Y:S04]  /*186d0*/  STL [R1+0xe9c], R14 ;  /* 0x000e9c0e01007387 */ /* 0x0003e80000100800 */
[----:B------:R-:W-:Y:S04]  /*186e0*/  STL [R1+0xea8], R168 ;  /* 0x000ea8a801007387 */ /* 0x000fe80000100800 */
[----:B------:R-:W4:Y:S01]  /*186f0*/  LDL.LU.64 R178, [R1+0xf10] ;  /* 0x000f100001b27983 */ /* 0x000f220000300a00 */
[----:B-1----:R-:W-:-:S05]  /*18700*/  IMAD.MOV.U32 R14, RZ, RZ, R169 ;  /* 0x000000ffff0e7224 */ /* 0x002fca00078e00a9 */
[----:B------:R1:W-:Y:S04]  /*18710*/  STL [R1+0xea4], R14 ;  /* 0x000ea40e01007387 */ /* 0x0003e80000100800 */
[----:B------:R-:W-:Y:S04]  /*18720*/  STL [R1+0xeb0], R164 ;  /* 0x000eb0a401007387 */ /* 0x000fe80000100800 */
[----:B------:R-:W4:Y:S01]  /*18730*/  LDL.LU.64 R172, [R1+0xf18] ;  /* 0x000f180001ac7983 */ /* 0x000f220000300a00 */
[----:B-1----:R-:W-:-:S05]  /*18740*/  MOV R14, R165 ;  /* 0x000000a5000e7202 */ /* 0x002fca0000000f00 */
[----:B------:R1:W-:Y:S04]  /*18750*/  STL [R1+0xeac], R14 ;  /* 0x000eac0e01007387 */ /* 0x0003e80000100800 */
[----:B------:R1:W-:Y:S04]  /*18760*/  STL [R1+0xeb8], R166 ;  /* 0x000eb8a601007387 */ /* 0x0003e80000100800 */
[----:B------:R-:W4:Y:S01]  /*18770*/  LDL.LU.64 R174, [R1+0xf20] ;  /* 0x000f200001ae7983 */ /* 0x000f220000300a00 */
[----:B-1----:R-:W-:-:S05]  /*18780*/  IMAD.MOV.U32 R14, RZ, RZ, R167 ;  /* 0x000000ffff0e7224 */ /* 0x002fca00078e00a7 */
[----:B------:R2:W-:Y:S04]  /*18790*/  STL [R1+0xeb4], R14 ;  /* 0x000eb40e01007387 */ /* 0x0005e80000100800 */
[----:B------:R-:W-:Y:S04]  /*187a0*/  STL [R1+0xec0], R126 ;  /* 0x000ec07e01007387 */ /* 0x000fe80000100800 */
[----:B------:R-:W-:Y:S04]  /*187b0*/  STL [R1+0xebc], R127 ;  /* 0x000ebc7f01007387 */ /* 0x000fe80000100800 */
[----:B------:R-:W-:Y:S04]  /*187c0*/  STL [R1+0xec8], R78 ;  /* 0x000ec84e01007387 */ /* 0x000fe80000100800 */
[----:B------:R-:W4:Y:S04]  /*187d0*/  LDL.LU.64 R164, [R1+0xf28] ;  /* 0x000f280001a47983 */ /* 0x000f280000300a00 */
[----:B------:R-:W-:Y:S04]  /*187e0*/  STL [R1+0xec4], R79 ;  /* 0x000ec44f01007387 */ /* 0x000fe80000100800 */
[----:B------:R-:W-:Y:S04]  /*187f0*/  STL [R1+0xed0], R94 ;  /* 0x000ed05e01007387 */ /* 0x000fe80000100800 */
[----:B------:R-:W4:Y:S04]  /*18800*/  LDL.LU.64 R168, [R1+0xf30] ;  /* 0x000f300001a87983 */ /* 0x000f280000300a00 */
[----:B------:R-:W-:Y:S04]  /*18810*/  STL [R1+0xecc], R95 ;  /* 0x000ecc5f01007387 */ /* 0x000fe80000100800 */
[----:B------:R-:W-:Y:S04]  /*18820*/  STL [R1+0xed8], R110 ;  /* 0x000ed86e01007387 */ /* 0x000fe80000100800 */
[----:B------:R-:W4:Y:S04]  /*18830*/  LDL.LU.64 R166, [R1+0xf38] ;  /* 0x000f380001a67983 */ /* 0x000f280000300a00 */
[----:B------:R-:W-:Y:S01]  /*18840*/  STL [R1+0xed4], R111 ;  /* 0x000ed46f01007387 */ /* 0x000fe20000100800 */
[----:B--2---:R-:W-:-:S03]  /*18850*/  IMAD.MOV.U32 R14, RZ, RZ, R185 ;  /* 0x000000ffff0e7224 */ /* 0x004fc600078e00b9 */
[----:B------:R-:W-:Y:S04]  /*18860*/  STL [R1+0xee0], R184 ;  /* 0x000ee0b801007387 */ /* 0x000fe80000100800 */
[----:B---3--:R-:W-:Y:S04]  /*18870*/  STL [R1+0xee8], R186 ;  /* 0x000ee8ba01007387 */ /* 0x008fe80000100800 */
[----:B------:R1:W-:Y:S02]  /*18880*/  STL [R1+0xedc], R14 ;  /* 0x000edc0e01007387 */ /* 0x0003e40000100800 */
[----:B-1----:R-:W-:-:S02]  /*18890*/  MOV R14, R187 ;  /* 0x000000bb000e7202 */ /* 0x002fc40000000f00 */
[----:B----4-:R-:W-:Y:S04]  /*188a0*/  STL [R1+0xef0], R180 ;  /* 0x000ef0b401007387 */ /* 0x010fe80000100800 */
        /* <DEDUP_REMOVED lines=11> */
[----:B------:R-:W2:Y:S04]  /*18960*/  LDL.LU.64 R170, [R1+0xf60] ;  /* 0x000f600001aa7983 */ /* 0x000ea80000300a00 */
[----:B------:R1:W-:Y:S04]  /*18970*/  STL [R1+0xf04], R14 ;  /* 0x000f040e01007387 */ /* 0x0003e80000100800 */
[----:B------:R-:W-:Y:S04]  /*18980*/  STL [R1+0xf10], R178 ;  /* 0x000f10b201007387 */ /* 0x000fe80000100800 */
[----:B------:R-:W3:Y:S01]  /*18990*/  LDL.LU.64 R184, [R1+0xf68] ;  /* 0x000f680001b87983 */ /* 0x000ee20000300a00 */
[----:B-1----:R-:W-:-:S05]  /*189a0*/  IMAD.MOV.U32 R14, RZ, RZ, R179 ;  /* 0x000000ffff0e7224 */ /* 0x002fca00078e00b3 */
[----:B------:R1:W-:Y:S04]  /*189b0*/  STL [R1+0xf0c], R14 ;  /* 0x000f0c0e01007387 */ /* 0x0003e80000100800 */
[----:B------:R-:W-:Y:S04]  /*189c0*/  STL [R1+0xf18], R172 ;  /* 0x000f18ac01007387 */ /* 0x000fe80000100800 */
[----:B------:R-:W4:Y:S01]  /*189d0*/  LDL.LU.64 R186, [R1+0xf70] ;  /* 0x000f700001ba7983 */ /* 0x000f220000300a00 */
[----:B-1----:R-:W-:-:S05]  /*189e0*/  MOV R14, R173 ;  /* 0x000000ad000e7202 */ /* 0x002fca0000000f00 */
[----:B------:R1:W-:Y:S04]  /*189f0*/  STL [R1+0xf14], R14 ;  /* 0x000f140e01007387 */ /* 0x0003e80000100800 */
[----:B------:R-:W-:Y:S04]  /*18a00*/  STL [R1+0xf20], R174 ;  /* 0x000f20ae01007387 */ /* 0x000fe80000100800 */
[----:B------:R-:W4:Y:S01]  /*18a10*/  LDL.LU.64 R182, [R1+0xf78] ;  /* 0x000f780001b67983 */ /* 0x000f220000300a00 */
[----:B-1----:R-:W-:-:S03]  /*18a20*/  IMAD.MOV.U32 R14, RZ, RZ, R175 ;  /* 0x000000ffff0e7224 */ /* 0x002fc600078e00af */
        /* <DEDUP_REMOVED lines=12> */
[----:B------:R-:W-:Y:S04]  /*18af0*/  STL [R1+0xf40], R206 ;  /* 0x000f40ce01007387 */ /* 0x000fe80000100800 */
[----:B------:R1:W-:Y:S04]  /*18b00*/  STL [R1+0xf34], R14 ;  /* 0x000f340e01007387 */ /* 0x0003e80000100800 */
[----:B------:R-:W4:Y:S04]  /*18b10*/  LDL.LU.64 R166, [R1+0xf98] ;  /* 0x000f980001a67983 */ /* 0x000f280000300a00 */
        /* <DEDUP_REMOVED lines=10> */
[----:B--2---:R2:W-:Y:S01]  /*18bc0*/  STL [R1+0xf60], R170 ;  /* 0x000f60aa01007387 */ /* 0x0045e20000100800 */
[----:B-1----:R-:W-:-:S03]  /*18bd0*/  IMAD.MOV.U32 R14, RZ, RZ, R171 ;  /* 0x000000ffff0e7224 */ /* 0x002fc600078e00ab */
[----:B------:R-:W4:Y:S04]  /*18be0*/  LDL.LU.64 R168, [R1+0xfb8] ;  /* 0x000fb80001a87983 */ /* 0x000f280000300a00 */
[----:B---3--:R-:W-:Y:S04]  /*18bf0*/  STL [R1+0xf68], R184 ;  /* 0x000f68b801007387 */ /* 0x008fe80000100800 */
[----:B------:R1:W-:Y:S04]  /*18c00*/  STL [R1+0xf5c], R14 ;  /* 0x000f5c0e01007387 */ /* 0x0003e80000100800 */
[----:B--2---:R-:W2:Y:S01]  /*18c10*/  LDL.LU.64 R170, [R1+0xfc0] ;  /* 0x000fc00001aa7983 */ /* 0x004ea20000300a00 */
[----:B-1----:R-:W-:-:S03]  /*18c20*/  MOV R14, R185 ;  /* 0x000000b9000e7202 */ /* 0x002fc60000000f00 */
[----:B----4-:R-:W-:Y:S04]  /*18c30*/  STL [R1+0xf70], R186 ;  /* 0x000f70ba01007387 */ /* 0x010fe80000100800 */
[----:B------:R1:W-:Y:S02]  /*18c40*/  STL [R1+0xf64], R14 ;  /* 0x000f640e01007387 */ /* 0x0003e40000100800 */
[----:B-1----:R-:W-:Y:S02]  /*18c50*/  IMAD.MOV.U32 R14, RZ, RZ, R187 ;  /* 0x000000ffff0e7224 */ /* 0x002fe400078e00bb */
[----:B------:R-:W-:Y:S04]  /*18c60*/  STL [R1+0xf78], R182 ;  /* 0x000f78b601007387 */ /* 0x000fe80000100800 */
[----:B------:R1:W-:Y:S04]  /*18c70*/  STL [R1+0xf6c], R14 ;  /* 0x000f6c0e01007387 */ /* 0x0003e80000100800 */
[----:B------:R-:W-:Y:S01]  /*18c80*/  STL [R1+0xf80], R176 ;  /* 0x000f80b001007387 */ /* 0x000fe20000100800 */
[----:B-1----:R-:W-:-:S05]  /*18c90*/  IMAD.MOV.U32 R14, RZ, RZ, R183 ;  /* 0x000000ffff0e7224 */ /* 0x002fca00078e00b7 */
[----:B------:R1:W-:Y:S04]  /*18ca0*/  STL [R1+0xf74], R14 ;  /* 0x000f740e01007387 */ /* 0x0003e80000100800 */
[----:B------:R-:W3:Y:S01]  /*18cb0*/  LDL.LU.64 R182, [R1+0x18] ;  /* 0x0000180001b67983 */ /* 0x000ee20000300a00 */
[----:B-1----:R-:W-:-:S03]  /*18cc0*/  MOV R14, R177 ;  /* 0x000000b1000e7202 */ /* 0x002fc60000000f00 */
[----:B------:R-:W-:Y:S04]  /*18cd0*/  STL [R1+0xf88], R164 ;  /* 0x000f88a401007387 */ /* 0x000fe80000100800 */
[----:B------:R1:W-:Y:S04]  /*18ce0*/  STL [R1+0xf7c], R14 ;  /* 0x000f7c0e01007387 */ /* 0x0003e80000100800 */
[----:B------:R-:W4:Y:S01]  /*18cf0*/  LDL.LU.64 R176, [R1+0x58] ;  /* 0x0000580001b07983 */ /* 0x000f220000300a00 */
[----:B-1----:R-:W-:-:S03]  /*18d00*/  IMAD.MOV.U32 R14, RZ, RZ, R165 ;  /* 0x000000ffff0e7224 */ /* 0x002fc600078e00a5 */
[----:B------:R-:W-:Y:S04]  /*18d10*/  STL [R1+0xf90], R178 ;  /* 0x000f90b201007387 */ /* 0x000fe80000100800 */
[----:B------:R1:W-:Y:S04]  /*18d20*/  STL [R1+0xf84], R14 ;  /* 0x000f840e01007387 */ /* 0x0003e80000100800 */
[----:B------:R-:W4:Y:S04]  /*18d30*/  LDL.LU.64 R164, [R1+0xfe0] ;  /* 0x000fe00001a47983 */ /* 0x000f280000300a00 */
[----:B------:R-:W4:Y:S01]  /*18d40*/  LDL.LU.64 R184, [R1+0xfe8] ;  /* 0x000fe80001b87983 */ /* 0x000f220000300a00 */
[----:B-1----:R-:W-:-:S05]  /*18d50*/  IMAD.MOV.U32 R14, RZ, RZ, R179 ;  /* 0x000000ffff0e7224 */ /* 0x002fca00078e00b3 */
[----:B------:R1:W-:Y:S04]  /*18d60*/  STL [R1+0xf8c], R14 ;  /* 0x000f8c0e01007387 */ /* 0x0003e80000100800 */
[----:B------:R1:W-:Y:S02]  /*18d70*/  STL [R1+0xf98], R166 ;  /* 0x000f98a601007387 */ /* 0x0003e40000100800 */
[----:B-1----:R-:W-:Y:S02]  /*18d80*/  MOV R14, R167 ;  /* 0x000000a7000e7202 */ /* 0x002fe40000000f00 */
[----:B------:R-:W4:Y:S04]  /*18d90*/  LDL.LU.64 R166, [R1+0xff0] ;  /* 0x000ff00001a67983 */ /* 0x000f280000300a00 */
[----:B------:R1:W-:Y:S04]  /*18da0*/  STL [R1+0xf94], R14 ;  /* 0x000f940e01007387 */ /* 0x0003e80000100800 */
[----:B------:R1:W-:Y:S04]  /*18db0*/  STL [R1+0xfa0], R172 ;  /* 0x000fa0ac01007387 */ /* 0x0003e80000100800 */
[----:B------:R-:W4:Y:S01]  /*18dc0*/  LDL.LU.64 R178, [R1+0xff8] ;  /* 0x000ff80001b27983 */ /* 0x000f220000300a00 */
[----:B-1----:R-:W-:-:S05]  /*18dd0*/  IMAD.MOV.U32 R14, RZ, RZ, R173 ;  /* 0x000000ffff0e7224 */ /* 0x002fca00078e00ad */
[----:B------:R1:W-:Y:S04]  /*18de0*/  STL [R1+0xf9c], R14 ;  /* 0x000f9c0e01007387 */ /* 0x0003e80000100800 */
        /* <DEDUP_REMOVED lines=11> */
[----:B--2---:R-:W-:Y:S04]  /*18ea0*/  STL [R1+0xfc0], R170 ;  /* 0x000fc0aa01007387 */ /* 0x004fe80000100800 */
[----:B------:R1:W-:Y:S04]  /*18eb0*/  STL [R1+0xfb4], R14 ;  /* 0x000fb40e01007387 */ /* 0x0003e80000100800 */
[----:B------:R-:W2:Y:S01]  /*18ec0*/  LDL.LU.64 R168, [R1+0x1018] ;  /* 0x0010180001a87983 */ /* 0x000ea20000300a00 */
[----:B-1----:R-:W-:-:S03]  /*18ed0*/  IMAD.MOV.U32 R14, RZ, RZ, R171 ;  /* 0x000000ffff0e7224 */ /* 0x002fc600078e00ab */
[----:B------:R-:W-:Y:S04]  /*18ee0*/  STL [R1+0xfc8], R222 ;  /* 0x000fc8de01007387 */ /* 0x000fe80000100800 */
[----:B------:R1:W-:Y:S04]  /*18ef0*/  STL [R1+0xfbc], R14 ;  /* 0x000fbc0e01007387 */ /* 0x0003e80000100800 */
[----:B------:R-:W2:Y:S04]  /*18f00*/  LDL.LU.64 R170, [R1+0x1020] ;  /* 0x0010200001aa7983 */ /* 0x000ea80000300a00 */
[----:B------:R-:W-:Y:S04]  /*18f10*/  STL [R1+0xfc4], R223 ;  /* 0x000fc4df01007387 */ /* 0x000fe80000100800 */
[----:B------:R-:W2:Y:S04]  /*18f20*/  LDL.LU.64 R180, [R1+0x1028] ;  /* 0x0010280001b47983 */ /* 0x000ea80000300a00 */
        /* <DEDUP_REMOVED lines=10> */
[----:B------:R-:W-:Y:S04]  /*18fd0*/  STL [R1+0xfe8], R184 ;  /* 0x000fe8b801007387 */ /* 0x000fe80000100800 */
[----:B------:R1:W-:Y:S04]  /*18fe0*/  STL [R1+0xfdc], R14 ;  /* 0x000fdc0e01007387 */ /* 0x0003e80000100800 */
[----:B------:R-:W4:Y:S01]  /*18ff0*/  LDL.LU.64 R164, [R1+0x1040] ;  /* 0x0010400001a47983 */ /* 0x000f220000300a00 */
[----:B-1----:R-:W-:-:S03]  /*19000*/  MOV R14, R185 ;  /* 0x000000b9000e7202 */ /* 0x002fc60000000f00 */
[----:B------:R-:W-:Y:S04]  /*19010*/  STL [R1+0xff0], R166 ;  /* 0x000ff0a601007387 */ /* 0x000fe80000100800 */
[----:B------:R1:W-:Y:S02]  /*19020*/  STL [R1+0xfe4], R14 ;  /* 0x000fe40e01007387 */ /* 0x0003e40000100800 */
[----:B-1----:R-:W-:Y:S02]  /*19030*/  IMAD.MOV.U32 R14, RZ, RZ, R167 ;  /* 0x000000ffff0e7224 */ /* 0x002fe400078e00a7 */
[----:B------:R-:W4:Y:S04]  /*19040*/  LDL.LU.64 R166, [R1+0x1048] ;  /* 0x0010480001a67983 */ /* 0x000f280000300a00 */
        /* <DEDUP_REMOVED lines=15> */
[----:B--2---:R-:W-:Y:S04]  /*19140*/  STL [R1+0x1018], R168 ;  /* 0x001018a801007387 */ /* 0x004fe80000100800 */
[----:B------:R1:W-:Y:S02]  /*19150*/  STL [R1+0x100c], R14 ;  /* 0x00100c0e01007387 */ /* 0x0003e40000100800 */
[----:B-1----:R-:W-:Y:S02]  /*19160*/  MOV R14, R169 ;  /* 0x000000a9000e7202 */ /* 0x002fe40000000f00 */
[----:B------:R-:W2:Y:S04]  /*19170*/  LDL.LU.64 R168, [R1+0x1068] ;  /* 0x0010680001a87983 */ /* 0x000ea80000300a00 */
[----:B------:R1:W-:Y:S04]  /*19180*/  STL [R1+0x1014], R14 ;  /* 0x0010140e01007387 */ /* 0x0003e80000100800 */
[----:B------:R1:W-:Y:S02]  /*19190*/  STL [R1+0x1020], R170 ;  /* 0x001020aa01007387 */ /* 0x0003e40000100800 */
[----:B-1----:R-:W-:-:S02]  /*191a0*/  IMAD.MOV.U32 R14, RZ, RZ, R171 ;  /* 0x000000ffff0e7224 */ /* 0x002fc400078e00ab */
[----:B------:R-:W-:Y:S04]  /*191b0*/  STL [R1+0x1028], R180 ;  /* 0x001028b401007387 */ /* 0x000fe80000100800 */
[----:B------:R1:W-:Y:S04]  /*191c0*/  STL [R1+0x101c], R14 ;  /* 0x00101c0e01007387 */ /* 0x0003e80000100800 */
[----:B------:R-:W2:Y:S01]  /*191d0*/  LDL.LU.64 R170, [R1+0x1070] ;  /* 0x0010700001aa7983 */ /* 0x000ea20000300a00 */
[----:B-1----:R-:W-:-:S03]  /*191e0*/  IMAD.MOV.U32 R14, RZ, RZ, R181 ;  /* 0x000000ffff0e7224 */ /* 0x002fc600078e00b5 */
[----:B---3--:R-:W-:Y:S04]  /*191f0*/  STL [R1+0x1030], R182 ;  /* 0x001030b601007387 */ /* 0x008fe80000100800 */
[----:B------:R1:W-:Y:S04]  /*19200*/  STL [R1+0x1024], R14 ;  /* 0x0010240e01007387 */ /* 0x0003e80000100800 */
[----:B------:R-:W3:Y:S01]  /*19210*/  LDL.LU.64 R82, [R1+0x1078] ;  /* 0x0010780001527983 */ /* 0x000ee20000300a00 */
[----:B-1----:R-:W-:-:S05]  /*19220*/  MOV R14, R183 ;  /* 0x000000b7000e7202 */ /* 0x002fca0000000f00 */
        /* <DEDUP_REMOVED lines=22> */
[----:B-1----:R-:W-:-:S05]  /*19390*/  IMAD.MOV.U32 R14, RZ, RZ, R173 ;  /* 0x000000ffff0e7224 */ /* 0x002fca00078e00ad */
[----:B------:R1:W-:Y:S02]  /*193a0*/  STL [R1+0x1054], R14 ;  /* 0x0010540e01007387 */ /* 0x0003e40000100800 */
[----:B-1----:R-:W-:Y:S02]  /*193b0*/  MOV R14, R175 ;  /* 0x000000af000e7202 */ /* 0x002fe40000000f00 */
[----:B------:R-:W-:Y:S04]  /*193c0*/  STL [R1+0x1060], R174 ;  /* 0x001060ae01007387 */ /* 0x000fe80000100800 */
[----:B------:R-:W4:Y:S04]  /*193d0*/  LDL.LU.64 R176, [R1+0x10c0] ;  /* 0x0010c00001b07983 */ /* 0x000f280000300a00 */
[----:B------:R-:W4:Y:S04]  /*193e0*/  LDL.LU.64 R178, [R1+0x10c8] ;  /* 0x0010c80001b27983 */ /* 0x000f280000300a00 */
[----:B------:R2:W-:Y:S02]  /*193f0*/  STL [R1+0x105c], R14 ;  /* 0x00105c0e01007387 */ /* 0x0005e40000100800 */
[----:B--2---:R-:W-:-:S02]  /*19400*/  IMAD.MOV.U32 R14, RZ, RZ, R169 ;  /* 0x000000ffff0e7224 */ /* 0x004fc400078e00a9 */
[----:B------:R-:W-:Y:S04]  /*19410*/  STL [R1+0x1068], R168 ;  /* 0x001068a801007387 */ /* 0x000fe80000100800 */
[----:B------:R-:W2:Y:S04]  /*19420*/  LDL.LU.64 R172, [R1+0x10d0] ;  /* 0x0010d00001ac7983 */ /* 0x000ea80000300a00 */
[----:B------:R-:W2:Y:S04]  /*19430*/  LDL.LU.64 R174, [R1+0x10d8] ;  /* 0x0010d80001ae7983 */ /* 0x000ea80000300a00 */
[----:B------:R1:W-:Y:S02]  /*19440*/  STL [R1+0x1064], R14 ;  /* 0x0010640e01007387 */ /* 0x0003e40000100800 */
[----:B-1----:R-:W-:-:S02]  /*19450*/  IMAD.MOV.U32 R14, RZ, RZ, R171 ;  /* 0x000000ffff0e7224 */ /* 0x002fc400078e00ab */
[----:B------:R1:W-:Y:S04]  /*19460*/  STL [R1+0x1070], R170 ;  /* 0x001070aa01007387 */ /* 0x0003e80000100800 */
[----:B------:R-:W2:Y:S04]  /*19470*/  LDL.LU.64 R168, [R1+0x10e0] ;  /* 0x0010e00001a87983 */ /* 0x000ea80000300a00 */
[----:B-1----:R-:W2:Y:S04]  /*19480*/  LDL.LU.64 R170, [R1+0x50] ;  /* 0x0000500001aa7983 */ /* 0x002ea80000300a00 */
[----:B------:R1:W-:Y:S04]  /*19490*/  STL [R1+0x106c], R14 ;  /* 0x00106c0e01007387 */ /* 0x0003e80000100800 */
[----:B---3--:R-:W-:Y:S01]  /*194a0*/  STL [R1+0x1078], R82 ;  /* 0x0010785201007387 */ /* 0x008fe20000100800 */
[----:B-1----:R-:W-:-:S03]  /*194b0*/  MOV R14, R83 ;  /* 0x00000053000e7202 */ /* 0x002fc60000000f00 */
        /* <DEDUP_REMOVED lines=20> */
[----:B------:R-:W3:Y:S01]  /*19600*/  LDL.LU.64 R164, [R1+0x1120] ;  /* 0x0011200001a47983 */ /* 0x000ee20000300a00 */
[----:B-1----:R-:W-:-:S03]  /*19610*/  IMAD.MOV.U32 R14, RZ, RZ, R167 ;  /* 0x000000ffff0e7224 */ /* 0x002fc600078e00a7 */
[----:B------:R-:W4:Y:S04]  /*19620*/  LDL.LU.64 R166, [R1+0x10] ;  /* 0x0000100001a67983 */ /* 0x000f280000300a00 */
[----:B------:R1:W-:Y:S04]  /*19630*/  STL [R1+0x10ac], R14 ;  /* 0x0010ac0e01007387 */ /* 0x0003e80000100800 */
[----:B------:R-:W-:Y:S01]  /*19640*/  STL [R1+0x10b8], R182 ;  /* 0x0010b8b601007387 */ /* 0x000fe20000100800 */
[----:B-1----:R-:W-:-:S03]  /*19650*/  IMAD.MOV.U32 R14, RZ, RZ, R183 ;  /* 0x000000ffff0e7224 */ /* 0x002fc600078e00b7 */
[----:B------:R-:W-:Y:S04]  /*19660*/  STL [R1+0x10c0], R176 ;  /* 0x0010c0b001007387 */ /* 0x000fe80000100800 */
[----:B------:R1:W-:Y:S04]  /*19670*/  STL [R1+0x10b4], R14 ;  /* 0x0010b40e01007387 */ /* 0x0003e80000100800 */
[----:B------:R-:W-:Y:S01]  /*19680*/  STL [R1+0x10c8], R178 ;  /* 0x0010c8b201007387 */ /* 0x000fe20000100800 */
[----:B-1----:R-:W-:-:S05]  /*19690*/  MOV R14, R177 ;  /* 0x000000b1000e7202 */ /* 0x002fca0000000f00 */
[----:B------:R1:W-:Y:S04]  /*196a0*/  STL [R1+0x10bc], R14 ;  /* 0x0010bc0e01007387 */ /* 0x0003e80000100800 */
[----:B--2---:R-:W-:Y:S01]  /*196b0*/  STL [R1+0x10d0], R172 ;  /* 0x0010d0ac01007387 */ /* 0x004fe20000100800 */
        /* <DEDUP_REMOVED lines=13> */
[----:B------:R-:W-:Y:S04]  /*19790*/  STL [R1+0x10e4], R14 ;  /* 0x0010e40e01007387 */ /* 0x000fe80000100800 */
[----:B------:R-:W2:Y:S04]  /*197a0*/  LDL.LU.64 R168, [R1+0x1160] ;  /* 0x0011600001a87983 */ /* 0x000ea80000300a00 */
[----:B------:R-:W-:Y:S04]  /*197b0*/  STL [R1+0x10ec], R65 ;  /* 0x0010ec4101007387 */ /* 0x000fe80000100800 */
[----:B------:R-:W2:Y:S04]  /*197c0*/  LDL.LU.64 R170, [R1+0x1168] ;  /* 0x0011680001aa7983 */ /* 0x000ea80000300a00 */
[----:B------:R-:W-:Y:S04]  /*197d0*/  STL [R1+0x10f8], R34 ;  /* 0x0010f82201007387 */ /* 0x000fe80000100800 */
[----:B------:R-:W-:Y:S04]  /*197e0*/  STL [R1+0x10f4], R35 ;  /* 0x0010f42301007387 */ /* 0x000fe80000100800 */
[----:B------:R-:W-:Y:S04]  /*197f0*/  STL [R1+0x1100], R32 ;  /* 0x0011002001007387 */ /* 0x000fe80000100800 */
[----:B------:R-:W-:Y:S04]  /*19800*/  STL [R1+0x10fc], R33 ;  /* 0x0010fc2101007387 */ /* 0x000fe80000100800 */
[----:B------:R-:W-:Y:S04]  /*19810*/  STL [R1+0x1108], R20 ;  /* 0x0011081401007387 */ /* 0x000fe80000100800 */
[----:B------:R-:W-:Y:S04]  /*19820*/  STL [R1+0x1104], R21 ;  /* 0x0011041501007387 */ /* 0x000fe80000100800 */
[----:B------:R-:W-:Y:S04]  /*19830*/  STL [R1+0x1110], R8 ;  /* 0x0011100801007387 */ /* 0x000fe80000100800 */
[----:B------:R-:W-:Y:S04]  /*19840*/  STL [R1+0x110c], R9 ;  /* 0x00110c0901007387 */ /* 0x000fe80000100800 */
[----:B------:R3:W-:Y:S04]  /*19850*/  STL [R1+0x1118], R4 ;  /* 0x0011180401007387 */ /* 0x0007e80000100800 */
[----:B------:R-:W-:Y:S01]  /*19860*/  STL [R1+0x1114], R5 ;  /* 0x0011140501007387 */ /* 0x000fe20000100800 */
[----:B---3--:R-:W-:-:S03]  /*19870*/  MOV R4, R165 ;  /* 0x000000a500047202 */ /* 0x008fc60000000f00 */
[----:B------:R-:W-:Y:S04]  /*19880*/  STL [R1+0x1120], R164 ;  /* 0x001120a401007387 */ /* 0x000fe80000100800 */
[----:B----4-:R-:W-:Y:S04]  /*19890*/  STL [R1+0x1128], R166 ;  /* 0x001128a601007387 */ /* 0x010fe80000100800 */
[----:B------:R1:W-:Y:S04]  /*198a0*/  STL [R1+0x111c], R4 ;  /* 0x00111c0401007387 */ /* 0x0003e80000100800 */
[----:B------:R-:W-:Y:S01]  /*198b0*/  STL [R1+0x1130], R96 ;  /* 0x0011306001007387 */ /* 0x000fe20000100800 */
[----:B-1----:R-:W-:-:S05]  /*198c0*/  IMAD.MOV.U32 R4, RZ, RZ, R167 ;  /* 0x000000ffff047224 */ /* 0x002fca00078e00a7 */
[----:B------:R2:W-:Y:S04]  /*198d0*/  STL [R1+0x1124], R4 ;  /* 0x0011240401007387 */ /* 0x0005e80000100800 */
[----:B------:R-:W3:Y:S04]  /*198e0*/  LDL.LU.64 R164, [R1+0x11a0] ;  /* 0x0011a00001a47983 */ /* 0x000ee80000300a00 */
[----:B------:R-:W-:Y:S04]  /*198f0*/  STL [R1+0x112c], R97 ;  /* 0x00112c6101007387 */ /* 0x000fe80000100800 */
[----:B------:R-:W4:Y:S04]  /*19900*/  LDL.LU.64 R166, [R1+0x11a8] ;  /* 0x0011a80001a67983 */ /* 0x000f280000300a00 */
        /* <DEDUP_REMOVED lines=9> */
[----:B------:R-:W-:Y:S01]  /*199a0*/  STL [R1+0x1154], R13 ;  /* 0x0011540d01007387 */ /* 0x000fe20000100800 */
[----:B--2---:R-:W-:-:S03]  /*199b0*/  IMAD.MOV.U32 R4, RZ, RZ, R169 ;  /* 0x000000ffff047224 */ /* 0x004fc600078e00a9 */
[----:B------:R-:W-:Y:S04]  /*199c0*/  STL [R1+0x1160], R168 ;  /* 0x001160a801007387 */ /* 0x000fe80000100800 */
[----:B------:R-:W-:Y:S04]  /*199d0*/  STL [R1+0x1168], R170 ;  /* 0x001168aa01007387 */ /* 0x000fe80000100800 */
[----:B------:R1:W-:Y:S04]  /*199e0*/  STL [R1+0x115c], R4 ;  /* 0x00115c0401007387 */ /* 0x0003e80000100800 */
[----:B------:R-:W-:Y:S01]  /*199f0*/  STL [R1+0x1170], R112 ;  /* 0x0011707001007387 */ /* 0x000fe20000100800 */
[----:B-1----:R-:W-:-:S05]  /*19a00*/  MOV R4, R171 ;  /* 0x000000ab00047202 */ /* 0x002fca0000000f00 */
[----:B------:R3:W-:Y:S04]  /*19a10*/  STL [R1+0x1164], R4 ;  /* 0x0011640401007387 */ /* 0x0007e80000100800 */
        /* <DEDUP_REMOVED lines=13> */
[----:B---3--:R-:W-:-:S03]  /*19af0*/  IMAD.MOV.U32 R4, RZ, RZ, R165 ;  /* 0x000000ffff047224 */ /* 0x008fc600078e00a5 */
        /* <DEDUP_REMOVED lines=19> */
[----:B--2---:R-:W-:-:S03]  /*19c30*/  MOV R4, R169 ;  /* 0x000000a900047202 */ /* 0x004fc60000000f00 */
[----:B------:R-:W-:Y:S04]  /*19c40*/  STL [R1+0x11e0], R168 ;  /* 0x0011e0a801007387 */ /* 0x000fe80000100800 */
[----:B------:R-:W-:Y:S04]  /*19c50*/  STL [R1+0x11e8], R170 ;  /* 0x0011e8aa01007387 */ /* 0x000fe80000100800 */
[----:B------:R1:W-:Y:S04]  /*19c60*/  STL [R1+0x11dc], R4 ;  /* 0x0011dc0401007387 */ /* 0x0003e80000100800 */
[----:B------:R-:W-:Y:S01]  /*19c70*/  STL [R1+0x11f0], R144 ;  /* 0x0011f09001007387 */ /* 0x000fe20000100800 */
[----:B-1----:R-:W-:-:S05]  /*19c80*/  IMAD.MOV.U32 R4, RZ, RZ, R171 ;  /* 0x000000ffff047224 */ /* 0x002fca00078e00ab */
        /* <DEDUP_REMOVED lines=19> */
[----:B-1----:R-:W-:-:S05]  /*19dc0*/  MOV R4, R167 ;  /* 0x000000a700047202 */ /* 0x002fca0000000f00 */
[----:B------:R2:W-:Y:S04]  /*19dd0*/  STL [R1+0x1224], R4 ;  /* 0x0012240401007387 */ /* 0x0005e80000100800 */
[----:B------:R-:W-:Y:S04]  /*19de0*/  STL [R1+0x122c], R161 ;  /* 0x00122ca101007387 */ /* 0x000fe80000100800 */
        /* <DEDUP_REMOVED lines=17> */
[----:B-1----:R-:W-:-:S05]  /*19f00*/  IMAD.MOV.U32 R4, RZ, RZ, R171 ;  /* 0x000000ffff047224 */ /* 0x002fca00078e00ab */
[----:B------:R3:W-:Y:S04]  /*19f10*/  STL [R1+0x1264], R4 ;  /* 0x0012640401007387 */ /* 0x0007e80000100800 */
[----:B------:R-:W-:Y:S04]  /*19f20*/  STL [R1+0x126c], R193 ;  /* 0x00126cc101007387 */ /* 0x000fe80000100800 */
[----:B------:R-:W-:Y:S04]  /*19f30*/  STL [R1+0x1278], R84 ;  /* 0x0012785401007387 */ /* 0x000fe80000100800 */
[----:B------:R-:W2:Y:S04]  /*19f40*/  LDL.LU.64 R172, [R1+0x12e0] ;  /* 0x0012e00001ac7983 */ /* 0x000ea80000300a00 */
        /* <DEDUP_REMOVED lines=18> */
[----:B------:R-:W-:Y:S04]  /*1a070*/  STL [R1+0x12ac], R225 ;  /* 0x0012ace101007387 */ /* 0x000fe80000100800 */
[----:B------:R-:W-:Y:S04]  /*1a080*/  STL [R1+0x12b8], R100 ;  /* 0x0012b86401007387 */ /* 0x000fe80000100800 */
[----:B------:R-:W3:Y:S04]  /*1a090*/  LDL.LU.64 R170, [R1+0x1320] ;  /* 0x0013200001aa7983 */ /* 0x000ee80000300a00 */
[----:B------:R-:W-:Y:S04]  /*1a0a0*/  STL [R1+0x12b4], R101 ;  /* 0x0012b46501007387 */ /* 0x000fe80000100800 */
[----:B------:R-:W4:Y:S04]  /*1a0b0*/  LDL.LU.64 R164, [R1+0x1328] ;  /* 0x0013280001a47983 */ /* 0x000f280000300a00 */
        /* <DEDUP_REMOVED lines=64> */
[----:B------:R-:W2:Y:S04]  /*1a4c0*/  LDL.LU.64 R178, [R1+0x13e0] ;  /* 0x0013e00001b27983 */ /* 0x000ea80000300a00 */
[----:B------:R-:W-:Y:S04]  /*1a4d0*/  STL [R1+0x1380], R150 ;  /* 0x0013809601007387 */ /* 0x000fe80000100800 */
[----:B------:R-:W2:Y:S04]  /*1a4e0*/  LDL.LU.64 R172, [R1+0x13e8] ;  /* 0x0013e80001ac7983 */ /* 0x000ea80000300a00 */
[----:B------:R-:W-:Y:S04]  /*1a4f0*/  STL [R1+0x137c], R151 ;  /* 0x00137c9701007387 */ /* 0x000fe80000100800 */
[----:B------:R-:W2:Y:S04]  /*1a500*/  LDL.LU.64 R174, [R1+0x13f0] ;  /* 0x0013f00001ae7983 */ /* 0x000ea80000300a00 */
[----:B------:R-:W-:Y:S04]  /*1a510*/  STL [R1+0x1388], R152 ;  /* 0x0013889801007387 */ /* 0x000fe80000100800 */
[----:B------:R-:W2:Y:S04]  /*1a520*/  LDL.LU.64 R168, [R1] ;  /* 0x0000000001a87983 */ /* 0x000ea80000300a00 */
        /* <DEDUP_REMOVED lines=14> */
[----:B------:R-:W-:Y:S04]  /*1a610*/  STL [R1+0x13ac], R4 ;  /* 0x0013ac0401007387 */ /* 0x000fe80000100800 */
[----:B------:R-:W3:Y:S04]  /*1a620*/  LDL.LU.64 R170, [R1+0x1420] ;  /* 0x0014200001aa7983 */ /* 0x000ee80000300a00 */
[----:B------:R-:W-:Y:S04]  /*1a630*/  STL [R1+0x13b4], R227 ;  /* 0x0013b4e301007387 */ /* 0x000fe80000100800 */
[----:B------:R-:W4:Y:S04]  /*1a640*/  LDL.LU.64 R164, [R1+0x1428] ;  /* 0x0014280001a47983 */ /* 0x000f280000300a00 */
[----:B------:R-:W-:Y:S04]  /*1a650*/  STL [R1+0x13c0], R148 ;  /* 0x0013c09401007387 */ /* 0x000fe80000100800 */
[----:B------:R-:W-:Y:S04]  /*1a660*/  STL [R1+0x13bc], R149 ;  /* 0x0013bc9501007387 */ /* 0x000fe80000100800 */
[----:B------:R-:W4:Y:S04]  /*1a670*/  LDL.LU.64 R166, [R1+0x1430] ;  /* 0x0014300001a67983 */ /* 0x000f280000300a00 */
[----:B------:R-:W-:Y:S04]  /*1a680*/  STL [R1+0x13c8], R130 ;  /* 0x0013c88201007387 */ /* 0x000fe80000100800 */
[----:B------:R-:W-:Y:S04]  /*1a690*/  STL [R1+0x13c4], R131 ;  /* 0x0013c48301007387 */ /* 0x000fe80000100800 */
[----:B------:R-:W-:Y:S04]  /*1a6a0*/  STL [R1+0x13d0], R98 ;  /* 0x0013d06201007387 */ /* 0x000fe80000100800 */
[----:B------:R-:W-:Y:S04]  /*1a6b0*/  STL [R1+0x13cc], R99 ;  /* 0x0013cc6301007387 */ /* 0x000fe80000100800 */
[----:B------:R2:W-:Y:S04]  /*1a6c0*/  STL [R1+0x13d8], R2 ;  /* 0x0013d80201007387 */ /* 0x0005e80000100800 */
        /* <DEDUP_REMOVED lines=12> */
[----:B------:R-:W2:Y:S01]  /*1a790*/  LDL.LU.64 R174, [R1+0x1468] ;  /* 0x0014680001ae7983 */ /* 0x000ea20000300a00 */
[----:B-1----:R-:W-:-:S05]  /*1a7a0*/  IMAD.MOV.U32 R2, RZ, RZ, R169 ;  /* 0x000000ffff027224 */ /* 0x002fca00078e00a9 */
[----:B------:R3:W-:Y:S04]  /*1a7b0*/  STL [R1+0x13f4], R2 ;  /* 0x0013f40201007387 */ /* 0x0007e80000100800 */
        /* <DEDUP_REMOVED lines=10> */
[----:B------:R1:W-:Y:S04]  /*1a860*/  STL [R1+0x1420], R170 ;  /* 0x001420aa01007387 */ /* 0x0003e80000100800 */
[----:B----4-:R-:W-:Y:S04]  /*1a870*/  STL [R1+0x1428], R164 ;  /* 0x001428a401007387 */ /* 0x010fe80000100800 */
[----:B------:R3:W-:Y:S04]  /*1a880*/  STL [R1+0x141c], R2 ;  /* 0x00141c0201007387 */ /* 0x0007e80000100800 */
[----:B-1----:R-:W4:Y:S01]  /*1a890*/  LDL.LU.64 R170, [R1+0x14a0] ;  /* 0x0014a00001aa7983 */ /* 0x002f220000300a00 */
[----:B---3--:R-:W-:-:S05]  /*1a8a0*/  IMAD.MOV.U32 R2, RZ, RZ, R165 ;  /* 0x000000ffff027224 */ /* 0x008fca00078e00a5 */
[----:B------:R1:W-:Y:S04]  /*1a8b0*/  STL [R1+0x1424], R2 ;  /* 0x0014240201007387 */ /* 0x0003e80000100800 */
[----:B------:R3:W-:Y:S04]  /*1a8c0*/  STL [R1+0x1430], R166 ;  /* 0x001430a601007387 */ /* 0x0007e80000100800 */
[----:B------:R-:W4:Y:S01]  /*1a8d0*/  LDL.LU.64 R164, [R1+0x14a8] ;  /* 0x0014a80001a47983 */ /* 0x000f220000300a00 */
[----:B-1----:R-:W-:-:S03]  /*1a8e0*/  IMAD.MOV.U32 R2, RZ, RZ, R167 ;  /* 0x000000ffff027224 */ /* 0x002fc600078e00a7 */
[----:B---3--:R-:W3:Y:S04]  /*1a8f0*/  LDL.LU.64 R166, [R1+0x14b0] ;  /* 0x0014b00001a67983 */ /* 0x008ee80000300a00 */
[----:B------:R2:W-:Y:S04]  /*1a900*/  STL [R1+0x142c], R2 ;  /* 0x00142c0201007387 */ /* 0x0005e80000100800 */
        /* <DEDUP_REMOVED lines=13> */
[----:B------:R1:W-:Y:S02]  /*1a9e0*/  STL [R1+0x145c], R2 ;  /* 0x00145c0201007387 */ /* 0x0003e40000100800 */
[----:B-1----:R-:W-:-:S02]  /*1a9f0*/  IMAD.MOV.U32 R2, RZ, RZ, R175 ;  /* 0x000000ffff027224 */ /* 0x002fc400078e00af */
[----:B------:R-:W-:Y:S04]  /*1aa00*/  STL [R1+0x1470], R168 ;  /* 0x001470a801007387 */ /* 0x000fe80000100800 */
[----:B------:R1:W-:Y:S04]  /*1aa10*/  STL [R1+0x1464], R2 ;  /* 0x0014640201007387 */ /* 0x0003e80000100800 */
[----:B------:R-:W-:Y:S01]  /*1aa20*/  STL [R1+0x1478], R212 ;  /* 0x001478d401007387 */ /* 0x000fe20000100800 */
[----:B-1----:R-:W-:-:S05]  /*1aa30*/  IMAD.MOV.U32 R2, RZ, RZ, R169 ;  /* 0x000000ffff027224 */ /* 0x002fca00078e00a9 */
        /* <DEDUP_REMOVED lines=10> */
[----:B----4-:R-:W-:-:S03]  /*1aae0*/  MOV R2, R171 ;  /* 0x000000ab00027202 */ /* 0x010fc60000000f00 */
[----:B------:R-:W-:Y:S04]  /*1aaf0*/  STL [R1+0x14a0], R170 ;  /* 0x0014a0aa01007387 */ /* 0x000fe80000100800 */
[----:B------:R-:W-:Y:S04]  /*1ab00*/  STL [R1+0x14a8], R164 ;  /* 0x0014a8a401007387 */ /* 0x000fe80000100800 */
[----:B------:R1:W-:Y:S04]  /*1ab10*/  STL [R1+0x149c], R2 ;  /* 0x00149c0201007387 */ /* 0x0003e80000100800 */
[----:B---3--:R-:W-:Y:S01]  /*1ab20*/  STL [R1+0x14b0], R166 ;  /* 0x0014b0a601007387 */ /* 0x008fe20000100800 */
[----:B-1----:R-:W-:-:S05]  /*1ab30*/  IMAD.MOV.U32 R2, RZ, RZ, R165 ;  /* 0x000000ffff027224 */ /* 0x002fca00078e00a5 */
        /* <DEDUP_REMOVED lines=12> */
[----:B------:R3:W-:Y:S04]  /*1ac00*/  STL [R1+0x14d4], R7 ;  /* 0x0014d40701007387 */ /* 0x0007e80000100800 */
        /* <DEDUP_REMOVED lines=437> */
[----:B------:R-:W1:Y:S03]  /*1c760*/  S2R R167, SR_TID.X ;  /* 0x0000000000a77919 */ /* 0x000e660000002100 */
        /* <DEDUP_REMOVED lines=28> */
[----:B-1----:R-:W-:-:S02]  /*1c930*/  LOP3.LUT R5, R167, 0x7, RZ, 0xc0, !PT ;  /* 0x00000007a7057812 */ /* 0x002fc400078ec0ff */
[C---:B------:R-:W-:Y:S02]  /*1c940*/  SHF.L.U32 R2, R167.reuse, 0x1, RZ ;  /* 0x00000001a7027819 */ /* 0x040fe400000006ff */
[----:B------:R-:W-:Y:S01]  /*1c950*/  LOP3.LUT R8, R167, 0x3, RZ, 0xc0, !PT ;  /* 0x00000003a7087812 */ /* 0x000fe200078ec0ff */
[----:B--2---:R-:W-:Y:S01]  /*1c960*/  IMAD R6, R5, 0x110, RZ ;  /* 0x0000011005067824 */ /* 0x004fe200078e02ff */
[----:B------:R-:W-:Y:S02]  /*1c970*/  SHF.R.S32.HI R4, RZ, 0x1f, R248 ;  /* 0x0000001fff047819 */ /* 0x000fe400000114f8 */
[----:B------:R-:W-:Y:S01]  /*1c980*/  LOP3.LUT R3, R2, 0x40, RZ, 0xc0, !PT ;  /* 0x0000004002037812 */ /* 0x000fe200078ec0ff */
[----:B------:R-:W-:Y:S01]  /*1c990*/  IMAD R5, R8, 0x420, RZ ;  /* 0x0000042008057824 */ /* 0x000fe200078e02ff */
[----:B---3--:R-:W-:Y:S02]  /*1c9a0*/  LEA.HI R7, R4, R248, RZ, 0x6 ;  /* 0x000000f804077211 */ /* 0x008fe400078f30ff */
[----:B------:R-:W-:-:S02]  /*1c9b0*/  LOP3.LUT R3, R3, 0x1c, R167, 0xf8, !PT ;  /* 0x0000001c03037812 */ /* 0x000fc400078ef8a7 */
[----:B------:R-:W-:Y:S02]  /*1c9c0*/  LOP3.LUT R6, R6, 0x30, R2, 0x78, !PT ;  /* 0x0000003006067812 */ /* 0x000fe400078e7802 */
[----:B------:R-:W-:Y:S02]  /*1c9d0*/  SHF.R.S32.HI R4, RZ, 0x1f, R0 ;  /* 0x0000001fff047819 */ /* 0x000fe40000011400 */
[----:B------:R-:W-:Y:S02]  /*1c9e0*/  SHF.R.S32.HI R2, RZ, 0x1f, R249 ;  /* 0x0000001fff027819 */ /* 0x000fe400000114f9 */
[----:B------:R-:W-:Y:S01]  /*1c9f0*/  LOP3.LUT R3, R5, R3, RZ, 0x3c, !PT ;  /* 0x0000000305037212 */ /* 0x000fe200078e3cff */
[C---:B------:R-:W-:Y:S01]  /*1ca00*/  IMAD.SHL.U32 R5, R0.reuse, 0x4, RZ ;  /* 0x0000000400057824 */ /* 0x040fe200078e00ff */
[----:B------:R-:W-:Y:S01]  /*1ca10*/  SHF.L.U64.HI R4, R0, 0x2, R4 ;  /* 0x0000000200047819 */ /* 0x000fe20000010204 */
[C---:B------:R-:W-:Y:S01]  /*1ca20*/  IMAD.SHL.U32 R0, R249.reuse, 0x4, RZ ;  /* 0x00000004f9007824 */ /* 0x040fe200078e00ff */
[----:B------:R-:W-:-:S02]  /*1ca30*/  SHF.L.U64.HI R2, R249, 0x2, R2 ;  /* 0x00000002f9027819 */ /* 0x000fc40000010202 */
        /* <DEDUP_REMOVED lines=10> */
[----:B------:R-:W-:Y:S02]  /*1cae0*/  SHF.R.S32.HI R7, RZ, 0x6, R7 ;  /* 0x00000006ff077819 */ /* 0x000fe40000011407 */
        /* <DEDUP_REMOVED lines=13> */
[----:B------:R-:W-:Y:S01]  /*1cbc0*/  CS2R R166, SRZ ;  /* 0x0000000000a67805 */ /* 0x000fe2000001ff00 */
[----:B------:R-:W-:Y:S01]  /*1cbd0*/  UMOV UR5, 0x1 ;  /* 0x0000000100057882 */ /* 0x000fe20000000000 */
[----:B----4-:R-:W-:-:S05]  /*1cbe0*/  UMOV UR6, 0xffffffff ;  /* 0xffffffff00067882 */ /* 0x010fca0000000000 */
.L_x_1:
[----:B------:R-:W2:Y:S01]  /*1cbf0*/  LDL.LU.64 R28, [R1+0x780] ;  /* 0x00078000011c7983 */ /* 0x000ea20000300a00 */
[----:B------:R-:W-:-:S04]  /*1cc00*/  DEPBAR.LE SB0, 0x2 ;  /* 0x000080800000791a */ /* 0x000fc80000000000 */
[----:B------:R-:W2:Y:S04]  /*1cc10*/  LDL.LU.64 R30, [R1+0x788] ;  /* 0x00078800011e7983 */ /* 0x000ea80000300a00 */
[----:B------:R-:W3:Y:S04]  /*1cc20*/  LDL.LU.64 R8, [R1+0x770] ;  /* 0x0007700001087983 */ /* 0x000ee80000300a00 */
[----:B------:R-:W3:Y:S01]  /*1cc30*/  LDL.LU.64 R10, [R1+0x778] ;  /* 0x00077800010a7983 */ /* 0x000ee20000300a00 */
[----:B------:R-:W-:Y:S01]  /*1cc40*/  UIADD3 UR6, UR6, 0x1, URZ ;  /* 0x0000000106067890 */ /* 0x000fe2000fffe03f */
[----:B------:R-:W-:-:S02]  /*1cc50*/  LOP3.LUT R7, R3, 0x20, RZ, 0x3c, !PT ;  /* 0x0000002003077812 */ /* 0x000fc400078e3cff */
[----:B------:R-:W4:Y:S01]  /*1cc60*/  LDL.LU.64 R24, [R1+0x760] ;  /* 0x0007600001187983 */ /* 0x000f220000300a00 */
[----:B------:R-:W-:-:S03]  /*1cc70*/  UISETP.GT.AND UP0, UPT, UR6, 0x1, UPT ;  /* 0x000000010600788c */ /* 0x000fc6000bf04270 */
[----:B------:R-:W4:Y:S01]  /*1cc80*/  LDL.LU.64 R26, [R1+0x768] ;  /* 0x00076800011a7983 */ /* 0x000f220000300a00 */
[----:B------:R-:W-:-:S03]  /*1cc90*/  USEL UR6, UR6, URZ, !UP0 ;  /* 0x0000003f06067287 */ /* 0x000fc6000c000000 */
[----:B------:R-:W4:Y:S01]  /*1cca0*/  LDL.LU.64 R12, [R1+0x750] ;  /* 0x00075000010c7983 */ /* 0x000f220000300a00 */
[----:B------:R-:W-:Y:S01]  /*1ccb0*/  ULEA UR10, UR6, UR4, 0xf ;  /* 0x00000004060a7291 */ /* 0x000fe2000f8e783f */
[----:B------:R-:W-:Y:S01]  /*1ccc0*/  BAR.SYNC.DEFER_BLOCKING 0x0 ;  /* 0x0000000000007b1d */ /* 0x000fe20000010000 */
[----:B------:R-:W-:-:S05]  /*1ccd0*/  ULEA UR7, UR6, UR4, 0x10 ;  /* 0x0000000406077291 */ /* 0x000fca000f8e803f */
[----:B------:R-:W4:Y:S04]  /*1cce0*/  LDL.LU.64 R14, [R1+0x758] ;  /* 0x00075800010e7983 */ /* 0x000f280000300a00 */
[----:B------:R-:W-:Y:S04]  /*1ccf0*/  STL.64 [R1+0x2260], R18 ;  /* 0x0022601201007387 */ /* 0x000fe80000100a00 */
[----:B------:R-:W-:Y:S04]  /*1cd00*/  STL.64 [R1+0x2258], R16 ;  /* 0x0022581001007387 */ /* 0x000fe80000100a00 */
[----:B------:R-:W-:Y:S04]  /*1cd10*/  STL.64 [R1+0x2250], R186 ;  /* 0x002250ba01007387 */ /* 0x000fe80000100a00 */
[----:B-----5:R-:W1:Y:S04]  /*1cd20*/  LDSM.16.M88.4 R128, [R6+UR10+0x20000] ;  /* 0x0200000a0680783b */ /* 0x020e680008000200 */
[----:B------:R-:W1:Y:S04]  /*1cd30*/  LDSM.16.M88.4 R124, [R6+UR10+0x20800] ;  /* 0x0208000a067c783b */ /* 0x000e680008000200 */
[----:B------:R-:W1:Y:S04]  /*1cd40*/  LDSM.16.M88.4 R120, [R6+UR10+0x21000] ;  /* 0x0210000a0678783b */ /* 0x000e680008000200 */
[----:B------:R-:W1:Y:S04]  /*1cd50*/  LDSM.16.M88.4 R44, [R6+UR10+0x21800] ;  /* 0x0218000a062c783b */ /* 0x000e680008000200 */
[----:B------:R-:W1:Y:S04]  /*1cd60*/  LDSM.16.M88.4 R40, [R6+UR10+0x22000] ;  /* 0x0220000a0628783b */ /* 0x000e680008000200 */
[----:B------:R-:W-:Y:S04]  /*1cd70*/  LDS R248, [R3+UR7] ;  /* 0x0000000703f87984 */ /* 0x000fe80008000800 */
[----:B------:R-:W-:Y:S04]  /*1cd80*/  LDS R250, [R3+UR7+0x1000] ;  /* 0x0010000703fa7984 */ /* 0x000fe80008000800 */
[----:B------:R-:W-:Y:S04]  /*1cd90*/  LDS R249, [R7+UR7] ;  /* 0x0000000707f97984 */ /* 0x000fe80008000800 */
[----:B------:R-:W-:Y:S04]  /*1cda0*/  LDS R251, [R7+UR7+0x1000] ;  /* 0x0010000707fb7984 */ /* 0x000fe80008000800 */
[----:B------:R-:W1:Y:S04]  /*1cdb0*/  LDSM.16.M88.4 R36, [R6+UR10+0x22800] ;  /* 0x0228000a0624783b */ /* 0x000e680008000200 */
[----:B------:R-:W1:Y:S04]  /*1cdc0*/  LDSM.16.M88.4 R48, [R6+UR10+0x23000] ;  /* 0x0230000a0630783b */ /* 0x000e680008000200 */
[----:B------:R-:W1:Y:S04]  /*1cdd0*/  LDSM.16.M88.4 R116, [R6+UR10+0x23800] ;  /* 0x0238000a0674783b */ /* 0x000e680008000200 */
[----:B------:R-:W1:Y:S04]  /*1cde0*/  LDSM.16.M88.4 R112, [R6+UR10+0x24000] ;  /* 0x0240000a0670783b */ /* 0x000e680008000200 */
[----:B------:R-:W1:Y:S04]  /*1cdf0*/  LDSM.16.M88.4 R108, [R6+UR10+0x24800] ;  /* 0x0248000a066c783b */ /* 0x000e680008000200 */
[----:B------:R-:W1:Y:S04]  /*1ce00*/  LDSM.16.M88.4 R104, [R6+UR10+0x25000] ;  /* 0x0250000a0668783b */ /* 0x000e680008000200 */
[----:B------:R-:W-:Y:S04]  /*1ce10*/  STL.64 [R1+0x2248], R184 ;  /* 0x002248b801007387 */ /* 0x000fe80000100a00 */
[----:B------:R-:W1:Y:S04]  /*1ce20*/  LDSM.16.M88.4 R100, [R6+UR10+0x25800] ;  /* 0x0258000a0664783b */ /* 0x000e680008000200 */
[----:B------:R-:W-:Y:S04]  /*1ce30*/  STL.64 [R1+0x2240], R182 ;  /* 0x002240b601007387 */ /* 0x000fe80000100a00 */
[----:B------:R-:W-:Y:S04]  /*1ce40*/  STL.64 [R1+0x2238], R180 ;  /* 0x002238b401007387 */ /* 0x000fe80000100a00 */
[----:B------:R-:W1:Y:S04]  /*1ce50*/  LDSM.16.M88.4 R96, [R6+UR10+0x26000] ;  /* 0x0260000a0660783b */ /* 0x000e680008000200 */
[----:B------:R-:W-:Y:S04]  /*1ce60*/  STL.64 [R1+0x2230], R178 ;  /* 0x002230b201007387 */ /* 0x000fe80000100a00 */
[----:B------:R-:W-:Y:S04]  /*1ce70*/  STL.64 [R1+0x2228], R176 ;  /* 0x002228b001007387 */ /* 0x000fe80000100a00 */
[----:B------:R-:W2:Y:S04]  /*1ce80*/  LDSM.16.M88.4 R92, [R6+UR10+0x26800] ;  /* 0x0268000a065c783b */ /* 0x000ea80008000200 */
[----:B------:R-:W-:Y:S04]  /*1ce90*/  STL.64 [R1+0x2220], R174 ;  /* 0x002220ae01007387 */ /* 0x000fe80000100a00 */
[----:B------:R-:W-:Y:S04]  /*1cea0*/  STL.64 [R1+0x2218], R172 ;  /* 0x002218ac01007387 */ /* 0x000fe80000100a00 */
[----:B------:R-:W3:Y:S04]  /*1ceb0*/  LDSM.16.M88.4 R88, [R6+UR10+0x27000] ;  /* 0x0270000a0658783b */ /* 0x000ee80008000200 */
[----:B------:R-:W-:Y:S04]  /*1cec0*/  STL.64 [R1+0x2210], R170 ;  /* 0x002210aa01007387 */ /* 0x000fe80000100a00 */
[----:B------:R-:W-:Y:S04]  /*1ced0*/  STL.64 [R1+0x2208], R168 ;  /* 0x002208a801007387 */ /* 0x000fe80000100a00 */
[----:B------:R-:W3:Y:S04]  /*1cee0*/  LDSM.16.M88.4 R84, [R6+UR10+0x27800] ;  /* 0x0278000a0654783b */ /* 0x000ee80008000200 */
        /* <DEDUP_REMOVED lines=8> */
[----:B-----5:R-:W-:Y:S04]  /*1cf70*/  STL [R1+0x15dc], R252 ;  /* 0x0015dcfc01007387 */ /* 0x020fe80000100800 */
[----:B-1----:R-:W-:Y:S04]  /*1cf80*/  STL [R1+0x213c], R130 ;  /* 0x00213c8201007387 */ /* 0x002fe80000100800 */
        /* <DEDUP_REMOVED lines=24> */
[C---:B--2---:R-:W-:Y:S03]  /*1d110*/  HMMA.1688.F32.TF32 R16, R248.reuse, R128, R28 ;  /* 0x00000080f810723c */ /* 0x044fe6000008101c */
[----:B------:R-:W-:Y:S04]  /*1d120*/  STL [R1+0x2198], R99 ;  /* 0x0021986301007387 */ /* 0x000fe80000100800 */
[----:B------:R-:W-:Y:S01]  /*1d130*/  STL [R1+0x21a4], R94 ;  /* 0x0021a45e01007387 */ /* 0x000fe20000100800 */
[----:B---3--:R-:W-:Y:S03]  /*1d140*/  HMMA.1688.F32.TF32 R8, R248, R124, R8 ;  /* 0x0000007cf808723c */ /* 0x008fe60000081008 */
[----:B------:R-:W-:Y:S04]  /*1d150*/  STL [R1+0x21a0], R95 ;  /* 0x0021a05f01007387 */ /* 0x000fe80000100800 */
[----:B------:R-:W-:Y:S04]  /*1d160*/  STL [R1+0x21ac], R90 ;  /* 0x0021ac5a01007387 */ /* 0x000fe80000100800 */
[----:B------:R-:W-:Y:S04]  /*1d170*/  STL [R1+0x21a8], R91 ;  /* 0x0021a85b01007387 */ /* 0x000fe80000100800 */
[----:B------:R-:W-:Y:S04]  /*1d180*/  STL [R1+0x21b4], R86 ;  /* 0x0021b45601007387 */ /* 0x000fe80000100800 */
[----:B------:R-:W-:Y:S04]  /*1d190*/  STL [R1+0x21b0], R87 ;  /* 0x0021b05701007387 */ /* 0x000fe80000100800 */
[----:B------:R-:W-:Y:S01]  /*1d1a0*/  STL [R1+0x1f88], R6 ;  /* 0x001f880601007387 */ /* 0x000fe20000100800 */
[----:B-1----:R-:W-:-:S03]  /*1d1b0*/  MOV R103, R8 ;  /* 0x0000000800677202 */ /* 0x002fc60000000f00 */
[----:B------:R-:W-:Y:S01]  /*1d1c0*/  STL.64 [R1+0x110], R16 ;  /* 0x0001101001007387 */ /* 0x000fe20000100a00 */
[----:B------:R-:W-:Y:S01]  /*1d1d0*/  IMAD.MOV.U32 R106, RZ, RZ, R9 ;  /* 0x000000ffff6a7224 */ /* 0x000fe200078e0009 */
[----:B------:R-:W-:Y:S01]  /*1d1e0*/  MOV R110, R11 ;  /* 0x0000000b006e7202 */ /* 0x000fe20000000f00 */
[----:B------:R-:W-:Y:S01]  /*1d1f0*/  IMAD.MOV.U32 R107, RZ, RZ, R10 ;  /* 0x000000ffff6b7224 */ /* 0x000fe200078e000a */
[----:B------:R4:W-:Y:S04]  /*1d200*/  STL.64 [R1+0x118], R18 ;  /* 0x0001181201007387 */ /* 0x0009e80000100a00 */
[----:B------:R-:W2:Y:S04]  /*1d210*/  LDL.LU.64 R8, [R1+0x740] ;  /* 0x0007400001087983 */ /* 0x000ea80000300a00 */
[----:B------:R-:W2:Y:S01]  /*1d220*/  LDL.LU.64 R10, [R1+0x748] ;  /* 0x00074800010a7983 */ /* 0x000ea20000300a00 */
[C---:B----4-:R-:W-:Y:S03]  /*1d230*/  HMMA.1688.F32.TF32 R16, R248.reuse, R120, R24 ;  /* 0x00000078f810723c */ /* 0x050fe60000081018 */
[----:B------:R-:W-:Y:S04]  /*1d240*/  LDS R20, [R3+UR7+0x80] ;  /* 0x0000800703147984 */ /* 0x000fe80008000800 */
[----:B------:R-:W-:Y:S01]  /*1d250*/  LDS R22, [R3+UR7+0x1080] ;  /* 0x0010800703167984 */ /* 0x000fe20008000800 */
[----:B------:R-:W-:Y:S03]  /*1d260*/  HMMA.1688.F32.TF32 R12, R248, R44, R12 ;  /* 0x0000002cf80c723c */ /* 0x000fe6000008100c */
[----:B------:R-:W-:Y:S04]  /*1d270*/  STL [R1+0x21c4], R110 ;  /* 0x0021c46e01007387 */ /* 0x000fe80000100800 */
[----:B------:R-:W-:Y:S04]  /*1d280*/  STL [R1+0x21c0], R107 ;  /* 0x0021c06b01007387 */ /* 0x000fe80000100800 */
[----:B------:R-:W-:Y:S04]  /*1d290*/  STL [R1+0x21bc], R106 ;  /* 0x0021bc6a01007387 */ /* 0x000fe80000100800 */
[----:B------:R1:W-:Y:S01]  /*1d2a0*/  STL [R1+0x21b8], R103 ;  /* 0x0021b86701007387 */ /* 0x0003e20000100800 */
[----:B------:R-:W-:Y:S01]  /*1d2b0*/  IMAD.MOV.U32 R102, RZ, RZ, R19 ;  /* 0x000000ffff667224 */ /* 0x000fe200078e0013 */
[----:B------:R-:W-:Y:S01]  /*1d2c0*/  MOV R99, R18 ;  /* 0x0000001200637202 */ /* 0x000fe20000000f00 */
[----:B------:R-:W-:Y:S01]  /*1d2d0*/  IMAD.MOV.U32 R98, RZ, RZ, R17 ;  /* 0x000000ffff627224 */ /* 0x000fe200078e0011 */
[----:B------:R-:W3:Y:S01]  /*1d2e0*/  LDL.LU.64 R24, [R1+0x720] ;  /* 0x0007200001187983 */ /* 0x000ee20000300a00 */
[----:B------:R-:W-:-:S03]  /*1d2f0*/  IMAD.MOV.U32 R95, RZ, RZ, R16 ;  /* 0x000000ffff5f7224 */ /* 0x000fc600078e0010 */
[----:B------:R-:W3:Y:S01]  /*1d300*/  LDL.LU.64 R26, [R1+0x728] ;  /* 0x00072800011a7983 */ /* 0x000ee20000300a00 */
[----:B------:R-:W-:-:S03]  /*1d310*/  IMAD.MOV.U32 R164, RZ, RZ, R15 ;  /* 0x000000ffffa47224 */ /* 0x000fc600078e000f */
[----:B------:R-:W-:Y:S01]  /*1d320*/  STL [R1+0x21d4], R102 ;  /* 0x0021d46601007387 */ /* 0x000fe20000100800 */
[----:B------:R-:W-:-:S03]  /*1d330*/  IMAD.MOV.U32 R115, RZ, RZ, R14 ;  /* 0x000000ffff737224 */ /* 0x000fc600078e000e */
[----:B------:R4:W-:Y:S01]  /*1d340*/  STL [R1+0x21d0], R99 ;  /* 0x0021d06301007387 */ /* 0x0009e20000100800 */
[----:B------:R-:W-:-:S03]  /*1d350*/  IMAD.MOV.U32 R111, RZ, RZ, R12 ;  /* 0x000000ffff6f7224 */ /* 0x000fc600078e000c */
[----:B------:R4:W-:Y:S01]  /*1d360*/  STL [R1+0x21cc], R98 ;  /* 0x0021cc6201007387 */ /* 0x0009e20000100800 */
[----:B------:R-:W-:-:S03]  /*1d370*/  MOV R114, R13 ;  /* 0x0000000d00727202 */ /* 0x000fc60000000f00 */
[----:B------:R4:W-:Y:S04]  /*1d380*/  STL [R1+0x21c8], R95 ;  /* 0x0021c85f01007387 */ /* 0x0009e80000100800 */
[----:B------:R-:W4:Y:S04]  /*1d390*/  LDL.LU.64 R16, [R1+0x710] ;  /* 0x0007100001107983 */ /* 0x000f280000300a00 */
[----:B------:R-:W4:Y:S04]  /*1d3a0*/  LDL.LU.64 R18, [R1+0x718] ;  /* 0x0007180001127983 */ /* 0x000f280000300a00 */
[----:B------:R-:W4:Y:S04]  /*1d3b0*/  LDL.LU.64 R12, [R1+0x700] ;  /* 0x00070000010c7983 */ /* 0x000f280000300a00 */
[----:B------:R-:W4:Y:S04]  /*1d3c0*/  LDL.LU.64 R14, [R1+0x708] ;  /* 0x00070800010e7983 */ /* 0x000f280000300a00 */
[----:B------:R-:W-:Y:S04]  /*1d3d0*/  STL [R1+0x21e4], R164 ;  /* 0x0021e4a401007387 */ /* 0x000fe80000100800 */
[----:B------:R1:W-:Y:S04]  /*1d3e0*/  STL [R1+0x21e0], R115 ;  /* 0x0021e07301007387 */ /* 0x0003e80000100800 */
[----:B------:R-:W-:Y:S04]  /*1d3f0*/  STL [R1+0x21dc], R114 ;  /* 0x0021dc7201007387 */ /* 0x000fe80000100800 */
[----:B------:R1:W-:Y:S04]  /*1d400*/  STL [R1+0x21d8], R111 ;  /* 0x0021d86f01007387 */ /* 0x0003e80000100800 */
[----:B------:R-:W-:Y:S04]  /*1d410*/  LDS R21, [R7+UR7+0x80] ;  /* 0x0000800707157984 */ /* 0x000fe80008000800 */
[----:B------:R-:W1:Y:S04]  /*1d420*/  LDS R23, [R7+UR7+0x1080] ;  /* 0x0010800707177984 */ /* 0x000e680008000800 */
[----:B------:R-:W-:Y:S04]  /*1d430*/  LDS R216, [R3+UR7+0x100] ;  /* 0x0001000703d87984 */ /* 0x000fe80008000800 */
[----:B------:R-:W-:Y:S04]  /*1d440*/  LDS R218, [R3+UR7+0x1100] ;  /* 0x0011000703da7984 */ /* 0x000fe80008000800 */
        /* <DEDUP_REMOVED lines=13> */
[----:B------:R-:W-:Y:S01]  /*1d520*/  LDS R231, [R7+UR7+0x1300] ;  /* 0x0013000707e77984 */ /* 0x000fe20008000800 */
[----:B--2---:R-:W-:-:S15]  /*1d530*/  HMMA.1688.F32.TF32 R8, R248, R40, R8 ;  /* 0x00000028f808723c */ /* 0x004fde0000081008 */
[----:B------:R-:W-:-:S09]  /*1d540*/  NOP ;  /* 0x0000000000007918 */ /* 0x000fd20000000000 */
[----:B------:R-:W-:Y:S01]  /*1d550*/  MOV R87, R8 ;  /* 0x0000000800577202 */ /* 0x000fe20000000f00 */
[----:B------:R-:W-:Y:S01]  /*1d560*/  IMAD.MOV.U32 R90, RZ, RZ, R9 ;  /* 0x000000ffff5a7224 */ /* 0x000fe200078e0009 */
[----:B------:R-:W-:Y:S01]  /*1d570*/  MOV R94, R11 ;  /* 0x0000000b005e7202 */ /* 0x000fe20000000f00 */
[----:B------:R-:W-:Y:S01]  /*1d580*/  IMAD.MOV.U32 R91, RZ, RZ, R10 ;  /* 0x000000ffff5b7224 */ /* 0x000fe200078e000a */
[----:B------:R-:W2:Y:S04]  /*1d590*/  LDL.LU.64 R8, [R1+0x6f0] ;  /* 0x0006f00001087983 */ /* 0x000ea80000300a00 */
[----:B------:R-:W2:Y:S01]  /*1d5a0*/  LDL.LU.64 R10, [R1+0x6f8] ;  /* 0x0006f800010a7983 */ /* 0x000ea20000300a00 */
[C---:B---3--:R-:W-:Y:S03]  /*1d5b0*/  HMMA.1688.F32.TF32 R24, R248.reuse, R36, R24 ;  /* 0x00000024f818723c */ /* 0x048fe60000081018 */
[----:B------:R-:W-:Y:S04]  /*1d5c0*/  STL [R1+0x21f4], R94 ;  /* 0x0021f45e01007387 */ /* 0x000fe80000100800 */
[----:B------:R-:W-:Y:S04]  /*1d5d0*/  STL [R1+0x21f0], R91 ;  /* 0x0021f05b01007387 */ /* 0x000fe80000100800 */
[----:B------:R-:W-:Y:S01]  /*1d5e0*/  STL [R1+0x21ec], R90 ;  /* 0x0021ec5a01007387 */ /* 0x000fe20000100800 */
[C---:B----4-:R-:W-:Y:S06]  /*1d5f0*/  HMMA.1688.F32.TF32 R16, R248.reuse, R48, R16 ;  /* 0x00000030f810723c */ /* 0x050fec0000081010 */
[----:B------:R-:W-:Y:S01]  /*1d600*/  HMMA.1688.F32.TF32 R12, R248, R116, R12 ;  /* 0x00000074f80c723c */ /* 0x000fe2000008100c */
[----:B------:R-:W-:Y:S05]  /*1d610*/  STL [R1+0x21e8], R87 ;  /* 0x0021e85701007387 */ /* 0x000fea0000100800 */
[----:B-1----:R-:W-:Y:S01]  /*1d620*/  MOV R103, R26 ;  /* 0x0000001a00677202 */ /* 0x002fe20000000f00 */
[----:B------:R-:W-:Y:S01]  /*1d630*/  IMAD.MOV.U32 R106, RZ, RZ, R25 ;  /* 0x000000ffff6a7224 */ /* 0x000fe200078e0019 */
[----:B------:R-:W3:Y:S01]  /*1d640*/  LDL.LU.64 R32, [R1+0x6e0] ;  /* 0x0006e00001207983 */ /* 0x000ee20000300a00 */
[----:B------:R-:W-:-:S03]  /*1d650*/  IMAD.MOV.U32 R107, RZ, RZ, R24 ;  /* 0x000000ffff6b7224 */ /* 0x000fc600078e0018 */
[----:B------:R-:W3:Y:S04]  /*1d660*/  LDL.LU.64 R34, [R1+0x6e8] ;  /* 0x0006e80001227983 */ /* 0x000ee80000300a00 */
[----:B------:R-:W4:Y:S04]  /*1d670*/  LDL.LU.64 R28, [R1+0x6d0] ;  /* 0x0006d000011c7983 */ /* 0x000f280000300a00 */
[----:B------:R-:W4:Y:S01]  /*1d680*/  LDL.LU.64 R30, [R1+0x6d8] ;  /* 0x0006d800011e7983 */ /* 0x000f220000300a00 */
[----:B------:R-:W-:-:S03]  /*1d690*/  IMAD.MOV.U32 R86, RZ, RZ, R27 ;  /* 0x000000ffff567224 */ /* 0x000fc600078e001b */
[----:B------:R1:W-:Y:S01]  /*1d6a0*/  STL [R1+0x2200], R103 ;  /* 0x0022006701007387 */ /* 0x0003e20000100800 */
[----:B------:R-:W-:-:S03]  /*1d6b0*/  IMAD.MOV.U32 R99, RZ, RZ, R16 ;  /* 0x000000ffff637224 */ /* 0x000fc600078e0010 */
[----:B------:R-:W-:Y:S01]  /*1d6c0*/  STL [R1+0x21fc], R106 ;  /* 0x0021fc6a01007387 */ /* 0x000fe20000100800 */
[----:B------:R-:W-:-:S03]  /*1d6d0*/  MOV R98, R17 ;  /* 0x0000001100627202 */ /* 0x000fc60000000f00 */
[----:B------:R1:W-:Y:S01]  /*1d6e0*/  STL [R1+0x21f8], R107 ;  /* 0x0021f86b01007387 */ /* 0x0003e20000100800 */
[----:B------:R-:W-:-:S03]  /*1d6f0*/  IMAD.MOV.U32 R95, RZ, RZ, R18 ;  /* 0x000000ffff5f7224 */ /* 0x000fc600078e0012 */
[----:B------:R-:W4:Y:S01]  /*1d700*/  LDL.LU.64 R24, [R1+0x30] ;  /* 0x0000300001187983 */ /* 0x000f220000300a00 */
[----:B------:R-:W-:Y:S01]  /*1d710*/  IMAD.MOV.U32 R110, RZ, RZ, R19 ;  /* 0x000000ffff6e7224 */ /* 0x000fe200078e0013 */
[----:B------:R-:W-:Y:S02]  /*1d720*/  MOV R165, R12 ;  /* 0x0000000c00a57202 */ /* 0x000fe40000000f00 */
[----:B------:R-:W4:Y:S01]  /*1d730*/  LDL.LU.64 R26, [R1+0x38] ;  /* 0x00003800011a7983 */ /* 0x000f220000300a00 */
[----:B------:R-:W-:Y:S01]  /*1d740*/  IMAD.MOV.U32 R166, RZ, RZ, R13 ;  /* 0x000000ffffa67224 */ /* 0x000fe200078e000d */
[----:B------:R-:W-:Y:S02]  /*1d750*/  MOV R118, R15 ;  /* 0x0000000f00767202 */ /* 0x000fe40000000f00 */
[----:B------:R-:W4:Y:S01]  /*1d760*/  LDL.LU.64 R16, [R1+0x6c0] ;  /* 0x0006c00001107983 */ /* 0x000f220000300a00 */
[----:B------:R-:W-:-:S03]  /*1d770*/  IMAD.MOV.U32 R167, RZ, RZ, R14 ;  /* 0x000000ffffa77224 */ /* 0x000fc600078e000e */
[----:B------:R-:W4:Y:S04]  /*1d780*/  LDL.LU.64 R18, [R1+0x6c8] ;  /* 0x0006c80001127983 */ /* 0x000f280000300a00 */
[----:B------:R-:W4:Y:S04]  /*1d790*/  LDL.LU.64 R12, [R1+0x6b0] ;  /* 0x0006b000010c7983 */ /* 0x000f280000300a00 */
[----:B------:R-:W4:Y:S01]  /*1d7a0*/  LDL.LU.64 R14, [R1+0x6b8] ;  /* 0x0006b800010e7983 */ /* 0x000f220000300a00 */
[----:B--2---:R-:W-:-:S15]  /*1d7b0*/  HMMA.1688.F32.TF32 R8, R248, R112, R8 ;  /* 0x00000070f808723c */ /* 0x004fde0000081008 */
[----:B------:R-:W-:-:S09]  /*1d7c0*/  NOP ;  /* 0x0000000000007918 */ /* 0x000fd20000000000 */
[----:B------:R-:W-:Y:S01]  /*1d7d0*/  IMAD.MOV.U32 R115, RZ, RZ, R8 ;  /* 0x000000ffff737224 */ /* 0x000fe200078e0008 */
[----:B------:R-:W-:Y:S01]  /*1d7e0*/  MOV R111, R10 ;  /* 0x0000000a006f7202 */ /* 0x000fe20000000f00 */
[----:B------:R-:W-:Y:S02]  /*1d7f0*/  IMAD.MOV.U32 R114, RZ, RZ, R9 ;  /* 0x000000ffff727224 */ /* 0x000fe400078e0009 */
[----:B------:R-:W-:Y:S01]  /*1d800*/  IMAD.MOV.U32 R102, RZ, RZ, R11 ;  /* 0x000000ffff667224 */ /* 0x000fe200078e000b */
[----:B------:R-:W2:Y:S04]  /*1d810*/  LDL.LU.64 R8, [R1+0x690] ;  /* 0x0006900001087983 */ /* 0x000ea80000300a00 */
[----:B------:R-:W2:Y:S01]  /*1d820*/  LDL.LU.64 R10, [R1+0x698] ;  /* 0x00069800010a7983 */ /* 0x000ea20000300a00 */
[----:B---3--:R-:W-:Y:S03]  /*1d830*/  HMMA.1688.F32.TF32 R32, R248, R108, R32 ;  /* 0x0000006cf820723c */ /* 0x008fe60000081020 */
[----:B------:R-:W-:-:S15]  /*1d840*/  STL.64 [R1+0x2270], R166 ;  /* 0x002270a601007387 */ /* 0x000fde0000100a00 */
[----:B------:R-:W-:-:S06]  /*1d850*/  NOP ;  /* 0x0000000000007918 */ /* 0x000fcc0000000000 */
[----:B------:R-:W-:-:S05]  /*1d860*/  IMAD.MOV.U32 R164, RZ, RZ, R35 ;  /* 0x000000ffffa47224 */ /* 0x000fca00078e0023 */
[----:B------:R-:W-:Y:S01]  /*1d870*/  STL.64 [R1+0x2268], R164 ;  /* 0x002268a401007387 */ /* 0x000fe20000100a00 */
[----:B--2---:R-:W-:-:S15]  /*1d880*/  HMMA.1688.F32.TF32 R8, R248, R88, R8 ;  /* 0x00000058f808723c */ /* 0x004fde0000081008 */
[----:B------:R-:W-:-:S09]  /*1d890*/  NOP ;  /* 0x0000000000007918 */ /* 0x000fd20000000000 */
[----:B-1----:R-:W-:Y:S01]  /*1d8a0*/  IMAD.MOV.U32 R103, RZ, RZ, R8 ;  /* 0x000000ffff677224 */ /* 0x002fe200078e0008 */
[----:B------:R-:W-:Y:S01]  /*1d8b0*/  MOV R107, R10 ;  /* 0x0000000a006b7202 */ /* 0x000fe20000000f00 */
[----:B------:R-:W-:Y:S02]  /*1d8c0*/  IMAD.MOV.U32 R106, RZ, RZ, R9 ;  /* 0x000000ffff6a7224 */ /* 0x000fe400078e0009 */
[----:B------:R-:W-:Y:S01]  /*1d8d0*/  IMAD.MOV.U32 R94, RZ, RZ, R11 ;  /* 0x000000ffff5e7224 */ /* 0x000fe200078e000b */
[----:B------:R-:W2:Y:S04]  /*1d8e0*/  LDL.LU.64 R8, [R1+0x680] ;  /* 0x0006800001087983 */ /* 0x000ea80000300a00 */
[----:B------:R-:W2:Y:S04]  /*1d8f0*/  LDL.LU.64 R10, [R1+0x688] ;  /* 0x00068800010a7983 */ /* 0x000ea80000300a00 */
[----:B------:R-:W3:Y:S04]  /*1d900*/  LDL.LU.64 R56, [R1+0x670] ;  /* 0x0006700001387983 */ /* 0x000ee80000300a00 */
[----:B------:R-:W3:Y:S04]  /*1d910*/  LDL.LU.64 R58, [R1+0x678] ;  /* 0x00067800013a7983 */ /* 0x000ee80000300a00 */
[----:B------:R-:W3:Y:S04]  /*1d920*/  LDL.LU.64 R52, [R1+0x660] ;  /* 0x0006600001347983 */ /* 0x000ee80000300a00 */
[----:B------:R-:W3:Y:S04]  /*1d930*/  LDL.LU.64 R54, [R1+0x668] ;  /* 0x0006680001367983 */ /* 0x000ee80000300a00 */
[----:B------:R-:W3:Y:S04]  /*1d940*/  LDL.LU.64 R60, [R1+0x650] ;  /* 0x00065000013c7983 */ /* 0x000ee80000300a00 */
[----:B------:R-:W3:Y:S04]  /*1d950*/  LDL.LU.64 R62, [R1+0x658] ;  /* 0x00065800013e7983 */ /* 0x000ee80000300a00 */
[----:B------:R-:W3:Y:S04]  /*1d960*/  LDL.LU.64 R64, [R1+0x640] ;  /* 0x0006400001407983 */ /* 0x000ee80000300a00 */
[----:B------:R-:W3:Y:S01]  /*1d970*/  LDL.LU.64 R66, [R1+0x648] ;  /* 0x0006480001427983 */ /* 0x000ee20000300a00 */
[C---:B----4-:R-:W-:Y:S06]  /*1d980*/  HMMA.1688.F32.TF32 R12, R248.reuse, R92, R12 ;  /* 0x0000005cf80c723c */ /* 0x050fec000008100c */
[C---:B------:R-:W-:Y:S06]  /*1d990*/  HMMA.1688.F32.TF32 R28, R248.reuse, R104, R28 ;  /* 0x00000068f81c723c */ /* 0x040fec000008101c */
[C---:B------:R-:W-:Y:S06]  /*1d9a0*/  HMMA.1688.F32.TF32 R24, R248.reuse, R100, R24 ;  /* 0x00000064f818723c */ /* 0x040fec0000081018 */
[C---:B------:R-:W-:Y:S01]  /*1d9b0*/  HMMA.1688.F32.TF32 R16, R248.reuse, R96, R16 ;  /* 0x00000060f810723c */ /* 0x040fe20000081010 */
[----:B------:R-:W-:Y:S01]  /*1d9c0*/  IMAD.MOV.U32 R91, RZ, RZ, R32 ;  /* 0x000000ffff5b7224 */ /* 0x000fe200078e0020 */
[----:B------:R-:W-:Y:S01]  /*1d9d0*/  MOV R90, R33 ;  /* 0x00000021005a7202 */ /* 0x000fe20000000f00 */
[----:B------:R-:W-:Y:S01]  /*1d9e0*/  IMAD.MOV.U32 R87, RZ, RZ, R34 ;  /* 0x000000ffff577224 */ /* 0x000fe200078e0022 */
[----:B------:R-:W4:Y:S02]  /*1d9f0*/  LDL.LU.64 R68, [R1+0x630] ;  /* 0x0006300001447983 */ /* 0x000f240000300a00 */
[----:B------:R-:W-:Y:S02]  /*1da00*/  HMMA.1688.F32.TF32 R248, R248, R84, R244 ;  /* 0x00000054f8f8723c */ /* 0x000fe400000810f4 */
[----:B------:R-:W4:Y:S04]  /*1da10*/  LDL.LU.64 R70, [R1+0x638] ;  /* 0x0006380001467983 */ /* 0x000f280000300a00 */
[C---:B------:R-:W-:Y:S01]  /*1da20*/  HMMA.1688.F32.TF32 R240, R20.reuse, R128, R240 ;  /* 0x0000008014f0723c */ /* 0x040fe200000810f0 */
[----:B------:R-:W4:Y:S05]  /*1da30*/  LDL.LU.64 R132, [R1+0x9b0] ;  /* 0x0009b00001847983 */ /* 0x000f2a0000300a00 */
[C---:B------:R-:W-:Y:S01]  /*1da40*/  HMMA.1688.F32.TF32 R236, R20.reuse, R124, R236 ;  /* 0x0000007c14ec723c */ /* 0x040fe200000810ec */
[----:B------:R-:W4:Y:S05]  /*1da50*/  LDL.LU.64 R134, [R1+0x9b8] ;  /* 0x0009b80001867983 */ /* 0x000f2a0000300a00 */
[C---:B------:R-:W-:Y:S01]  /*1da60*/  HMMA.1688.F32.TF32 R76, R20.reuse, R44, R80 ;  /* 0x0000002c144c723c */ /* 0x040fe20000081050 */
[----:B------:R-:W4:Y:S01]  /*1da70*/  LDL.LU.64 R72, [R1+0x9a0] ;  /* 0x0009a00001487983 */ /* 0x000f220000300a00 */
[----:B------:R-:W-:Y:S01]  /*1da80*/  MOV R119, R12 ;  /* 0x0000000c00777202 */ /* 0x000fe20000000f00 */
[----:B------:R-:W-:Y:S01]  /*1da90*/  IMAD.MOV.U32 R50, RZ, RZ, R13 ;  /* 0x000000ffff327224 */ /* 0x000fe200078e000d */
[----:B------:R-:W-:Y:S01]  /*1daa0*/  MOV R38, R15 ;  /* 0x0000000f00267202 */ /* 0x000fe20000000f00 */
[----:B------:R-:W4:Y:S01]  /*1dab0*/  LDL.LU.64 R74, [R1+0x9a8] ;  /* 0x0009a800014a7983 */ /* 0x000f220000300a00 */
[----:B------:R-:W-:Y:S01]  /*1dac0*/  HMMA.1688.F32.TF32 R32, R20, R120, R208 ;  /* 0x000000781420723c */ /* 0x000fe200000810d0 */
[----:B------:R-:W-:Y:S01]  /*1dad0*/  IMAD.MOV.U32 R51, RZ, RZ, R14 ;  /* 0x000000ffff337224 */ /* 0x000fe200078e000e */
[----:B------:R-:W-:Y:S01]  /*1dae0*/  MOV R126, R28 ;  /* 0x0000001c007e7202 */ /* 0x000fe20000000f00 */
[----:B------:R-:W4:Y:S01]  /*1daf0*/  LDL.LU.64 R12, [R1+0x990] ;  /* 0x00099000010c7983 */ /* 0x000f220000300a00 */
[----:B------:R-:W-:Y:S01]  /*1db00*/  IMAD.MOV.U32 R127, RZ, RZ, R29 ;  /* 0x000000ffff7f7224 */ /* 0x000fe200078e001d */
[----:B------:R-:W-:Y:S01]  /*1db10*/  MOV R5, R31 ;  /* 0x0000001f00057202 */ /* 0x000fe20000000f00 */
[----:B------:R-:W-:Y:S01]  /*1db20*/  IMAD.MOV.U32 R123, RZ, RZ, R30 ;  /* 0x000000ffff7b7224 */ /* 0x000fe200078e001e */
[----:B------:R-:W4:Y:S04]  /*1db30*/  LDL.LU.64 R14, [R1+0x998] ;  /* 0x00099800010e7983 */ /* 0x000f280000300a00 */
[----:B------:R-:W4:Y:S04]  /*1db40*/  LDL.LU.64 R28, [R1+0x980] ;  /* 0x00098000011c7983 */ /* 0x000f280000300a00 */
[----:B------:R-:W4:Y:S04]  /*1db50*/  LDL.LU.64 R30, [R1+0x988] ;  /* 0x00098800011e7983 */ /* 0x000f280000300a00 */
[----:B------:R-:W-:Y:S04]  /*1db60*/  STL.64 [R1+0x2090], R250 ;  /* 0x002090fa01007387 */ /* 0x000fe80000100a00 */
[----:B------:R-:W-:Y:S04]  /*1db70*/  STL.64 [R1+0x2088], R248 ;  /* 0x002088f801007387 */ /* 0x000fe80000100a00 */
[----:B------:R-:W-:Y:S04]  /*1db80*/  STL.64 [R1+0x20a0], R242 ;  /* 0x0020a0f201007387 */ /* 0x000fe80000100a00 */
[----:B------:R-:W-:Y:S04]  /*1db90*/  STL.64 [R1+0x2098], R240 ;  /* 0x002098f001007387 */ /* 0x000fe80000100a00 */
[----:B------:R-:W-:Y:S01]  /*1dba0*/  STL.64 [R1+0x20b0], R238 ;  /* 0x0020b0ee01007387 */ /* 0x000fe20000100a00 */
[----:B------:R-:W-:-:S03]  /*1dbb0*/  IMAD.MOV.U32 R39, RZ, RZ, R24 ;  /* 0x000000ffff277224 */ /* 0x000fc600078e0018 */
[----:B------:R-:W-:Y:S01]  /*1dbc0*/  STL.64 [R1+0x20a8], R236 ;  /* 0x0020a8ec01007387 */ /* 0x000fe20000100a00 */
[----:B------:R-:W-:Y:S01]  /*1dbd0*/  IMAD.MOV.U32 R42, RZ, RZ, R25 ;  /* 0x000000ffff2a7224 */ /* 0x000fe200078e0019 */
[----:B------:R-:W-:Y:S02]  /*1dbe0*/  MOV R43, R26 ;  /* 0x0000001a002b7202 */ /* 0x000fe40000000f00 */
[----:B------:R-:W-:Y:S01]  /*1dbf0*/  STL.64 [R1+0x20c0], R34 ;  /* 0x0020c02201007387 */ /* 0x000fe20000100a00 */
[----:B------:R-:W-:-:S03]  /*1dc00*/  IMAD.MOV.U32 R46, RZ, RZ, R27 ;  /* 0x000000ffff2e7224 */ /* 0x000fc600078e001b */
[----:B------:R1:W-:Y:S01]  /*1dc10*/  STL.64 [R1+0x20b8], R32 ;  /* 0x0020b82001007387 */ /* 0x0003e20000100a00 */
[----:B------:R-:W-:-:S03]  /*1dc20*/  IMAD.MOV.U32 R47, RZ, RZ, R16 ;  /* 0x000000ffff2f7224 */ /* 0x000fc600078e0010 */
[----:B------:R-:W-:Y:S01]  /*1dc30*/  STL.64 [R1+0x20d0], R78 ;  /* 0x0020d04e01007387 */ /* 0x000fe20000100a00 */
[----:B------:R-:W-:-:S03]  /*1dc40*/  MOV R130, R17 ;  /* 0x0000001100827202 */ /* 0x000fc60000000f00 */
[----:B------:R-:W-:Y:S01]  /*1dc50*/  STL.64 [R1+0x20c8], R76 ;  /* 0x0020c84c01007387 */ /* 0x000fe20000100a00 */
[----:B------:R-:W-:Y:S02]  /*1dc60*/  IMAD.MOV.U32 R131, RZ, RZ, R18 ;  /* 0x000000ffff837224 */ /* 0x000fe400078e0012 */
[----:B------:R-:W-:Y:S01]  /*1dc70*/  IMAD.MOV.U32 R122, RZ, RZ, R19 ;  /* 0x000000ffff7a7224 */ /* 0x000fe200078e0013 */
[C---:B--2---:R-:W-:Y:S01]  /*1dc80*/  HMMA.1688.F32.TF32 R24, R20.reuse, R40, R8 ;  /* 0x000000281418723c */ /* 0x044fe20000081008 */
[----:B------:R-:W2:Y:S04]  /*1dc90*/  LDL.LU.64 R8, [R1+0x970] ;  /* 0x0009700001087983 */ /* 0x000ea80000300a00 */
[----:B------:R-:W2:Y:S04]  /*1dca0*/  LDL.LU.64 R10, [R1+0x978] ;  /* 0x00097800010a7983 */ /* 0x000ea80000300a00 */
[----:B------:R-:W2:Y:S04]  /*1dcb0*/  LDL.LU.64 R16, [R1+0x620] ;  /* 0x0006200001107983 */ /* 0x000ea80000300a00 */
[----:B------:R-:W2:Y:S01]  /*1dcc0*/  LDL.LU.64 R18, [R1+0x628] ;  /* 0x0006280001127983 */ /* 0x000ea20000300a00 */
[C---:B---3--:R-:W-:Y:S06]  /*1dcd0*/  HMMA.1688.F32.TF32 R56, R20.reuse, R36, R56 ;  /* 0x000000241438723c */ /* 0x048fec0000081038 */
[C---:B------:R-:W-:Y:S06]  /*1dce0*/  HMMA.1688.F32.TF32 R52, R20.reuse, R48, R52 ;  /* 0x000000301434723c */ /* 0x040fec0000081034 */
[C---:B------:R-:W-:Y:S06]  /*1dcf0*/  HMMA.1688.F32.TF32 R60, R20.reuse, R116, R60 ;  /* 0x00000074143c723c */ /* 0x040fec000008103c */
[C---:B------:R-:W-:Y:S01]  /*1dd00*/  HMMA.1688.F32.TF32 R64, R20.reuse, R112, R64 ;  /* 0x000000701440723c */ /* 0x040fe20000081040 */
[----:B------:R-:W-:Y:S04]  /*1dd10*/  STL.64 [R1+0x20e0], R26 ;  /* 0x0020e01a01007387 */ /* 0x000fe80000100a00 */
        /* <DEDUP_REMOVED lines=8> */
[----:B------:R4:W-:Y:S04]  /*1dda0*/  STL.64 [R1+0x2118], R64 ;  /* 0x0021184001007387 */ /* 0x0009e80000100a00 */
[----:B-1----:R-:W2:Y:S04]  /*1ddb0*/  LDL.LU.64 R32, [R1+0x960] ;  /* 0x0009600001207983 */ /* 0x002ea80000300a00 */
[----:B------:R-:W2:Y:S04]  /*1ddc0*/  LDL.LU.64 R34, [R1+0x968] ;  /* 0x0009680001227983 */ /* 0x000ea80000300a00 */
[----:B------:R-:W2:Y:S04]  /*1ddd0*/  LDL.LU.64 R136, [R1+0x950] ;  /* 0x0009500001887983 */ /* 0x000ea80000300a00 */
[----:B------:R-:W2:Y:S04]  /*1dde0*/  LDL.LU.64 R138, [R1+0x958] ;  /* 0x00095800018a7983 */ /* 0x000ea80000300a00 */
[----:B------:R-:W2:Y:S04]  /*1ddf0*/  LDL.LU.64 R140, [R1+0x940] ;  /* 0x00094000018c7983 */ /* 0x000ea80000300a00 */
[----:B------:R-:W2:Y:S04]  /*1de00*/  LDL.LU.64 R142, [R1+0x948] ;  /* 0x00094800018e7983 */ /* 0x000ea80000300a00 */
[----:B---3--:R-:W3:Y:S04]  /*1de10*/  LDL.LU.64 R24, [R1+0x930] ;  /* 0x0009300001187983 */ /* 0x008ee80000300a00 */
[----:B------:R-:W3:Y:S04]  /*1de20*/  LDL.LU.64 R26, [R1+0x938] ;  /* 0x00093800011a7983 */ /* 0x000ee80000300a00 */
[----:B------:R-:W3:Y:S04]  /*1de30*/  LDL.LU.64 R148, [R1+0x920] ;  /* 0x0009200001947983 */ /* 0x000ee80000300a00 */
[----:B------:R-:W3:Y:S04]  /*1de40*/  LDL.LU.64 R150, [R1+0x928] ;  /* 0x0009280001967983 */ /* 0x000ee80000300a00 */
[----:B------:R-:W3:Y:S04]  /*1de50*/  LDL.LU.64 R76, [R1+0x910] ;  /* 0x00091000014c7983 */ /* 0x000ee80000300a00 */
[----:B------:R-:W3:Y:S04]  /*1de60*/  LDL.LU.64 R78, [R1+0x918] ;  /* 0x00091800014e7983 */ /* 0x000ee80000300a00 */
[----:B----4-:R-:W4:Y:S04]  /*1de70*/  LDL.LU.64 R64, [R1+0x900] ;  /* 0x0009000001407983 */ /* 0x010f280000300a00 */
[----:B------:R-:W4:Y:S04]  /*1de80*/  LDL.LU.64 R66, [R1+0x908] ;  /* 0x0009080001427983 */ /* 0x000f280000300a00 */
[----:B------:R-:W4:Y:S04]  /*1de90*/  LDL.LU.64 R60, [R1+0x8f0] ;  /* 0x0008f000013c7983 */ /* 0x000f280000300a00 */
[----:B------:R-:W4:Y:S01]  /*1dea0*/  LDL.LU.64 R62, [R1+0x8f8] ;  /* 0x0008f800013e7983 */ /* 0x000f220000300a00 */
[C---:B------:R-:W-:Y:S06]  /*1deb0*/  HMMA.1688.F32.TF32 R68, R20.reuse, R108, R68 ;  /* 0x0000006c1444723c */ /* 0x040fec0000081044 */
[C---:B------:R-:W-:Y:S06]  /*1dec0*/  HMMA.1688.F32.TF32 R80, R20.reuse, R104, R132 ;  /* 0x000000681450723c */ /* 0x040fec0000081084 */
[C---:B------:R-:W-:Y:S06]  /*1ded0*/  HMMA.1688.F32.TF32 R72, R20.reuse, R100, R72 ;  /* 0x000000641448723c */ /* 0x040fec0000081048 */
[C---:B------:R-:W-:Y:S06]  /*1dee0*/  HMMA.1688.F32.TF32 R12, R20.reuse, R96, R12 ;  /* 0x00000060140c723c */ /* 0x040fec000008100c */
[C---:B------:R-:W-:Y:S06]  /*1def0*/  HMMA.1688.F32.TF32 R28, R20.reuse, R92, R28 ;  /* 0x0000005c141c723c */ /* 0x040fec000008101c */
[C---:B--2---:R-:W-:Y:S06]  /*1df00*/  HMMA.1688.F32.TF32 R8, R20.reuse, R88, R8 ;  /* 0x000000581408723c */ /* 0x044fec0000081008 */
[----:B------:R-:W-:Y:S01]  /*1df10*/  HMMA.1688.F32.TF32 R20, R20, R84, R16 ;  /* 0x000000541414723c */ /* 0x000fe20000081010 */
[----:B------:R-:W2:Y:S04]  /*1df20*/  LDL.LU.64 R16, [R1+0x8e0] ;  /* 0x0008e00001107983 */ /* 0x000ea80000300a00 */
        /* <DEDUP_REMOVED lines=8> */
[----:B------:R-:W2:Y:S01]  /*1dfb0*/  LDL.LU.64 R174, [R1+0x8a8] ;  /* 0x0008a80001ae7983 */ /* 0x000ea20000300a00 */
[C---:B------:R-:W-:Y:S03]  /*1dfc0*/  HMMA.1688.F32.TF32 R132, R216.reuse, R128, R32 ;  /* 0x00000080d884723c */ /* 0x040fe60000081020 */
[----:B------:R-:W2:Y:S04]  /*1dfd0*/  LDL.LU.64 R32, [R1+0x890] ;  /* 0x0008900001207983 */ /* 0x000ea80000300a00 */
[----:B------:R-:W2:Y:S04]  /*1dfe0*/  LDL.LU.64 R34, [R1+0x898] ;  /* 0x0008980001227983 */ /* 0x000ea80000300a00 */
[----:B------:R-:W2:Y:S04]  /*1dff0*/  LDL.LU.64 R168, [R1+0x880] ;  /* 0x0008800001a87983 */ /* 0x000ea80000300a00 */
[----:B------:R-:W2:Y:S01]  /*1e000*/  LDL.LU.64 R170, [R1+0x888] ;  /* 0x0008880001aa7983 */ /* 0x000ea20000300a00 */
[C---:B---3--:R-:W-:Y:S03]  /*1e010*/  HMMA.1688.F32.TF32 R144, R216.reuse, R44, R24 ;  /* 0x0000002cd890723c */ /* 0x048fe60000081018 */
[----:B------:R-:W3:Y:S04]  /*1e020*/  LDL.LU.64 R24, [R1+0x610] ;  /* 0x0006100001187983 */ /* 0x000ee80000300a00 */
[----:B------:R-:W3:Y:S04]  /*1e030*/  LDL.LU.64 R26, [R1+0x618] ;  /* 0x00061800011a7983 */ /* 0x000ee80000300a00 */
[----:B------:R-:W3:Y:S04]  /*1e040*/  LDL.LU.64 R164, [R1+0x600] ;  /* 0x0006000001a47983 */ /* 0x000ee80000300a00 */
[----:B------:R-:W3:Y:S01]  /*1e050*/  LDL.LU.64 R166, [R1+0x608] ;  /* 0x0006080001a67983 */ /* 0x000ee20000300a00 */
[C---:B------:R-:W-:Y:S03]  /*1e060*/  HMMA.1688.F32.TF32 R152, R216.reuse, R36, R76 ;  /* 0x00000024d898723c */ /* 0x040fe6000008104c */
[----:B------:R-:W3:Y:S04]  /*1e070*/  LDL.LU.64 R76, [R1+0x5e0] ;  /* 0x0005e000014c7983 */ /* 0x000ee80000300a00 */
[----:B------:R-:W3:Y:S01]  /*1e080*/  LDL.LU.64 R78, [R1+0x5e8] ;  /* 0x0005e800014e7983 */ /* 0x000ee20000300a00 */
[C---:B----4-:R-:W-:Y:S03]  /*1e090*/  HMMA.1688.F32.TF32 R156, R216.reuse, R48, R64 ;  /* 0x00000030d89c723c */ /* 0x050fe60000081040 */
[----:B------:R-:W4:Y:S04]  /*1e0a0*/  LDL.LU.64 R64, [R1+0x5b0] ;  /* 0x0005b00001407983 */ /* 0x000f280000300a00 */
[----:B------:R-:W4:Y:S01]  /*1e0b0*/  LDL.LU.64 R66, [R1+0x5b8] ;  /* 0x0005b80001427983 */ /* 0x000f220000300a00 */
[C---:B------:R-:W-:Y:S03]  /*1e0c0*/  HMMA.1688.F32.TF32 R160, R216.reuse, R116, R60 ;  /* 0x00000074d8a0723c */ /* 0x040fe6000008103c */
[----:B------:R-:W4:Y:S04]  /*1e0d0*/  LDL.LU.64 R60, [R1+0x140] ;  /* 0x00014000013c7983 */ /* 0x000f280000300a00 */
[----:B------:R-:W4:Y:S01]  /*1e0e0*/  LDL.LU.64 R62, [R1+0x148] ;  /* 0x00014800013e7983 */ /* 0x000f220000300a00 */
[C---:B--2---:R-:W-:Y:S03]  /*1e0f0*/  HMMA.1688.F32.TF32 R188, R216.reuse, R112, R16 ;  /* 0x00000070d8bc723c */ /* 0x044fe60000081010 */
[----:B------:R-:W2:Y:S04]  /*1e100*/  LDL.LU.64 R16, [R1+0x5a0] ;  /* 0x0005a00001107983 */ /* 0x000ea80000300a00 */
[----:B------:R-:W2:Y:S01]  /*1e110*/  LDL.LU.64 R18, [R1+0x5a8] ;  /* 0x0005a80001127983 */ /* 0x000ea20000300a00 */
[C---:B------:R-:W-:Y:S03]  /*1e120*/  HMMA.1688.F32.TF32 R196, R216.reuse, R104, R56 ;  /* 0x00000068d8c4723c */ /* 0x040fe60000081038 */
[----:B------:R-:W2:Y:S04]  /*1e130*/  LDL.LU.64 R56, [R1+0x550] ;  /* 0x0005500001387983 */ /* 0x000ea80000300a00 */
[----:B------:R-:W2:Y:S01]  /*1e140*/  LDL.LU.64 R58, [R1+0x558] ;  /* 0x00055800013a7983 */ /* 0x000ea20000300a00 */
[C---:B------:R-:W-:Y:S03]  /*1e150*/  HMMA.1688.F32.TF32 R200, R216.reuse, R100, R52 ;  /* 0x00000064d8c8723c */ /* 0x040fe60000081034 */
[----:B------:R-:W2:Y:S04]  /*1e160*/  LDL.LU.64 R52, [R1+0x480] ;  /* 0x0004800001347983 */ /* 0x000ea80000300a00 */
[----:B------:R-:W2:Y:S01]  /*1e170*/  LDL.LU.64 R54, [R1+0x488] ;  /* 0x0004880001367983 */ /* 0x000ea20000300a00 */
[C---:B------:R-:W-:Y:S06]  /*1e180*/  HMMA.1688.F32.TF32 R136, R216.reuse, R124, R136 ;  /* 0x0000007cd888723c */ /* 0x040fec0000081088 */
[C---:B------:R-:W-:Y:S06]  /*1e190*/  HMMA.1688.F32.TF32 R140, R216.reuse, R120, R140 ;  /* 0x00000078d88c723c */ /* 0x040fec000008108c */
[C---:B------:R-:W-:Y:S06]  /*1e1a0*/  HMMA.1688.F32.TF32 R148, R216.reuse, R40, R148 ;  /* 0x00000028d894723c */ /* 0x040fec0000081094 */
[C---:B------:R-:W-:Y:S06]  /*1e1b0*/  HMMA.1688.F32.TF32 R192, R216.reuse, R108, R176 ;  /* 0x0000006cd8c0723c */ /* 0x040fec00000810b0 */
[C---:B------:R-:W-:Y:S06]  /*1e1c0*/  HMMA.1688.F32.TF32 R204, R216.reuse, R96, R172 ;  /* 0x00000060d8cc723c */ /* 0x040fec00000810ac */
[C---:B------:R-:W-:Y:S01]  /*1e1d0*/  HMMA.1688.F32.TF32 R208, R216.reuse, R92, R32 ;  /* 0x0000005cd8d0723c */ /* 0x040fe20000081020 */
[----:B------:R-:W2:Y:S04]  /*1e1e0*/  LDL.LU.64 R32, [R1+0x3e0] ;  /* 0x0003e00001207983 */ /* 0x000ea80000300a00 */
[----:B------:R-:W2:Y:S01]  /*1e1f0*/  LDL.LU.64 R34, [R1+0x3e8] ;  /* 0x0003e80001227983 */ /* 0x000ea20000300a00 */
[----:B------:R-:W-:Y:S06]  /*1e200*/  HMMA.1688.F32.TF32 R212, R216, R88, R168 ;  /* 0x00000058d8d4723c */ /* 0x000fec00000810a8 */
[C---:B---3--:R-:W-:Y:S06]  /*1e210*/  HMMA.1688.F32.TF32 R220, R224.reuse, R128, R164 ;  /* 0x00000080e0dc723c */ /* 0x048fec00000810a4 */
[C---:B------:R-:W-:Y:S06]  /*1e220*/  HMMA.1688.F32.TF32 R244, R224.reuse, R124, R76 ;  /* 0x0000007ce0f4723c */ /* 0x040fec000008104c */
[C---:B----4-:R-:W-:Y:S06]  /*1e230*/  HMMA.1688.F32.TF32 R76, R224.reuse, R120, R64 ;  /* 0x00000078e04c723c */ /* 0x050fec0000081040 */
[----:B------:R-:W-:Y:S06]  /*1e240*/  HMMA.1688.F32.TF32 R64, R224, R44, R60 ;  /* 0x0000002ce040723c */ /* 0x000fec000008103c */
[----:B------:R-:W-:Y:S01]  /*1e250*/  HMMA.1688.F32.TF32 R216, R216, R84, R24 ;  /* 0x00000054d8d8723c */ /* 0x000fe20000081018 */
[----:B------:R-:W3:Y:S04]  /*1e260*/  LDL.LU.64 R24, [R1+0x3d0] ;  /* 0x0003d00001187983 */ /* 0x000ee80000300a00 */
[----:B------:R-:W3:Y:S04]  /*1e270*/  LDL.LU.64 R26, [R1+0x3d8] ;  /* 0x0003d800011a7983 */ /* 0x000ee80000300a00 */
        /* <DEDUP_REMOVED lines=8> */
[----:B------:R-:W-:Y:S04]  /*1e300*/  STL.64 [R1+0xf0], R76 ;  /* 0x0000f04c01007387 */ /* 0x000fe80000100a00 */
[----:B------:R-:W-:Y:S01]  /*1e310*/  STL.64 [R1+0xf8], R78 ;  /* 0x0000f84e01007387 */ /* 0x000fe20000100a00 */
[C---:B--2---:R-:W-:Y:S03]  /*1e320*/  HMMA.1688.F32.TF32 R60, R224.reuse, R40, R16 ;  /* 0x00000028e03c723c */ /* 0x044fe60000081010 */
[----:B------:R-:W2:Y:S04]  /*1e330*/  LDL.LU.64 R16, [R1+0x3c0] ;  /* 0x0003c00001107983 */ /* 0x000ea80000300a00 */
[----:B------:R-:W-:Y:S04]  /*1e340*/  STL.64 [R1+0x140], R64 ;  /* 0x0001404001007387 */ /* 0x000fe80000100a00 */
[----:B------:R-:W-:Y:S04]  /*1e350*/  STL.64 [R1+0x148], R66 ;  /* 0x0001484201007387 */ /* 0x000fe80000100a00 */
[----:B------:R-:W2:Y:S08]  /*1e360*/  LDL.LU.64 R18, [R1+0x3c8] ;  /* 0x0003c80001127983 */ /* 0x000eb00000300a00 */
[----:B------:R-:W-:Y:S04]  /*1e370*/  STL.64 [R1+0x420], R60 ;  /* 0x0004203c01007387 */ /* 0x000fe80000100a00 */
[----:B------:R1:W-:Y:S02]  /*1e380*/  STL.64 [R1+0x428], R62 ;  /* 0x0004283e01007387 */ /* 0x0003e40000100a00 */
[C---:B-1----:R-:W-:Y:S02]  /*1e390*/  HMMA.1688.F32.TF32 R60, R224.reuse, R36, R56 ;  /* 0x00000024e03c723c */ /* 0x042fe40000081038 */
[----:B------:R-:W4:Y:S04]  /*1e3a0*/  LDL.LU.64 R56, [R1+0x3b0] ;  /* 0x0003b00001387983 */ /* 0x000f280000300a00 */
[----:B------:R-:W-:-:S15]  /*1e3b0*/  HMMA.1688.F32.TF32 R52, R224, R48, R52 ;  /* 0x00000030e034723c */ /* 0x000fde0000081034 */
[----:B------:R-:W-:-:S02]  /*1e3c0*/  NOP ;  /* 0x0000000000007918 */ /* 0x000fc40000000000 */
[----:B------:R-:W-:Y:S04]  /*1e3d0*/  STL.64 [R1+0x450], R60 ;  /* 0x0004503c01007387 */ /* 0x000fe80000100a00 */
[----:B------:R-:W-:Y:S04]  /*1e3e0*/  STL.64 [R1+0x458], R62 ;  /* 0x0004583e01007387 */ /* 0x000fe80000100a00 */
[----:B------:R-:W4:Y:S01]  /*1e3f0*/  LDL.LU.64 R58, [R1+0x3b8] ;  /* 0x0003b800013a7983 */ /* 0x000f220000300a00 */
[C---:B------:R-:W-:Y:S03]  /*1e400*/  HMMA.1688.F32.TF32 R32, R224.reuse, R116, R32 ;  /* 0x00000074e020723c */ /* 0x040fe60000081020 */
[----:B------:R1:W-:Y:S04]  /*1e410*/  STL.64 [R1+0x4b0], R52 ;  /* 0x0004b03401007387 */ /* 0x0003e80000100a00 */
[----:B------:R1:W-:Y:S04]  /*1e420*/  STL.64 [R1+0x4b8], R54 ;  /* 0x0004b83601007387 */ /* 0x0003e80000100a00 */
[----:B-1----:R-:W4:Y:S04]  /*1e430*/  LDL.LU.64 R52, [R1+0x3a0] ;  /* 0x0003a00001347983 */ /* 0x002f280000300a00 */
[----:B------:R-:W4:Y:S08]  /*1e440*/  LDL.LU.64 R54, [R1+0x3a8] ;  /* 0x0003a80001367983 */ /* 0x000f300000300a00 */
[----:B------:R1:W-:Y:S04]  /*1e450*/  STL.64 [R1+0x4a0], R32 ;  /* 0x0004a02001007387 */ /* 0x0003e80000100a00 */
[----:B------:R1:W-:Y:S01]  /*1e460*/  STL.64 [R1+0x4a8], R34 ;  /* 0x0004a82201007387 */ /* 0x0003e20000100a00 */
[----:B---3--:R-:W-:-:S15]  /*1e470*/  HMMA.1688.F32.TF32 R24, R224, R112, R24 ;  /* 0x00000070e018723c */ /* 0x008fde0000081018 */
[----:B------:R-:W-:-:S09]  /*1e480*/  NOP ;  /* 0x0000000000007918 */ /* 0x000fd20000000000 */
[----:B------:R-:W-:Y:S01]  /*1e490*/  IMAD.MOV.U32 R220, RZ, RZ, R27 ;  /* 0x000000ffffdc7224 */ /* 0x000fe200078e001b */
[----:B------:R-:W-:Y:S01]  /*1e4a0*/  MOV R245, R25 ;  /* 0x0000001900f57202 */ /* 0x000fe20000000f00 */
[----:B------:R-:W-:Y:S02]  /*1e4b0*/  IMAD.MOV.U32 R246, RZ, RZ, R26 ;  /* 0x000000fffff67224 */ /* 0x000fe400078e001a */
[----:B------:R-:W-:Y:S01]  /*1e4c0*/  IMAD.MOV.U32 R244, RZ, RZ, R24 ;  /* 0x000000fffff47224 */ /* 0x000fe200078e0018 */
[----:B------:R-:W-:Y:S04]  /*1e4d0*/  STL [R1+0x2080], R220 ;  /* 0x002080dc01007387 */ /* 0x000fe80000100800 */
[----:B------:R-:W-:Y:S04]  /*1e4e0*/  STL [R1+0x207c], R246 ;  /* 0x00207cf601007387 */ /* 0x000fe80000100800 */
[----:B------:R-:W-:Y:S04]  /*1e4f0*/  STL [R1+0x2078], R245 ;  /* 0x002078f501007387 */ /* 0x000fe80000100800 */
[----:B------:R-:W-:Y:S04]  /*1e500*/  STL [R1+0x2074], R244 ;  /* 0x002074f401007387 */ /* 0x000fe80000100800 */
[----:B------:R-:W3:Y:S04]  /*1e510*/  LDL.LU.64 R76, [R1+0x330] ;  /* 0x00033000014c7983 */ /* 0x000ee80000300a00 */
[----:B------:R-:W3:Y:S01]  /*1e520*/  LDL.LU.64 R78, [R1+0x338] ;  /* 0x00033800014e7983 */ /* 0x000ee20000300a00 */
[----:B--2---:R-:W-:-:S15]  /*1e530*/  HMMA.1688.F32.TF32 R16, R224, R108, R16 ;  /* 0x0000006ce010723c */ /* 0x004fde0000081010 */
[----:B------:R-:W-:-:S08]  /*1e540*/  NOP ;  /* 0x0000000000007918 */ /* 0x000fd00000000000 */
[----:B------:R2:W-:Y:S04]  /*1e550*/  STL.64 [R1+0x480], R16 ;  /* 0x0004801001007387 */ /* 0x0005e80000100a00 */
[----:B------:R2:W-:Y:S04]  /*1e560*/  STL.64 [R1+0x488], R18 ;  /* 0x0004881201007387 */ /* 0x0005e80000100a00 */
[----:B-1----:R-:W3:Y:S04]  /*1e570*/  LDL.LU.64 R32, [R1+0x2e0] ;  /* 0x0002e00001207983 */ /* 0x002ee80000300a00 */
[----:B------:R-:W3:Y:S04]  /*1e580*/  LDL.LU.64 R34, [R1+0x2e8] ;  /* 0x0002e80001227983 */ /* 0x000ee80000300a00 */
[----:B------:R-:W3:Y:S04]  /*1e590*/  LDL.LU.64 R24, [R1+0x2c0] ;  /* 0x0002c00001187983 */ /* 0x000ee80000300a00 */
[----:B------:R-:W3:Y:S04]  /*1e5a0*/  LDL.LU.64 R26, [R1+0x2c8] ;  /* 0x0002c800011a7983 */ /* 0x000ee80000300a00 */
[----:B--2---:R-:W2:Y:S04]  /*1e5b0*/  LDL.LU.64 R16, [R1+0x2b0] ;  /* 0x0002b00001107983 */ /* 0x004ea80000300a00 */
[----:B------:R-:W2:Y:S04]  /*1e5c0*/  LDL.LU.64 R18, [R1+0x2b8] ;  /* 0x0002b80001127983 */ /* 0x000ea80000300a00 */
[----:B------:R-:W2:Y:S01]  /*1e5d0*/  LDL.LU.64 R64, [R1+0x2d0] ;  /* 0x0002d00001407983 */ /* 0x000ea20000300a00 */
[C---:B----4-:R-:W-:Y:S03]  /*1e5e0*/  HMMA.1688.F32.TF32 R56, R224.reuse, R104, R56 ;  /* 0x00000068e038723c */ /* 0x050fe60000081038 */
[----:B------:R-:W4:Y:S04]  /*1e5f0*/  LDL.LU.64 R66, [R1+0x2d8] ;  /* 0x0002d80001427983 */ /* 0x000f280000300a00 */
[----:B------:R-:W4:Y:S04]  /*1e600*/  LDL.LU.64 R60, [R1+0x2f0] ;  /* 0x0002f000013c7983 */ /* 0x000f280000300a00 */
[----:B------:R-:W4:Y:S01]  /*1e610*/  LDL.LU.64 R62, [R1+0x2f8] ;  /* 0x0002f800013e7983 */ /* 0x000f220000300a00 */
[----:B------:R-:W-:-:S12]  /*1e620*/  HMMA.1688.F32.TF32 R52, R224, R100, R52 ;  /* 0x00000064e034723c */ /* 0x000fd80000081034 */
[----:B------:R-:W-:Y:S01]  /*1e630*/  MOV R221, R56 ;  /* 0x0000003800dd7202 */ /* 0x000fe20000000f00 */
[----:B------:R-:W-:Y:S01]  /*1e640*/  IMAD.MOV.U32 R222, RZ, RZ, R57 ;  /* 0x000000ffffde7224 */ /* 0x000fe200078e0039 */
[----:B------:R-:W-:Y:S01]  /*1e650*/  MOV R247, R59 ;  /* 0x0000003b00f77202 */ /* 0x000fe20000000f00 */
[----:B------:R-:W-:Y:S01]  /*1e660*/  IMAD.MOV.U32 R223, RZ, RZ, R58 ;  /* 0x000000ffffdf7224 */ /* 0x000fe200078e003a */
[----:B------:R-:W4:Y:S04]  /*1e670*/  LDL.LU.64 R56, [R1+0x320] ;  /* 0x0003200001387983 */ /* 0x000f280000300a00 */
[----:B------:R-:W4:Y:S04]  /*1e680*/  LDL.LU.64 R58, [R1+0x328] ;  /* 0x00032800013a7983 */ /* 0x000f280000300a00 */
[----:B------:R-:W-:Y:S01]  /*1e690*/  IMAD.MOV.U32 R220, RZ, RZ, R52 ;  /* 0x000000ffffdc7224 */ /* 0x000fe200078e0034 */
[----:B------:R-:W-:Y:S01]  /*1e6a0*/  MOV R245, R54 ;  /* 0x0000003600f57202 */ /* 0x000fe20000000f00 */
[----:B------:R-:W-:-:S02]  /*1e6b0*/  IMAD.MOV.U32 R246, RZ, RZ, R53 ;  /* 0x000000fffff67224 */ /* 0x000fc400078e0035 */
[----:B------:R-:W-:Y:S01]  /*1e6c0*/  IMAD.MOV.U32 R244, RZ, RZ, R55 ;  /* 0x000000fffff47224 */ /* 0x000fe200078e0037 */
[----:B------:R-:W4:Y:S04]  /*1e6d0*/  LDL.LU.64 R52, [R1+0x300] ;  /* 0x0003000001347983 */ /* 0x000f280000300a00 */
[----:B------:R-:W4:Y:S01]  /*1e6e0*/  LDL.LU.64 R54, [R1+0x308] ;  /* 0x0003080001367983 */ /* 0x000f220000300a00 */
[----:B---3--:R-:W-:-:S15]  /*1e6f0*/  HMMA.1688.F32.TF32 R76, R224, R96, R76 ;  /* 0x00000060e04c723c */ /* 0x008fde000008104c */
[----:B------:R-:W-:-:S08]  /*1e700*/  NOP ;  /* 0x0000000000007918 */ /* 0x000fd00000000000 */
[----:B------:R-:W-:Y:S04]  /*1e710*/  STL.64 [R1+0x410], R76 ;  /* 0x0004104c01007387 */ /* 0x000fe80000100a00 */
[----:B------:R4:W-:Y:S01]  /*1e720*/  STL.64 [R1+0x418], R78 ;  /* 0x0004184e01007387 */ /* 0x0009e20000100a00 */
[C---:B------:R-:W-:Y:S06]  /*1e730*/  HMMA.1688.F32.TF32 R32, R224.reuse, R92, R32 ;  /* 0x0000005ce020723c */ /* 0x040fec0000081020 */
[C---:B------:R-:W-:Y:S06]  /*1e740*/  HMMA.1688.F32.TF32 R24, R224.reuse, R88, R24 ;  /* 0x00000058e018723c */ /* 0x040fec0000081018 */
[----:B--2---:R-:W-:Y:S01]  /*1e750*/  HMMA.1688.F32.TF32 R16, R224, R84, R16 ;  /* 0x00000054e010723c */ /* 0x004fe20000081010 */
[----:B------:R-:W-:Y:S04]  /*1e760*/  LDS R224, [R3+UR7+0x280] ;  /* 0x0002800703e07984 */ /* 0x000fe80008000800 */
[----:B------:R-:W-:Y:S06]  /*1e770*/  LDS R226, [R3+UR7+0x1280] ;  /* 0x0012800703e27984 */ /* 0x000fec0008000800 */
[----:B------:R1:W-:Y:S04]  /*1e780*/  STL.64 [R1+0x3f0], R32 ;  /* 0x0003f02001007387 */ /* 0x0003e80000100a00 */
[----:B------:R2:W-:Y:S01]  /*1e790*/  STL.64 [R1+0x3f8], R34 ;  /* 0x0003f82201007387 */ /* 0x0005e20000100a00 */
[C---:B----4-:R-:W-:Y:S03]  /*1e7a0*/  HMMA.1688.F32.TF32 R76, R232.reuse, R128, R64 ;  /* 0x00000080e84c723c */ /* 0x050fe60000081040 */
[----:B------:R-:W-:Y:S04]  /*1e7b0*/  LDS R225, [R7+UR7+0x280] ;  /* 0x0002800707e17984 */ /* 0x000fe80008000800 */
[----:B-1----:R-:W3:Y:S04]  /*1e7c0*/  LDL.LU.64 R32, [R1+0x390] ;  /* 0x0003900001207983 */ /* 0x002ee80000300a00 */
[----:B------:R1:W-:Y:S04]  /*1e7d0*/  STL.64 [R1+0x2e0], R24 ;  /* 0x0002e01801007387 */ /* 0x0003e80000100a00 */
[----:B------:R4:W-:Y:S04]  /*1e7e0*/  STL.64 [R1+0x2e8], R26 ;  /* 0x0002e81a01007387 */ /* 0x0009e80000100a00 */
[----:B--2---:R-:W3:Y:S04]  /*1e7f0*/  LDL.LU.64 R34, [R1+0x398] ;  /* 0x0003980001227983 */ /* 0x004ee80000300a00 */
[----:B------:R2:W-:Y:S04]  /*1e800*/  STL.64 [R1+0x2c0], R16 ;  /* 0x0002c01001007387 */ /* 0x0005e80000100a00 */
[----:B------:R2:W-:Y:S04]  /*1e810*/  STL.64 [R1+0x2c8], R18 ;  /* 0x0002c81201007387 */ /* 0x0005e80000100a00 */
[----:B-1----:R-:W3:Y:S04]  /*1e820*/  LDL.LU.64 R24, [R1+0x380] ;  /* 0x0003800001187983 */ /* 0x002ee80000300a00 */
[----:B----4-:R-:W4:Y:S04]  /*1e830*/  LDL.LU.64 R26, [R1+0x388] ;  /* 0x00038800011a7983 */ /* 0x010f280000300a00 */
[----:B--2---:R-:W2:Y:S04]  /*1e840*/  LDL.LU.64 R16, [R1+0x340] ;  /* 0x0003400001107983 */ /* 0x004ea80000300a00 */
[----:B------:R-:W2:Y:S01]  /*1e850*/  LDL.LU.64 R18, [R1+0x348] ;  /* 0x0003480001127983 */ /* 0x000ea20000300a00 */
[C---:B------:R-:W-:Y:S03]  /*1e860*/  HMMA.1688.F32.TF32 R64, R232.reuse, R124, R60 ;  /* 0x0000007ce840723c */ /* 0x040fe6000008103c */
[----:B------:R-:W1:Y:S03]  /*1e870*/  LDS R227, [R7+UR7+0x1280] ;  /* 0x0012800707e37984 */ /* 0x000e660008000800 */
[C---:B------:R-:W-:Y:S01]  /*1e880*/  HMMA.1688.F32.TF32 R60, R232.reuse, R120, R56 ;  /* 0x00000078e83c723c */ /* 0x040fe20000081038 */
[----:B------:R-:W-:Y:S04]  /*1e890*/  STL.64 [R1+0x2b0], R76 ;  /* 0x0002b04c01007387 */ /* 0x000fe80000100a00 */
[----:B------:R-:W-:Y:S01]  /*1e8a0*/  STL.64 [R1+0x2b8], R78 ;  /* 0x0002b84e01007387 */ /* 0x000fe20000100a00 */
[C---:B------:R-:W-:Y:S11]  /*1e8b0*/  HMMA.1688.F32.TF32 R52, R232.reuse, R44, R52 ;  /* 0x0000002ce834723c */ /* 0x040ff60000081034 */
[----:B------:R-:W-:Y:S04]  /*1e8c0*/  STL.64 [R1+0x2d0], R64 ;  /* 0x0002d04001007387 */ /* 0x000fe80000100a00 */
[----:B------:R-:W-:Y:S04]  /*1e8d0*/  STL.64 [R1+0x2d8], R66 ;  /* 0x0002d84201007387 */ /* 0x000fe80000100a00 */
[----:B------:R-:W2:Y:S04]  /*1e8e0*/  LDL.LU.64 R56, [R1+0x350] ;  /* 0x0003500001387983 */ /* 0x000ea80000300a00 */
[----:B------:R-:W-:Y:S04]  /*1e8f0*/  STL.64 [R1+0x2f0], R60 ;  /* 0x0002f03c01007387 */ /* 0x000fe80000100a00 */
[----:B------:R-:W-:Y:S04]  /*1e900*/  STL.64 [R1+0x2f8], R62 ;  /* 0x0002f83e01007387 */ /* 0x000fe80000100a00 */
[----:B------:R-:W2:Y:S04]  /*1e910*/  LDL.LU.64 R58, [R1+0x358] ;  /* 0x00035800013a7983 */ /* 0x000ea80000300a00 */
[----:B------:R1:W-:Y:S04]  /*1e920*/  STL.64 [R1+0x300], R52 ;  /* 0x0003003401007387 */ /* 0x0003e80000100a00 */
[----:B------:R1:W-:Y:S04]  /*1e930*/  STL.64 [R1+0x308], R54 ;  /* 0x0003083601007387 */ /* 0x0003e80000100a00 */
[----:B-1----:R-:W2:Y:S04]  /*1e940*/  LDL.LU.64 R52, [R1+0x360] ;  /* 0x0003600001347983 */ /* 0x002ea80000300a00 */
[----:B------:R-:W2:Y:S01]  /*1e950*/  LDL.LU.64 R54, [R1+0x368] ;  /* 0x0003680001367983 */ /* 0x000ea20000300a00 */
[C---:B---3--:R-:W-:Y:S03]  /*1e960*/  HMMA.1688.F32.TF32 R60, R232.reuse, R40, R32 ;  /* 0x00000028e83c723c */ /* 0x048fe60000081020 */
[----:B------:R-:W3:Y:S04]  /*1e970*/  LDL.LU.64 R32, [R1+0x370] ;  /* 0x0003700001207983 */ /* 0x000ee80000300a00 */
[----:B------:R-:W3:Y:S01]  /*1e980*/  LDL.LU.64 R34, [R1+0x378] ;  /* 0x0003780001227983 */ /* 0x000ee20000300a00 */
[C---:B----4-:R-:W-:Y:S06]  /*1e990*/  HMMA.1688.F32.TF32 R24, R232.reuse, R36, R24 ;  /* 0x00000024e818723c */ /* 0x050fec0000081018 */
[C---:B--2---:R-:W-:Y:S09]  /*1e9a0*/  HMMA.1688.F32.TF32 R16, R232.reuse, R48, R16 ;  /* 0x00000030e810723c */ /* 0x044ff20000081010 */
[----:B------:R1:W-:Y:S04]  /*1e9b0*/  STL.64 [R1+0x320], R60 ;  /* 0x0003203c01007387 */ /* 0x0003e80000100a00 */
[----:B------:R2:W-:Y:S04]  /*1e9c0*/  STL.64 [R1+0x328], R62 ;  /* 0x0003283e01007387 */ /* 0x0005e80000100a00 */
[----:B------:R-:W4:Y:S04]  /*1e9d0*/  LDL.LU.64 R64, [R1+0x870] ;  /* 0x0008700001407983 */ /* 0x000f280000300a00 */
[----:B------:R2:W-:Y:S04]  /*1e9e0*/  STL.64 [R1+0x330], R24 ;  /* 0x0003301801007387 */ /* 0x0005e80000100a00 */
[----:B------:R2:W-:Y:S04]  /*1e9f0*/  STL.64 [R1+0x338], R26 ;  /* 0x0003381a01007387 */ /* 0x0005e80000100a00 */
[----:B------:R-:W4:Y:S04]  /*1ea00*/  LDL.LU.64 R66, [R1+0x878] ;  /* 0x0008780001427983 */ /* 0x000f280000300a00 */
[----:B------:R2:W-:Y:S04]  /*1ea10*/  STL.64 [R1+0x340], R16 ;  /* 0x0003401001007387 */ /* 0x0005e80000100a00 */
[----:B------:R2:W-:Y:S04]  /*1ea20*/  STL.64 [R1+0x348], R18 ;  /* 0x0003481201007387 */ /* 0x0005e80000100a00 */
[----:B-1----:R-:W4:Y:S04]  /*1ea30*/  LDL.LU.64 R60, [R1+0x860] ;  /* 0x00086000013c7983 */ /* 0x002f280000300a00 */
[----:B--2---:R-:W2:Y:S04]  /*1ea40*/  LDL.LU.64 R62, [R1+0x868] ;  /* 0x00086800013e7983 */ /* 0x004ea80000300a00 */
[----:B------:R-:W2:Y:S04]  /*1ea50*/  LDL.LU.64 R24, [R1+0x850] ;  /* 0x0008500001187983 */ /* 0x000ea80000300a00 */
[----:B------:R-:W2:Y:S04]  /*1ea60*/  LDL.LU.64 R26, [R1+0x858] ;  /* 0x00085800011a7983 */ /* 0x000ea80000300a00 */
[----:B------:R-:W2:Y:S04]  /*1ea70*/  LDL.LU.64 R16, [R1+0x840] ;  /* 0x0008400001107983 */ /* 0x000ea80000300a00 */
[----:B------:R-:W2:Y:S01]  /*1ea80*/  LDL.LU.64 R18, [R1+0x848] ;  /* 0x0008480001127983 */ /* 0x000ea20000300a00 */
[C---:B------:R-:W-:Y:S03]  /*1ea90*/  HMMA.1688.F32.TF32 R76, R232.reuse, R116, R56 ;  /* 0x00000074e84c723c */ /* 0x040fe60000081038 */
[----:B------:R-:W2:Y:S03]  /*1eaa0*/  LDL.LU.64 R56, [R1+0x830] ;  /* 0x0008300001387983 */ /* 0x000ea60000300a00 */
[----:B------:R-:W-:-:S15]  /*1eab0*/  HMMA.1688.F32.TF32 R52, R232, R112, R52 ;  /* 0x00000070e834723c */ /* 0x000fde0000081034 */
[----:B------:R-:W-:-:S02]  /*1eac0*/  NOP ;  /* 0x0000000000007918 */ /* 0x000fc40000000000 */
[----:B------:R-:W-:Y:S04]  /*1ead0*/  STL.64 [R1+0x350], R76 ;  /* 0x0003504c01007387 */ /* 0x000fe80000100a00 */
[----:B------:R-:W-:Y:S04]  /*1eae0*/  STL.64 [R1+0x358], R78 ;  /* 0x0003584e01007387 */ /* 0x000fe80000100a00 */
[----:B------:R-:W2:Y:S04]  /*1eaf0*/  LDL.LU.64 R58, [R1+0x838] ;  /* 0x00083800013a7983 */ /* 0x000ea80000300a00 */
[----:B------:R1:W-:Y:S04]  /*1eb00*/  STL.64 [R1+0x360], R52 ;  /* 0x0003603401007387 */ /* 0x0003e80000100a00 */
[----:B------:R1:W-:Y:S04]  /*1eb10*/  STL.64 [R1+0x368], R54 ;  /* 0x0003683601007387 */ /* 0x0003e80000100a00 */
[----:B-1----:R-:W2:Y:S04]  /*1eb20*/  LDL.LU.64 R52, [R1+0x310] ;  /* 0x0003100001347983 */ /* 0x002ea80000300a00 */
[----:B------:R-:W2:Y:S01]  /*1eb30*/  LDL.LU.64 R54, [R1+0x318] ;  /* 0x0003180001367983 */ /* 0x000ea20000300a00 */
[----:B---3--:R-:W-:Y:S03]  /*1eb40*/  HMMA.1688.F32.TF32 R76, R232, R108, R32 ;  /* 0x0000006ce84c723c */ /* 0x008fe60000081020 */
[----:B------:R-:W3:Y:S04]  /*1eb50*/  LDL.LU.64 R32, [R1+0x820] ;  /* 0x0008200001207983 */ /* 0x000ee80000300a00 */
[----:B------:R-:W3:-:S15]  /*1eb60*/  LDL.LU.64 R34, [R1+0x828] ;  /* 0x0008280001227983 */ /* 0x000ede0000300a00 */
[----:B------:R-:W-:-:S01]  /*1eb70*/  NOP ;  /* 0x0000000000007918 */ /* 0x000fc20000000000 */
[----:B------:R-:W-:Y:S04]  /*1eb80*/  STL.64 [R1+0x370], R76 ;  /* 0x0003704c01007387 */ /* 0x000fe80000100a00 */
[----:B------:R4:W-:Y:S02]  /*1eb90*/  STL.64 [R1+0x378], R78 ;  /* 0x0003784e01007387 */ /* 0x0009e40000100a00 */
[C---:B----4-:R-:W-:Y:S06]  /*1eba0*/  HMMA.1688.F32.TF32 R76, R232.reuse, R104, R64 ;  /* 0x00000068e84c723c */ /* 0x050fec0000081040 */
[C---:B--2---:R-:W-:Y:S06]  /*1ebb0*/  HMMA.1688.F32.TF32 R64, R232.reuse, R100, R60 ;  /* 0x00000064e840723c */ /* 0x044fec000008103c */
[C---:B------:R-:W-:Y:S06]  /*1ebc0*/  HMMA.1688.F32.TF32 R60, R232.reuse, R96, R24 ;  /* 0x00000060e83c723c */ /* 0x040fec0000081018 */
[C---:B------:R-:W-:Y:S05]  /*1ebd0*/  HMMA.1688.F32.TF32 R16, R232.reuse, R92, R16 ;  /* 0x0000005ce810723c */ /* 0x040fea0000081010 */
[----:B------:R-:W-:Y:S04]  /*1ebe0*/  STL.64 [R1+0x390], R76 ;  /* 0x0003904c01007387 */ /* 0x000fe80000100a00 */
[----:B------:R-:W-:Y:S04]  /*1ebf0*/  STL.64 [R1+0x398], R78 ;  /* 0x0003984e01007387 */ /* 0x000fe80000100a00 */
        /* <DEDUP_REMOVED lines=9> */
[----:B----4-:R-:W4:Y:S01]  /*1ec90*/  LDL.LU.64 R18, [R1+0x808] ;  /* 0x0008080001127983 */ /* 0x010f220000300a00 */
[C---:B------:R-:W-:Y:S06]  /*1eca0*/  HMMA.1688.F32.TF32 R56, R232.reuse, R88, R56 ;  /* 0x00000058e838723c */ /* 0x040fec0000081038 */
[----:B------:R-:W-:Y:S01]  /*1ecb0*/  HMMA.1688.F32.TF32 R52, R232, R84, R52 ;  /* 0x00000054e834723c */ /* 0x000fe20000081034 */
[----:B------:R-:W-:Y:S04]  /*1ecc0*/  LDS R232, [R3+UR7+0x380] ;  /* 0x0003800703e87984 */ /* 0x000fe80008000800 */
[----:B------:R-:W-:Y:S04]  /*1ecd0*/  LDS R234, [R3+UR7+0x1380] ;  /* 0x0013800703ea7984 */ /* 0x000fe80008000800 */
[----:B------:R-:W-:Y:S04]  /*1ece0*/  LDS R233, [R7+UR7+0x380] ;  /* 0x0003800707e97984 */ /* 0x000fe80008000800 */
[----:B------:R-:W1:Y:S04]  /*1ecf0*/  LDS R235, [R7+UR7+0x1380] ;  /* 0x0013800707eb7984 */ /* 0x000e680008000800 */
[----:B------:R-:W-:Y:S04]  /*1ed00*/  STL.64 [R1+0x3b0], R56 ;  /* 0x0003b03801007387 */ /* 0x000fe80000100a00 */
[----:B------:R-:W-:Y:S04]  /*1ed10*/  STL.64 [R1+0x3b8], R58 ;  /* 0x0003b83a01007387 */ /* 0x000fe80000100a00 */
[----:B------:R-:W-:Y:S04]  /*1ed20*/  STL.64 [R1+0x310], R52 ;  /* 0x0003103401007387 */ /* 0x000fe80000100a00 */
[----:B------:R-:W-:Y:S01]  /*1ed30*/  STL.64 [R1+0x318], R54 ;  /* 0x0003183601007387 */ /* 0x000fe20000100a00 */
[----:B---3--:R-:W-:-:S15]  /*1ed40*/  HMMA.1688.F32.TF32 R32, R224, R128, R32 ;  /* 0x00000080e020723c */ /* 0x008fde0000081020 */
[----:B------:R-:W-:-:S09]  /*1ed50*/  NOP ;  /* 0x0000000000007918 */ /* 0x000fd20000000000 */
[----:B------:R-:W-:Y:S01]  /*1ed60*/  IMAD.MOV.U32 R0, RZ, RZ, R35 ;  /* 0x000000ffff007224 */ /* 0x000fe200078e0023 */
[----:B------:R-:W-:Y:S01]  /*1ed70*/  MOV R4, R33 ;  /* 0x0000002100047202 */ /* 0x000fe20000000f00 */
[----:B------:R-:W-:Y:S02]  /*1ed80*/  IMAD.MOV.U32 R252, RZ, RZ, R32 ;  /* 0x000000fffffc7224 */ /* 0x000fe400078e0020 */
[----:B------:R-:W-:Y:S01]  /*1ed90*/  IMAD.MOV.U32 R2, RZ, RZ, R34 ;  /* 0x000000ffff027224 */ /* 0x000fe200078e0022 */
[----:B------:R3:W-:Y:S04]  /*1eda0*/  STL [R1+0x2050], R0 ;  /* 0x0020500001007387 */ /* 0x0007e80000100800 */
[----:B------:R1:W-:Y:S04]  /*1edb0*/  STL [R1+0x204c], R4 ;  /* 0x00204c0401007387 */ /* 0x0003e80000100800 */
[----:B------:R-:W-:Y:S04]  /*1edc0*/  STL [R1+0x2048], R252 ;  /* 0x002048fc01007387 */ /* 0x000fe80000100800 */
[----:B------:R1:W-:Y:S01]  /*1edd0*/  STL [R1+0x2044], R2 ;  /* 0x0020440201007387 */ /* 0x0003e20000100800 */
[C---:B--2---:R-:W-:Y:S06]  /*1ede0*/  HMMA.1688.F32.TF32 R24, R224.reuse, R124, R24 ;  /* 0x0000007ce018723c */ /* 0x044fec0000081018 */
[----:B----4-:R-:W-:-:S15]  /*1edf0*/  HMMA.1688.F32.TF32 R16, R224, R120, R16 ;  /* 0x00000078e010723c */ /* 0x010fde0000081010 */
[----:B------:R-:W-:-:S02]  /*1ee00*/  NOP ;  /* 0x0000000000007918 */ /* 0x000fc40000000000 */
[----:B------:R2:W-:Y:S04]  /*1ee10*/  STL.64 [R1+0x3a0], R24 ;  /* 0x0003a01801007387 */ /* 0x0005e80000100a00 */
[----:B------:R4:W-:Y:S04]  /*1ee20*/  STL.64 [R1+0x3a8], R26 ;  /* 0x0003a81a01007387 */ /* 0x0009e80000100a00 */
[----:B------:R-:W4:Y:S04]  /*1ee30*/  LDL.LU.64 R164, [R1+0x7f0] ;  /* 0x0007f00001a47983 */ /* 0x000f280000300a00 */
[----:B------:R-:W4:Y:S01]  /*1ee40*/  LDL.LU.64 R166, [R1+0x7f8] ;  /* 0x0007f80001a67983 */ /* 0x000f220000300a00 */
[----:B---3--:R-:W-:Y:S01]  /*1ee50*/  MOV R0, R16 ;  /* 0x0000001000007202 */ /* 0x008fe20000000f00 */
[----:B-1----:R-:W-:Y:S01]  /*1ee60*/  IMAD.MOV.U32 R4, RZ, RZ, R17 ;  /* 0x000000ffff047224 */ /* 0x002fe200078e0011 */
[----:B------:R-:W-:Y:S01]  /*1ee70*/  MOV R2, R19 ;  /* 0x0000001300027202 */ /* 0x000fe20000000f00 */
[----:B------:R-:W-:Y:S01]  /*1ee80*/  IMAD.MOV.U32 R252, RZ, RZ, R18 ;  /* 0x000000fffffc7224 */ /* 0x000fe200078e0012 */
[----:B------:R-:W3:Y:S04]  /*1ee90*/  LDL.LU.64 R16, [R1+0x7e0] ;  /* 0x0007e00001107983 */ /* 0x000ee80000300a00 */
        /* <DEDUP_REMOVED lines=29> */
[----:B--2---:R-:W2:Y:S04]  /*1f070*/  LDL.LU.64 R24, [R1+0x260] ;  /* 0x0002600001187983 */ /* 0x004ea80000300a00 */
[----:B----4-:R-:W2:Y:S01]  /*1f080*/  LDL.LU.64 R26, [R1+0x268] ;  /* 0x00026800011a7983 */ /* 0x010ea20000300a00 */
[C---:B------:R-:W-:Y:S06]  /*1f090*/  HMMA.1688.F32.TF32 R164, R224.reuse, R44, R164 ;  /* 0x0000002ce0a4723c */ /* 0x040fec00000810a4 */
[C---:B---3--:R-:W-:Y:S06]  /*1f0a0*/  HMMA.1688.F32.TF32 R16, R224.reuse, R40, R16 ;  /* 0x00000028e010723c */ /* 0x048fec0000081010 */
[C---:B------:R-:W-:Y:S06]  /*1f0b0*/  HMMA.1688.F32.TF32 R184, R224.reuse, R36, R184 ;  /* 0x00000024e0b8723c */ /* 0x040fec00000810b8 */
[C---:B------:R-:W-:Y:S06]  /*1f0c0*/  HMMA.1688.F32.TF32 R248, R224.reuse, R48, R248 ;  /* 0x00000030e0f8723c */ /* 0x040fec00000810f8 */
[C---:B------:R-:W-:Y:S01]  /*1f0d0*/  HMMA.1688.F32.TF32 R240, R224.reuse, R116, R240 ;  /* 0x00000074e0f0723c */ /* 0x040fe200000810f0 */
[----:B------:R-:W-:Y:S05]  /*1f0e0*/  STL.64 [R1+0x430], R164 ;  /* 0x000430a401007387 */ /* 0x000fea0000100a00 */
[C---:B------:R-:W-:Y:S01]  /*1f0f0*/  HMMA.1688.F32.TF32 R236, R224.reuse, R112, R236 ;  /* 0x00000070e0ec723c */ /* 0x040fe200000810ec */
[----:B------:R1:W-:Y:S05]  /*1f100*/  STL.64 [R1+0x438], R166 ;  /* 0x000438a601007387 */ /* 0x0003ea0000100a00 */
[C---:B------:R-:W-:Y:S01]  /*1f110*/  HMMA.1688.F32.TF32 R180, R224.reuse, R108, R180 ;  /* 0x0000006ce0b4723c */ /* 0x040fe200000810b4 */
[----:B-1----:R-:W3:Y:S05]  /*1f120*/  LDL.LU.64 R166, [R1+0x2270] ;  /* 0x0022700001a67983 */ /* 0x002eea0000300a00 */
[C---:B------:R-:W-:Y:S01]  /*1f130*/  HMMA.1688.F32.TF32 R176, R224.reuse, R104, R176 ;  /* 0x00000068e0b0723c */ /* 0x040fe200000810b0 */
[----:B------:R-:W4:Y:S05]  /*1f140*/  LDL.LU.64 R164, [R1+0x2268] ;  /* 0x0022680001a47983 */ /* 0x000f2a0000300a00 */
[C---:B------:R-:W-:Y:S01]  /*1f150*/  HMMA.1688.F32.TF32 R172, R224.reuse, R100, R172 ;  /* 0x00000064e0ac723c */ /* 0x040fe200000810ac */
[----:B------:R-:W-:Y:S05]  /*1f160*/  STL.64 [R1+0x460], R16 ;  /* 0x0004601001007387 */ /* 0x000fea0000100a00 */
[C---:B------:R-:W-:Y:S01]  /*1f170*/  HMMA.1688.F32.TF32 R168, R224.reuse, R96, R168 ;  /* 0x00000060e0a8723c */ /* 0x040fe200000810a8 */
[----:B------:R1:W-:Y:S05]  /*1f180*/  STL.64 [R1+0x468], R18 ;  /* 0x0004681201007387 */ /* 0x0003ea0000100a00 */
[C---:B------:R-:W-:Y:S01]  /*1f190*/  HMMA.1688.F32.TF32 R76, R224.reuse, R92, R76 ;  /* 0x0000005ce04c723c */ /* 0x040fe2000008104c */
[----:B-1----:R-:W3:Y:S05]  /*1f1a0*/  LDL.LU.64 R18, [R1+0x2260] ;  /* 0x0022600001127983 */ /* 0x002eea0000300a00 */
[C---:B------:R-:W-:Y:S01]  /*1f1b0*/  HMMA.1688.F32.TF32 R64, R224.reuse, R88, R64 ;  /* 0x00000058e040723c */ /* 0x040fe20000081040 */
[----:B------:R-:W3:Y:S04]  /*1f1c0*/  LDL.LU.64 R16, [R1+0x2258] ;  /* 0x0022580001107983 */ /* 0x000ee80000300a00 */
[----:B------:R-:W-:Y:S01]  /*1f1d0*/  STL.64 [R1+0x4c0], R184 ;  /* 0x0004c0b801007387 */ /* 0x000fe20000100a00 */
[----:B------:R-:W-:Y:S03]  /*1f1e0*/  HMMA.1688.F32.TF32 R60, R224, R84, R60 ;  /* 0x00000054e03c723c */ /* 0x000fe6000008103c */
[----:B------:R1:W-:Y:S03]  /*1f1f0*/  STL.64 [R1+0x4c8], R186 ;  /* 0x0004c8ba01007387 */ /* 0x0003e60000100a00 */
[C---:B------:R-:W-:Y:S01]  /*1f200*/  HMMA.1688.F32.TF32 R56, R228.reuse, R128, R56 ;  /* 0x00000080e438723c */ /* 0x040fe20000081038 */
[----:B-1----:R-:W4:Y:S05]  /*1f210*/  LDL.LU.64 R186, [R1+0x2250] ;  /* 0x0022500001ba7983 */ /* 0x002f2a0000300a00 */
[C---:B------:R-:W-:Y:S01]  /*1f220*/  HMMA.1688.F32.TF32 R52, R228.reuse, R124, R52 ;  /* 0x0000007ce434723c */ /* 0x040fe20000081034 */
[----:B------:R-:W4:Y:S04]  /*1f230*/  LDL.LU.64 R184, [R1+0x2248] ;  /* 0x0022480001b87983 */ /* 0x000f280000300a00 */
[----:B------:R-:W-:Y:S01]  /*1f240*/  STL.64 [R1+0x4d0], R248 ;  /* 0x0004d0f801007387 */ /* 0x000fe20000100a00 */
[C---:B------:R-:W-:Y:S03]  /*1f250*/  HMMA.1688.F32.TF32 R32, R228.reuse, R120, R32 ;  /* 0x00000078e420723c */ /* 0x040fe60000081020 */
[----:B------:R-:W-:Y:S04]  /*1f260*/  STL.64 [R1+0x4d8], R250 ;  /* 0x0004d8fa01007387 */ /* 0x000fe80000100a00 */
[----:B------:R-:W-:Y:S04]  /*1f270*/  STL.64 [R1+0x4e0], R240 ;  /* 0x0004e0f001007387 */ /* 0x000fe80000100a00 */
[----:B------:R-:W-:Y:S01]  /*1f280*/  STL.64 [R1+0x4e8], R242 ;  /* 0x0004e8f201007387 */ /* 0x000fe20000100a00 */
[C---:B--2---:R-:W-:Y:S03]  /*1f290*/  HMMA.1688.F32.TF32 R24, R228.reuse, R44, R24 ;  /* 0x0000002ce418723c */ /* 0x044fe60000081018 */
[----:B------:R-:W-:Y:S04]  /*1f2a0*/  STL.64 [R1+0x570], R236 ;  /* 0x000570ec01007387 */ /* 0x000fe80000100a00 */
[----:B------:R-:W-:Y:S04]  /*1f2b0*/  STL.64 [R1+0x578], R238 ;  /* 0x000578ee01007387 */ /* 0x000fe80000100a00 */
[----:B------:R1:W-:Y:S04]  /*1f2c0*/  STL.64 [R1+0x590], R180 ;  /* 0x000590b401007387 */ /* 0x0003e80000100a00 */
        /* <DEDUP_REMOVED lines=17> */
[----:B-1----:R-:W3:Y:S04]  /*1f3e0*/  LDL.LU.64 R180, [R1+0x250] ;  /* 0x0002500001b47983 */ /* 0x002ee80000300a00 */
[----:B------:R-:W-:Y:S04]  /*1f3f0*/  STL.64 [R1+0x540], R32 ;  /* 0x0005402001007387 */ /* 0x000fe80000100a00 */
[----:B------:R-:W-:Y:S04]  /*1f400*/  STL.64 [R1+0x548], R34 ;  /* 0x0005482201007387 */ /* 0x000fe80000100a00 */
[----:B--2---:R-:W3:Y:S04]  /*1f410*/  LDL.LU.64 R182, [R1+0x258] ;  /* 0x0002580001b67983 */ /* 0x004ee80000300a00 */
[----:B------:R1:W-:Y:S04]  /*1f420*/  STL.64 [R1+0x530], R24 ;  /* 0x0005301801007387 */ /* 0x0003e80000100a00 */
[----:B------:R2:W-:Y:S04]  /*1f430*/  STL.64 [R1+0x538], R26 ;  /* 0x0005381a01007387 */ /* 0x0005e80000100a00 */
        /* <DEDUP_REMOVED lines=18> */
[----:B-1----:R-:W4:Y:S04]  /*1f560*/  LDL.LU.64 R24, [R1+0x1b0] ;  /* 0x0001b00001187983 */ /* 0x002f280000300a00 */
[----:B--2---:R-:W2:Y:S04]  /*1f570*/  LDL.LU.64 R26, [R1+0x1b8] ;  /* 0x0001b800011a7983 */ /* 0x004ea80000300a00 */
        /* <DEDUP_REMOVED lines=8> */
[C---:B---3--:R-:W-:Y:S06]  /*1f600*/  HMMA.1688.F32.TF32 R180, R228.reuse, R40, R180 ;  /* 0x00000028e4b4723c */ /* 0x048fec00000810b4 */
[C---:B----4-:R-:W-:Y:S06]  /*1f610*/  HMMA.1688.F32.TF32 R176, R228.reuse, R36, R176 ;  /* 0x00000024e4b0723c */ /* 0x050fec00000810b0 */
[C---:B------:R-:W-:Y:S06]  /*1f620*/  HMMA.1688.F32.TF32 R172, R228.reuse, R48, R172 ;  /* 0x00000030e4ac723c */ /* 0x040fec00000810ac */
[C---:B------:R-:W-:Y:S05]  /*1f630*/  HMMA.1688.F32.TF32 R168, R228.reuse, R116, R168 ;  /* 0x00000074e4a8723c */ /* 0x040fea00000810a8 */
[----:B------:R-:W-:Y:S01]  /*1f640*/  STL.64 [R1+0x520], R180 ;  /* 0x000520b401007387 */ /* 0x000fe20000100a00 */
[C---:B------:R-:W-:Y:S03]  /*1f650*/  HMMA.1688.F32.TF32 R248, R228.reuse, R112, R248 ;  /* 0x00000070e4f8723c */ /* 0x040fe600000810f8 */
[----:B------:R1:W-:Y:S04]  /*1f660*/  STL.64 [R1+0x528], R182 ;  /* 0x000528b601007387 */ /* 0x0003e80000100a00 */
[----:B-1----:R-:W3:Y:S04]  /*1f670*/  LDL.LU.64 R182, [R1+0x2240] ;  /* 0x0022400001b67983 */ /* 0x002ee80000300a00 */
[----:B------:R-:W3:Y:S04]  /*1f680*/  LDL.LU.64 R180, [R1+0x2238] ;  /* 0x0022380001b47983 */ /* 0x000ee80000300a00 */
[----:B------:R-:W-:Y:S04]  /*1f690*/  STL.64 [R1+0x510], R176 ;  /* 0x000510b001007387 */ /* 0x000fe80000100a00 */
[----:B------:R1:W-:Y:S04]  /*1f6a0*/  STL.64 [R1+0x518], R178 ;  /* 0x000518b201007387 */ /* 0x0003e80000100a00 */
[----:B-1----:R-:W4:Y:S04]  /*1f6b0*/  LDL.LU.64 R178, [R1+0x2230] ;  /* 0x0022300001b27983 */ /* 0x002f280000300a00 */
[----:B------:R-:W4:Y:S04]  /*1f6c0*/  LDL.LU.64 R176, [R1+0x2228] ;  /* 0x0022280001b07983 */ /* 0x000f280000300a00 */
        /* <DEDUP_REMOVED lines=9> */
[----:B------:R1:W-:Y:S02]  /*1f760*/  STL.64 [R1+0x2a8], R250 ;  /* 0x0002a8fa01007387 */ /* 0x0003e40000100a00 */
[C---:B-1----:R-:W-:Y:S06]  /*1f770*/  HMMA.1688.F32.TF32 R248, R228.reuse, R108, R240 ;  /* 0x0000006ce4f8723c */ /* 0x042fec00000810f0 */
[C---:B------:R-:W-:Y:S06]  /*1f780*/  HMMA.1688.F32.TF32 R240, R228.reuse, R104, R236 ;  /* 0x00000068e4f0723c */ /* 0x040fec00000810ec */
[C---:B------:R-:W-:Y:S06]  /*1f790*/  HMMA.1688.F32.TF32 R236, R228.reuse, R100, R224 ;  /* 0x00000064e4ec723c */ /* 0x040fec00000810e0 */
[C---:B------:R-:W-:Y:S06]  /*1f7a0*/  HMMA.1688.F32.TF32 R224, R228.reuse, R96, R76 ;  /* 0x00000060e4e0723c */ /* 0x040fec000008104c */
[C---:B------:R-:W-:Y:S01]  /*1f7b0*/  HMMA.1688.F32.TF32 R76, R228.reuse, R92, R64 ;  /* 0x0000005ce44c723c */ /* 0x040fe20000081040 */
[----:B------:R-:W-:Y:S04]  /*1f7c0*/  STL.64 [R1+0x290], R248 ;  /* 0x000290f801007387 */ /* 0x000fe80000100a00 */
[----:B------:R-:W-:Y:S04]  /*1f7d0*/  STL.64 [R1+0x298], R250 ;  /* 0x000298fa01007387 */ /* 0x000fe80000100a00 */
[----:B------:R-:W-:Y:S04]  /*1f7e0*/  STL.64 [R1+0x280], R240 ;  /* 0x000280f001007387 */ /* 0x000fe80000100a00 */
[----:B------:R-:W-:Y:S01]  /*1f7f0*/  STL.64 [R1+0x288], R242 ;  /* 0x000288f201007387 */ /* 0x000fe20000100a00 */
[C---:B--2---:R-:W-:Y:S03]  /*1f800*/  HMMA.1688.F32.TF32 R64, R228.reuse, R88, R24 ;  /* 0x00000058e440723c */ /* 0x044fe60000081018 */
[----:B------:R-:W-:Y:S04]  /*1f810*/  STL.64 [R1+0x270], R236 ;  /* 0x000270ec01007387 */ /* 0x000fe80000100a00 */
[----:B------:R-:W-:Y:S04]  /*1f820*/  STL.64 [R1+0x278], R238 ;  /* 0x000278ee01007387 */ /* 0x000fe80000100a00 */
[----:B------:R-:W-:Y:S04]  /*1f830*/  STL.64 [R1+0x260], R224 ;  /* 0x000260e001007387 */ /* 0x000fe80000100a00 */
[----:B------:R-:W-:Y:S04]  /*1f840*/  STL.64 [R1+0x268], R226 ;  /* 0x000268e201007387 */ /* 0x000fe80000100a00 */
[----:B------:R-:W2:Y:S04]  /*1f850*/  LDL.LU.64 R24, [R1+0x160] ;  /* 0x0001600001187983 */ /* 0x000ea80000300a00 */
[----:B------:R-:W-:Y:S04]  /*1f860*/  STL.64 [R1+0x250], R76 ;  /* 0x0002504c01007387 */ /* 0x000fe80000100a00 */
[----:B------:R-:W-:Y:S04]  /*1f870*/  STL.64 [R1+0x258], R78 ;  /* 0x0002584e01007387 */ /* 0x000fe80000100a00 */
[----:B------:R-:W2:Y:S01]  /*1f880*/  LDL.LU.64 R26, [R1+0x168] ;  /* 0x00016800011a7983 */ /* 0x000ea20000300a00 */
[----:B------:R-:W-:Y:S06]  /*1f890*/  HMMA.1688.F32.TF32 R60, R228, R84, R60 ;  /* 0x00000054e43c723c */ /* 0x000fec000008103c */
[C---:B------:R-:W-:Y:S06]  /*1f8a0*/  HMMA.1688.F32.TF32 R56, R232.reuse, R128, R56 ;  /* 0x00000080e838723c */ /* 0x040fec0000081038 */
[C---:B------:R-:W-:Y:S06]  /*1f8b0*/  HMMA.1688.F32.TF32 R52, R232.reuse, R124, R52 ;  /* 0x0000007ce834723c */ /* 0x040fec0000081034 */
[C---:B------:R-:W-:Y:S01]  /*1f8c0*/  HMMA.1688.F32.TF32 R32, R232.reuse, R120, R32 ;  /* 0x00000078e820723c */ /* 0x040fe20000081020 */
[----:B------:R-:W-:Y:S04]  /*1f8d0*/  STL.64 [R1+0x240], R64 ;  /* 0x0002404001007387 */ /* 0x000fe80000100a00 */
[----:B------:R-:W-:Y:S04]  /*1f8e0*/  STL.64 [R1+0x248], R66 ;  /* 0x0002484201007387 */ /* 0x000fe80000100a00 */
[----:B------:R1:W-:Y:S04]  /*1f8f0*/  STL.64 [R1+0x230], R60 ;  /* 0x0002303c01007387 */ /* 0x0003e80000100a00 */
[----:B------:R1:W-:Y:S04]  /*1f900*/  STL.64 [R1+0x238], R62 ;  /* 0x0002383e01007387 */ /* 0x0003e80000100a00 */
[----:B------:R1:W-:Y:S04]  /*1f910*/  STL.64 [R1+0x220], R56 ;  /* 0x0002203801007387 */ /* 0x0003e80000100a00 */
[----:B------:R1:W-:Y:S04]  /*1f920*/  STL.64 [R1+0x228], R58 ;  /* 0x0002283a01007387 */ /* 0x0003e80000100a00 */
[----:B-1----:R-:W3:Y:S04]  /*1f930*/  LDL.LU.64 R60, [R1+0x150] ;  /* 0x00015000013c7983 */ /* 0x002ee80000300a00 */
[----:B------:R1:W-:Y:S04]  /*1f940*/  STL.64 [R1+0x210], R52 ;  /* 0x0002103401007387 */ /* 0x0003e80000100a00 */
[----:B------:R1:W-:Y:S04]  /*1f950*/  STL.64 [R1+0x218], R54 ;  /* 0x0002183601007387 */ /* 0x0003e80000100a00 */
[----:B------:R-:W3:Y:S04]  /*1f960*/  LDL.LU.64 R62, [R1+0x158] ;  /* 0x00015800013e7983 */ /* 0x000ee80000300a00 */
[----:B------:R1:W-:Y:S04]  /*1f970*/  STL.64 [R1+0x200], R32 ;  /* 0x0002002001007387 */ /* 0x0003e80000100a00 */
[----:B------:R1:W-:Y:S04]  /*1f980*/  STL.64 [R1+0x208], R34 ;  /* 0x0002082201007387 */ /* 0x0003e80000100a00 */
[----:B------:R-:W4:Y:S04]  /*1f990*/  LDL.LU.64 R56, [R1+0x130] ;  /* 0x0001300001387983 */ /* 0x000f280000300a00 */
[----:B------:R-:W4:Y:S04]  /*1f9a0*/  LDL.LU.64 R58, [R1+0x138] ;  /* 0x00013800013a7983 */ /* 0x000f280000300a00 */
[----:B-1----:R-:W4:Y:S04]  /*1f9b0*/  LDL.LU.64 R52, [R1+0x120] ;  /* 0x0001200001347983 */ /* 0x002f280000300a00 */
[----:B------:R-:W4:Y:S04]  /*1f9c0*/  LDL.LU.64 R54, [R1+0x128] ;  /* 0x0001280001367983 */ /* 0x000f280000300a00 */
[----:B------:R-:W4:Y:S04]  /*1f9d0*/  LDL.LU.64 R32, [R1+0xd0] ;  /* 0x0000d00001207983 */ /* 0x000f280000300a00 */
[----:B------:R-:W4:Y:S01]  /*1f9e0*/  LDL.LU.64 R34, [R1+0xd8] ;  /* 0x0000d80001227983 */ /* 0x000f220000300a00 */
[----:B------:R-:W-:Y:S01]  /*1f9f0*/  HMMA.1688.F32.TF32 R16, R232, R108, R16 ;  /* 0x0000006ce810723c */ /* 0x000fe20000081010 */
[----:B------:R-:W-:Y:S01]  /*1fa00*/  IMAD.MOV.U32 R248, RZ, RZ, R91 ;  /* 0x000000fffff87224 */ /* 0x000fe200078e005b */
[----:B------:R-:W-:Y:S01]  /*1fa10*/  MOV R250, R87 ;  /* 0x0000005700fa7202 */ /* 0x000fe20000000f00 */
[----:B------:R-:W-:-:S02]  /*1fa20*/  IMAD.MOV.U32 R249, RZ, RZ, R90 ;  /* 0x000000fffff97224 */ /* 0x000fc400078e005a */
[----:B------:R-:W-:Y:S01]  /*1fa30*/  IMAD.MOV.U32 R251, RZ, RZ, R164 ;  /* 0x000000fffffb7224 */ /* 0x000fe200078e00a4 */
[----:B------:R-:W-:Y:S01]  /*1fa40*/  MOV R241, R114 ;  /* 0x0000007200f17202 */ /* 0x000fe20000000f00 */
[----:B------:R-:W-:Y:S02]  /*1fa50*/  IMAD.MOV.U32 R240, RZ, RZ, R115 ;  /* 0x000000fffff07224 */ /* 0x000fe400078e0073 */
[----:B------:R-:W-:Y:S02]  /*1fa60*/  IMAD.MOV.U32 R242, RZ, RZ, R111 ;  /* 0x000000fffff27224 */ /* 0x000fe400078e006f */
[----:B------:R-:W-:Y:S01]  /*1fa70*/  IMAD.MOV.U32 R243, RZ, RZ, R102 ;  /* 0x000000fffff37224 */ /* 0x000fe200078e0066 */
[----:B------:R-:W-:Y:S01]  /*1fa80*/  MOV R236, R165 ;  /* 0x000000a500ec7202 */ /* 0x000fe20000000f00 */
[----:B------:R-:W-:Y:S02]  /*1fa90*/  IMAD.MOV.U32 R79, RZ, RZ, R86 ;  /* 0x000000ffff4f7224 */ /* 0x000fe400078e0056 */
[----:B------:R-:W-:-:S02]  /*1faa0*/  IMAD.MOV.U32 R237, RZ, RZ, R166 ;  /* 0x000000ffffed7224 */ /* 0x000fc400078e00a6 */
[----:B------:R-:W-:Y:S01]  /*1fab0*/  IMAD.MOV.U32 R238, RZ, RZ, R167 ;  /* 0x000000ffffee7224 */ /* 0x000fe200078e00a7 */
[----:B------:R-:W-:Y:S01]  /*1fac0*/  MOV R239, R118 ;  /* 0x0000007600ef7202 */ /* 0x000fe20000000f00 */
[----:B------:R-:W-:Y:S04]  /*1fad0*/  LDS R224, [R3+UR7+0x2000] ;  /* 0x0020000703e07984 */ /* 0x000fe80008000800 */
[----:B------:R-:W-:Y:S04]  /*1fae0*/  LDS R226, [R3+UR7+0x3000] ;  /* 0x0030000703e27984 */ /* 0x000fe80008000800 */
[----:B------:R-:W-:Y:S04]  /*1faf0*/  LDS R225, [R7+UR7+0x2000] ;  /* 0x0020000707e17984 */ /* 0x000fe80008000800 */
[----:B------:R-:W1:Y:S04]  /*1fb00*/  LDS R227, [R7+UR7+0x3000] ;  /* 0x0030000707e37984 */ /* 0x000e680008000800 */
[----:B------:R-:W-:Y:S04]  /*1fb10*/  LDS R228, [R3+UR7+0x2080] ;  /* 0x0020800703e47984 */ /* 0x000fe80008000800 */
[----:B------:R-:W-:Y:S04]  /*1fb20*/  LDS R230, [R3+UR7+0x3080] ;  /* 0x0030800703e67984 */ /* 0x000fe80008000800 */
[----:B------:R-:W-:Y:S04]  /*1fb30*/  LDS R229, [R7+UR7+0x2080] ;  /* 0x0020800707e57984 */ /* 0x000fe80008000800 */
[----:B------:R-:W1:Y:S01]  /*1fb40*/  LDS R231, [R7+UR7+0x3080] ;  /* 0x0030800707e77984 */ /* 0x000e620008000800 */
[----:B--2---:R-:W-:-:S15]  /*1fb50*/  HMMA.1688.F32.TF32 R24, R232, R44, R24 ;  /* 0x0000002ce818723c */ /* 0x004fde0000081018 */
[----:B------:R-:W-:-:S08]  /*1fb60*/  NOP ;  /* 0x0000000000007918 */ /* 0x000fd00000000000 */
[----:B------:R2:W-:Y:S01]  /*1fb70*/  STL [R1+0x1f8], R26 ;  /* 0x0001f81a01007387 */ /* 0x0005e20000100800 */
[----:B------:R-:W-:Y:S01]  /*1fb80*/  IMAD.MOV.U32 R120, RZ, RZ, R24 ;  /* 0x000000ffff787224 */ /* 0x000fe200078e0018 */
[----:B------:R-:W-:Y:S01]  /*1fb90*/  MOV R6, R27 ;  /* 0x0000001b00067202 */ /* 0x000fe20000000f00 */
[----:B------:R-:W-:Y:S02]  /*1fba0*/  IMAD.MOV.U32 R121, RZ, RZ, R25 ;  /* 0x000000ffff797224 */ /* 0x000fe400078e0019 */
[----:B------:R-:W4:Y:S04]  /*1fbb0*/  LDL.LU.64 R24, [R1+0x90] ;  /* 0x0000900001187983 */ /* 0x000f280000300a00 */
[----:B--2---:R-:W2:Y:S01]  /*1fbc0*/  LDL.LU.64 R26, [R1+0x98] ;  /* 0x00009800011a7983 */ /* 0x004ea20000300a00 */
[C---:B---3--:R-:W-:Y:S06]  /*1fbd0*/  HMMA.1688.F32.TF32 R60, R232.reuse, R40, R60 ;  /* 0x00000028e83c723c */ /* 0x048fec000008103c */
[C---:B----4-:R-:W-:Y:S06]  /*1fbe0*/  HMMA.1688.F32.TF32 R56, R232.reuse, R36, R56 ;  /* 0x00000024e838723c */ /* 0x050fec0000081038 */
[----:B------:R-:W-:-:S12]  /*1fbf0*/  HMMA.1688.F32.TF32 R52, R232, R48, R52 ;  /* 0x00000030e834723c */ /* 0x000fd80000081034 */
[----:B------:R-:W-:Y:S01]  /*1fc00*/  IMAD.MOV.U32 R125, RZ, RZ, R61 ;  /* 0x000000ffff7d7224 */ /* 0x000fe200078e003d */
[----:B------:R-:W-:Y:S01]  /*1fc10*/  STL [R1+0x2018], R6 ;  /* 0x0020180601007387 */ /* 0x000fe20000100800 */
[----:B------:R-:W-:-:S03]  /*1fc20*/  IMAD.MOV.U32 R124, RZ, RZ, R60 ;  /* 0x000000ffff7c7224 */ /* 0x000fc600078e003c */
[----:B------:R-:W-:Y:S04]  /*1fc30*/  STL [R1+0x2014], R121 ;  /* 0x0020147901007387 */ /* 0x000fe80000100800 */
[----:B------:R3:W-:Y:S04]  /*1fc40*/  STL [R1+0x2010], R120 ;  /* 0x0020107801007387 */ /* 0x0007e80000100800 */
[----:B------:R-:W-:Y:S04]  /*1fc50*/  STL.64 [R1+0x1e8], R62 ;  /* 0x0001e83e01007387 */ /* 0x000fe80000100a00 */
[----:B------:R-:W-:Y:S04]  /*1fc60*/  STL [R1+0x2020], R125 ;  /* 0x0020207d01007387 */ /* 0x000fe80000100800 */
[----:B------:R4:W-:Y:S01]  /*1fc70*/  STL [R1+0x201c], R124 ;  /* 0x00201c7c01007387 */ /* 0x0009e20000100800 */
[----:B---3--:R-:W-:Y:S01]  /*1fc80*/  MOV R120, R55 ;  /* 0x0000003700787202 */ /* 0x008fe20000000f00 */
[----:B------:R-:W-:-:S02]  /*1fc90*/  IMAD.MOV.U32 R121, RZ, RZ, R54 ;  /* 0x000000ffff797224 */ /* 0x000fc400078e0036 */
[----:B------:R-:W-:Y:S01]  /*1fca0*/  STL.64 [R1+0x1d0], R56 ;  /* 0x0001d03801007387 */ /* 0x000fe20000100a00 */
[----:B------:R-:W-:-:S03]  /*1fcb0*/  IMAD.MOV.U32 R6, RZ, RZ, R53 ;  /* 0x000000ffff067224 */ /* 0x000fc600078e0035 */
[----:B------:R-:W-:Y:S01]  /*1fcc0*/  STL.64 [R1+0x1d8], R58 ;  /* 0x0001d83a01007387 */ /* 0x000fe20000100a00 */
[----:B----4-:R-:W-:-:S03]  /*1fcd0*/  MOV R124, R52 ;  /* 0x00000034007c7202 */ /* 0x010fc60000000f00 */
[----:B------:R3:W-:Y:S04]  /*1fce0*/  STL [R1+0x2030], R120 ;  /* 0x0020307801007387 */ /* 0x0007e80000100800 */
[----:B------:R4:W-:Y:S04]  /*1fcf0*/  STL [R1+0x202c], R121 ;  /* 0x00202c7901007387 */ /* 0x0009e80000100800 */
[----:B------:R1:W-:Y:S01]  /*1fd00*/  STL [R1+0x2028], R6 ;  /* 0x0020280601007387 */ /* 0x0003e20000100800 */
[----:B---3--:R-:W-:-:S03]  /*1fd10*/  MOV R120, R16 ;  /* 0x0000001000787202 */ /* 0x008fc60000000f00 */
[----:B------:R3:W-:Y:S01]  /*1fd20*/  STL [R1+0x2024], R124 ;  /* 0x0020247c01007387 */ /* 0x0007e20000100800 */
[----:B----4-:R-:W-:Y:S02]  /*1fd30*/  IMAD.MOV.U32 R121, RZ, RZ, R17 ;  /* 0x000000ffff797224 */ /* 0x010fe400078e0011 */
[----:B-1----:R-:W-:Y:S01]  /*1fd40*/  IMAD.MOV.U32 R6, RZ, RZ, R18 ;  /* 0x000000ffff067224 */ /* 0x002fe200078e0012 */
[----:B---3--:R-:W-:Y:S02]  /*1fd50*/  MOV R124, R19 ;  /* 0x00000013007c7202 */ /* 0x008fe40000000f00 */
[C---:B------:R-:W-:Y:S06]  /*1fd60*/  HMMA.1688.F32.TF32 R16, R232.reuse, R104, R184 ;  /* 0x00000068e810723c */ /* 0x040fec00000810b8 */
[----:B------:R-:W-:-:S15]  /*1fd70*/  HMMA.1688.F32.TF32 R32, R232, R116, R32 ;  /* 0x00000074e820723c */ /* 0x000fde0000081020 */
[----:B------:R-:W-:-:S03]  /*1fd80*/  NOP ;  /* 0x0000000000007918 */ /* 0x000fc60000000000 */
[----:B------:R-:W-:Y:S01]  /*1fd90*/  IMAD.MOV.U32 R187, RZ, RZ, R16 ;  /* 0x000000ffffbb7224 */ /* 0x000fe200078e0010 */
[----:B------:R-:W-:Y:S01]  /*1fda0*/  MOV R185, R18 ;  /* 0x0000001200b97202 */ /* 0x000fe20000000f00 */
[----:B------:R-:W-:Y:S02]  /*1fdb0*/  IMAD.MOV.U32 R186, RZ, RZ, R17 ;  /* 0x000000ffffba7224 */ /* 0x000fe400078e0011 */
[----:B------:R-:W-:Y:S02]  /*1fdc0*/  IMAD.MOV.U32 R184, RZ, RZ, R19 ;  /* 0x000000ffffb87224 */ /* 0x000fe400078e0013 */
[----:B------:R-:W-:Y:S01]  /*1fdd0*/  HMMA.1688.F32.TF32 R16, R232, R100, R180 ;  /* 0x00000064e810723c */ /* 0x000fe200000810b4 */
[----:B------:R-:W-:Y:S01]  /*1fde0*/  IMAD.MOV.U32 R125, RZ, RZ, R35 ;  /* 0x000000ffff7d7224 */ /* 0x000fe200078e0023 */
[----:B------:R-:W-:-:S15]  /*1fdf0*/  STL.64 [R1+0x1b0], R32 ;  /* 0x0001b02001007387 */ /* 0x000fde0000100a00 */
[----:B------:R-:W-:-:S07]  /*1fe00*/  NOP ;  /* 0x0000000000007918 */ /* 0x000fce0000000000 */
[----:B------:R-:W-:Y:S01]  /*1fe10*/  IMAD.MOV.U32 R183, RZ, RZ, R16 ;  /* 0x000000ffffb77224 */ /* 0x000fe200078e0010 */
[----:B------:R-:W-:Y:S01]  /*1fe20*/  MOV R182, R17 ;  /* 0x0000001100b67202 */ /* 0x000fe20000000f00 */
[----:B------:R-:W-:Y:S02]  /*1fe30*/  IMAD.MOV.U32 R181, RZ, RZ, R18 ;  /* 0x000000ffffb57224 */ /* 0x000fe400078e0012 */
[----:B------:R-:W-:Y:S02]  /*1fe40*/  IMAD.MOV.U32 R180, RZ, RZ, R19 ;  /* 0x000000ffffb47224 */ /* 0x000fe400078e0013 */
[----:B------:R-:W-:Y:S01]  /*1fe50*/  HMMA.1688.F32.TF32 R16, R232, R96, R176 ;  /* 0x00000060e810723c */ /* 0x000fe200000810b0 */
[----:B------:R-:W-:Y:S04]  /*1fe60*/  STL [R1+0x1b8], R34 ;  /* 0x0001b82201007387 */ /* 0x000fe80000100800 */
[----:B------:R1:W-:-:S15]  /*1fe70*/  STL [R1+0x2034], R125 ;  /* 0x0020347d01007387 */ /* 0x0003de0000100800 */
[----:B------:R-:W-:-:S04]  /*1fe80*/  NOP ;  /* 0x0000000000007918 */ /* 0x000fc80000000000 */
[----:B-1----:R-:W-:Y:S01]  /*1fe90*/  MOV R125, R19 ;  /* 0x00000013007d7202 */ /* 0x002fe20000000f00 */
[----:B--2---:R-:W-:-:S15]  /*1fea0*/  HMMA.1688.F32.TF32 R24, R232, R112, R24 ;  /* 0x00000070e818723c */ /* 0x004fde0000081018 */
[----:B------:R-:W-:-:S09]  /*1feb0*/  NOP ;  /* 0x0000000000007918 */ /* 0x000fd20000000000 */
[----:B------:R-:W-:Y:S01]  /*1fec0*/  IMAD.MOV.U32 R117, RZ, RZ, R26 ;  /* 0x000000ffff757224 */ /* 0x000fe200078e001a */
[----:B------:R-:W-:Y:S01]  /*1fed0*/  MOV R128, R25 ;  /* 0x0000001900807202 */ /* 0x000fe20000000f00 */
[----:B------:R-:W-:-:S03]  /*1fee0*/  IMAD.MOV.U32 R129, RZ, RZ, R24 ;  /* 0x000000ffff817224 */ /* 0x000fc600078e0018 */
[----:B------:R1:W-:Y:S04]  /*1fef0*/  STL [R1+0x2040], R117 ;  /* 0x0020407501007387 */ /* 0x0003e80000100800 */
[----:B------:R2:W-:Y:S04]  /*1ff00*/  STL [R1+0x203c], R128 ;  /* 0x00203c8001007387 */ /* 0x0005e80000100800 */
[----:B------:R3:W-:Y:S01]  /*1ff10*/  STL [R1+0x2038], R129 ;  /* 0x0020388101007387 */ /* 0x0007e20000100800 */
[----:B-1----:R-:W-:Y:S01]  /*1ff20*/  MOV R117, R16 ;  /* 0x0000001000757202 */ /* 0x002fe20000000f00 */
[----:B--2---:R-:W-:-:S02]  /*1ff30*/  IMAD.MOV.U32 R128, RZ, RZ, R17 ;  /* 0x000000ffff807224 */ /* 0x004fc400078e0011 */
[----:B---3--:R-:W-:Y:S02]  /*1ff40*/  IMAD.MOV.U32 R129, RZ, RZ, R18 ;  /* 0x000000ffff817224 */ /* 0x008fe400078e0012 */
[----:B------:R-:W-:-:S15]  /*1ff50*/  HMMA.1688.F32.TF32 R16, R232, R92, R172 ;  /* 0x0000005ce810723c */ /* 0x000fde00000810ac */
[----:B------:R-:W-:-:S09]  /*1ff60*/  NOP ;  /* 0x0000000000007918 */ /* 0x000fd20000000000 */
[----:B------:R-:W-:Y:S01]  /*1ff70*/  IMAD.MOV.U32 R175, RZ, RZ, R16 ;  /* 0x000000ffffaf7224 */ /* 0x000fe200078e0010 */
[----:B------:R-:W-:Y:S01]  /*1ff80*/  MOV R173, R18 ;  /* 0x0000001200ad7202 */ /* 0x000fe20000000f00 */
[----:B------:R-:W-:Y:S01]  /*1ff90*/  IMAD.MOV.U32 R174, RZ, RZ, R17 ;  /* 0x000000ffffae7224 */ /* 0x000fe200078e0011 */
[----:B------:R-:W-:Y:S01]  /*1ffa0*/  MOV R17, R106 ;  /* 0x0000006a00117202 */ /* 0x000fe20000000f00 */
[----:B------:R-:W-:Y:S02]  /*1ffb0*/  IMAD.MOV.U32 R16, RZ, RZ, R103 ;  /* 0x000000ffff107224 */ /* 0x000fe400078e0067 */
[----:B------:R-:W2:Y:S01]  /*1ffc0*/  LDL.LU R103, [R1+0x2200] ;  /* 0x0022000001677983 */ /* 0x000ea20000300800 */
[----:B------:R-:W-:-:S03]  /*1ffd0*/  IMAD.MOV.U32 R18, RZ, RZ, R107 ;  /* 0x000000ffff127224 */ /* 0x000fc600078e006b */
[----:B------:R-:W3:Y:S04]  /*1ffe0*/  LDL.LU R106, [R1+0x21fc] ;  /* 0x0021fc00016a7983 */ /* 0x000ee80000300800 */
[----:B------:R-:W4:Y:S01]  /*1fff0*/  LDL.LU R107, [R1+0x21f8] ;  /* 0x0021f800016b7983 */ /* 0x000f220000300800 */
[----:B------:R-:W-:Y:S02]  /*20000*/  IMAD.MOV.U32 R172, RZ, RZ, R19 ;  /* 0x000000ffffac7224 */ /* 0x000fe400078e0013 */
[----:B------:R-:W-:Y:S02]  /*20010*/  IMAD.MOV.U32 R19, RZ, RZ, R94 ;  /* 0x000000ffff137224 */ /* 0x000fe400078e005e */
[----:B------:R-:W4:Y:S04]  /*20020*/  LDL.LU R94, [R1+0x21f4] ;  /* 0x0021f400015e7983 */ /* 0x000f280000300800 */
[----:B------:R-:W4:Y:S04]  /*20030*/  LDL.LU R91, [R1+0x21f0] ;  /* 0x0021f000015b7983 */ /* 0x000f280000300800 */
[----:B------:R-:W4:Y:S04]  /*20040*/  LDL.LU R90, [R1+0x21ec] ;  /* 0x0021ec00015a7983 */ /* 0x000f280000300800 */
[----:B------:R-:W4:Y:S04]  /*20050*/  LDL.LU R87, [R1+0x21e8] ;  /* 0x0021e80001577983 */ /* 0x000f280000300800 */
[----:B------:R-:W4:Y:S01]  /*20060*/  LDL.LU R164, [R1+0x21e4] ;  /* 0x0021e40001a47983 */ /* 0x000f220000300800 */
[----:B------:R-:W-:-:S03]  /*20070*/  MOV R32, R99 ;  /* 0x0000006300207202 */ /* 0x000fc60000000f00 */
[----:B------:R-:W4:Y:S01]  /*20080*/  LDL.LU R115, [R1+0x21e0] ;  /* 0x0021e00001737983 */ /* 0x000f220000300800 */
[----:B------:R-:W-:-:S03]  /*20090*/  IMAD.MOV.U32 R33, RZ, RZ, R98 ;  /* 0x000000ffff217224 */ /* 0x000fc600078e0062 */
[----:B------:R-:W4:Y:S01]  /*200a0*/  LDL.LU R114, [R1+0x21dc] ;  /* 0x0021dc0001727983 */ /* 0x000f220000300800 */
[----:B------:R-:W-:-:S03]  /*200b0*/  IMAD.MOV.U32 R34, RZ, RZ, R95 ;  /* 0x000000ffff227224 */ /* 0x000fc600078e005f */
[----:B------:R-:W4:Y:S04]  /*200c0*/  LDL.LU R111, [R1+0x21d8] ;  /* 0x0021d800016f7983 */ /* 0x000f280000300800 */
[----:B------:R-:W4:Y:S04]  /*200d0*/  LDL.LU R102, [R1+0x21d4] ;  /* 0x0021d40001667983 */ /* 0x000f280000300800 */
[----:B------:R-:W4:Y:S04]  /*200e0*/  LDL.LU R99, [R1+0x21d0] ;  /* 0x0021d00001637983 */ /* 0x000f280000300800 */
[----:B------:R-:W4:Y:S04]  /*200f0*/  LDL.LU R98, [R1+0x21cc] ;  /* 0x0021cc0001627983 */ /* 0x000f280000300800 */
[----:B------:R-:W4:Y:S01]  /*20100*/  LDL.LU R95, [R1+0x21c8] ;  /* 0x0021c800015f7983 */ /* 0x000f220000300800 */
[----:B------:R-:W-:-:S03]  /*20110*/  MOV R35, R110 ;  /* 0x0000006e00237202 */ /* 0x000fc60000000f00 */
[----:B------:R-:W4:Y:S01]  /*20120*/  LDL.LU R110, [R1+0x21c4] ;  /* 0x0021c400016e7983 */ /* 0x000f220000300800 */
[----:B--2---:R-:W-:Y:S01]  /*20130*/  MOV R78, R103 ;  /* 0x00000067004e7202 */ /* 0x004fe20000000f00 */
[----:B---3--:R-:W-:Y:S02]  /*20140*/  IMAD.MOV.U32 R77, RZ, RZ, R106 ;  /* 0x000000ffff4d7224 */ /* 0x008fe400078e006a */
[----:B----4-:R-:W-:Y:S02]  /*20150*/  IMAD.MOV.U32 R76, RZ, RZ, R107 ;  /* 0x000000ffff4c7224 */ /* 0x010fe400078e006b */
[----:B------:R-:W2:Y:S04]  /*20160*/  LDL.LU R107, [R1+0x21c0] ;  /* 0x0021c000016b7983 */ /* 0x000ea80000300800 */
[----:B------:R-:W3:Y:S04]  /*20170*/  LDL.LU R106, [R1+0x21bc] ;  /* 0x0021bc00016a7983 */ /* 0x000ee80000300800 */
[----:B------:R-:W4:Y:S01]  /*20180*/  LDL.LU R103, [R1+0x21b8] ;  /* 0x0021b80001677983 */ /* 0x000f220000300800 */
[----:B------:R-:W-:-:S02]  /*20190*/  IMAD.MOV.U32 R116, RZ, RZ, R27 ;  /* 0x000000ffff747224 */ /* 0x000fc400078e001b */
[----:B------:R-:W-:Y:S01]  /*201a0*/  HMMA.1688.F32.TF32 R24, R232, R88, R168 ;  /* 0x00000058e818723c */ /* 0x000fe200000810a8 */
[----:B------:R-:W4:-:S15]  /*201b0*/  LDL.LU R86, [R1+0x21b4] ;  /* 0x0021b40001567983 */ /* 0x000f1e0000300800 */
[----:B------:R-:W-:-:S08]  /*201c0*/  NOP ;  /* 0x0000000000007918 */ /* 0x000fd00000000000 */
[----:B------:R-:W-:Y:S01]  /*201d0*/  MOV R109, R24 ;  /* 0x00000018006d7202 */ /* 0x000fe20000000f00 */
[----:B------:R-:W-:Y:S01]  /*201e0*/  IMAD.MOV.U32 R108, RZ, RZ, R25 ;  /* 0x000000ffff6c7224 */ /* 0x000fe200078e0019 */
[----:B------:R-:W-:Y:S01]  /*201f0*/  MOV R25, R90 ;  /* 0x0000005a00197202 */ /* 0x000fe20000000f00 */
[----:B------:R-:W-:Y:S01]  /*20200*/  IMAD.MOV.U32 R24, RZ, RZ, R87 ;  /* 0x000000ffff187224 */ /* 0x000fe200078e0057 */
[----:B------:R-:W-:Y:S01]  /*20210*/  MOV R104, R27 ;  /* 0x0000001b00687202 */ /* 0x000fe20000000f00 */
[----:B------:R-:W-:Y:S01]  /*20220*/  IMAD.MOV.U32 R105, RZ, RZ, R26 ;  /* 0x000000ffff697224 */ /* 0x000fe200078e001a */
[----:B------:R-:W4:Y:S01]  /*20230*/  LDL.LU R87, [R1+0x21b0] ;  /* 0x0021b00001577983 */ /* 0x000f220000300800 */
[----:B------:R-:W-:Y:S02]  /*20240*/  IMAD.MOV.U32 R26, RZ, RZ, R91 ;  /* 0x000000ffff1a7224 */ /* 0x000fe400078e005b */
[----:B------:R-:W-:Y:S01]  /*20250*/  IMAD.MOV.U32 R27, RZ, RZ, R94 ;  /* 0x000000ffff1b7224 */ /* 0x000fe200078e005e */
[----:B------:R-:W4:Y:S01]  /*20260*/  LDL.LU R90, [R1+0x21ac] ;  /* 0x0021ac00015a7983 */ /* 0x000f220000300800 */
[----:B------:R-:W-:Y:S01]  /*20270*/  IMAD.MOV.U32 R53, RZ, RZ, R98 ;  /* 0x000000ffff357224 */ /* 0x000fe200078e0062 */
[----:B------:R-:W-:-:S02]  /*20280*/  MOV R52, R95 ;  /* 0x0000005f00347202 */ /* 0x000fc40000000f00 */
[----:B------:R-:W4:Y:S01]  /*20290*/  LDL.LU R91, [R1+0x21a8] ;  /* 0x0021a800015b7983 */ /* 0x000f220000300800 */
[----:B------:R-:W-:-:S03]  /*202a0*/  IMAD.MOV.U32 R54, RZ, RZ, R99 ;  /* 0x000000ffff367224 */ /* 0x000fc600078e0063 */
[----:B------:R-:W4:Y:S01]  /*202b0*/  LDL.LU R94, [R1+0x21a4] ;  /* 0x0021a400015e7983 */ /* 0x000f220000300800 */
[----:B------:R-:W-:-:S03]  /*202c0*/  MOV R55, R102 ;  /* 0x0000006600377202 */ /* 0x000fc60000000f00 */
[----:B------:R-:W4:Y:S04]  /*202d0*/  LDL.LU R95, [R1+0x21a0] ;  /* 0x0021a000015f7983 */ /* 0x000f280000300800 */
[----:B------:R-:W4:Y:S04]  /*202e0*/  LDL.LU R98, [R1+0x219c] ;  /* 0x00219c0001627983 */ /* 0x000f280000300800 */
[----:B------:R-:W4:Y:S04]  /*202f0*/  LDL.LU R99, [R1+0x2198] ;  /* 0x0021980001637983 */ /* 0x000f280000300800 */
[----:B------:R-:W4:Y:S04]  /*20300*/  LDL.LU R102, [R1+0x2194] ;  /* 0x0021940001667983 */ /* 0x000f280000300800 */
[----:B------:R-:W4:Y:S04]  /*20310*/  LDL.LU R64, [R1+0x110] ;  /* 0x0001100001407983 */ /* 0x000f280000300800 */
[----:B------:R-:W4:Y:S04]  /*20320*/  LDL.LU R65, [R1+0x114] ;  /* 0x0001140001417983 */ /* 0x000f280000300800 */
[----:B------:R-:W4:Y:S01]  /*20330*/  LDL.LU R66, [R1+0x118] ;  /* 0x0001180001427983 */ /* 0x000f220000300800 */
[----:B------:R-:W-:-:S03]  /*20340*/  IMAD.MOV.U32 R63, RZ, RZ, R110 ;  /* 0x000000ffff3f7224 */ /* 0x000fc600078e006e */
[----:B------:R-:W4:Y:S01]  /*20350*/  LDL.LU R67, [R1+0x11c] ;  /* 0x00011c0001437983 */ /* 0x000f220000300800 */
[----:B------:R-:W-:Y:S01]  /*20360*/  IMAD.MOV.U32 R56, RZ, RZ, R111 ;  /* 0x000000ffff387224 */ /* 0x000fe200078e006f */
[----:B------:R-:W-:Y:S01]  /*20370*/  MOV R57, R114 ;  /* 0x0000007200397202 */ /* 0x000fe20000000f00 */
[----:B------:R-:W-:Y:S02]  /*20380*/  IMAD.MOV.U32 R58, RZ, RZ, R115 ;  /* 0x000000ffff3a7224 */ /* 0x000fe400078e0073 */
[----:B------:R-:W-:Y:S01]  /*20390*/  IMAD.MOV.U32 R59, RZ, RZ, R164 ;  /* 0x000000ffff3b7224 */ /* 0x000fe200078e00a4 */
[----:B--2---:R-:W-:Y:S01]  /*203a0*/  MOV R62, R107 ;  /* 0x0000006b003e7202 */ /* 0x004fe20000000f00 */
[----:B---3--:R-:W-:Y:S02]  /*203b0*/  IMAD.MOV.U32 R61, RZ, RZ, R106 ;  /* 0x000000ffff3d7224 */ /* 0x008fe400078e006a */
[----:B----4-:R-:W-:Y:S02]  /*203c0*/  IMAD.MOV.U32 R60, RZ, RZ, R103 ;  /* 0x000000ffff3c7224 */ /* 0x010fe400078e0067 */
[----:B------:R-:W2:Y:S04]  /*203d0*/  LDL.LU R103, [R1+0x2190] ;  /* 0x0021900001677983 */ /* 0x000ea80000300800 */
[----:B------:R-:W3:Y:S04]  /*203e0*/  LDL.LU R106, [R1+0x218c] ;  /* 0x00218c00016a7983 */ /* 0x000ee80000300800 */
[----:B------:R-:W3:Y:S04]  /*203f0*/  LDL.LU R107, [R1+0x2188] ;  /* 0x00218800016b7983 */ /* 0x000ee80000300800 */
[----:B------:R-:W4:Y:S04]  /*20400*/  LDL.LU R110, [R1+0x2184] ;  /* 0x00218400016e7983 */ /* 0x000f280000300800 */
[----:B------:R-:W4:Y:S04]  /*20410*/  LDL.LU R111, [R1+0x2180] ;  /* 0x00218000016f7983 */ /* 0x000f280000300800 */
[----:B------:R-:W2:Y:S04]  /*20420*/  LDL.LU R114, [R1+0x217c] ;  /* 0x00217c0001727983 */ /* 0x000ea80000300800 */
[----:B------:R-:W2:Y:S04]  /*20430*/  LDL.LU R115, [R1+0x2178] ;  /* 0x0021780001737983 */ /* 0x000ea80000300800 */
[----:B------:R-:W3:Y:S04]  /*20440*/  LDL.LU R164, [R1+0x2174] ;  /* 0x0021740001a47983 */ /* 0x000ee80000300800 */
[----:B------:R-:W3:Y:S04]  /*20450*/  LDL.LU R165, [R1+0x2170] ;  /* 0x0021700001a57983 */ /* 0x000ee80000300800 */
[----:B------:R-:W3:Y:S04]  /*20460*/  LDL.LU R166, [R1+0x216c] ;  /* 0x00216c0001a67983 */ /* 0x000ee80000300800 */
[----:B------:R-:W3:Y:S01]  /*20470*/  LDL.LU R167, [R1+0x2168] ;  /* 0x0021680001a77983 */ /* 0x000ee20000300800 */
[----:B------:R-:W-:Y:S01]  /*20480*/  IMAD.MOV.U32 R168, RZ, RZ, R119 ;  /* 0x000000ffffa87224 */ /* 0x000fe200078e0077 */
[----:B------:R-:W-:Y:S01]  /*20490*/  MOV R170, R51 ;  /* 0x0000003300aa7202 */ /* 0x000fe20000000f00 */
[----:B------:R-:W-:Y:S01]  /*204a0*/  IMAD.MOV.U32 R169, RZ, RZ, R50 ;  /* 0x000000ffffa97224 */ /* 0x000fe200078e0032 */
[----:B------:R-:W4:Y:S01]  /*204b0*/  LDL.LU R118, [R1+0x2164] ;  /* 0x0021640001767983 */ /* 0x000f220000300800 */
[----:B------:R-:W-:-:S03]  /*204c0*/  IMAD.MOV.U32 R171, RZ, RZ, R38 ;  /* 0x000000ffffab7224 */ /* 0x000fc600078e0026 */
[----:B------:R-:W4:Y:S04]  /*204d0*/  LDL.LU R119, [R1+0x2160] ;  /* 0x0021600001777983 */ /* 0x000f280000300800 */
[----:B------:R-:W2:Y:S04]  /*204e0*/  LDL.LU R50, [R1+0x215c] ;  /* 0x00215c0001327983 */ /* 0x000ea80000300800 */
[----:B------:R-:W2:Y:S04]  /*204f0*/  LDL.LU R51, [R1+0x2158] ;  /* 0x0021580001337983 */ /* 0x000ea80000300800 */
[----:B------:R-:W4:Y:S01]  /*20500*/  LDL.LU R38, [R1+0x2154] ;  /* 0x0021540001267983 */ /* 0x000f220000300800 */
[----:B---3--:R-:W-:Y:S07]  /*20510*/  HMMA.1688.F32.TF32 R176, R232, R84, R164 ;  /* 0x00000054e8b0723c */ /* 0x008fee00000810a4 */
[----:B------:R-:W-:Y:S01]  /*20520*/  IMAD.MOV.U32 R232, RZ, RZ, R39 ;  /* 0x000000ffffe87224 */ /* 0x000fe200078e0027 */
[----:B------:R-:W-:Y:S01]  /*20530*/  MOV R233, R42 ;  /* 0x0000002a00e97202 */ /* 0x000fe20000000f00 */
[----:B------:R-:W3:Y:S01]  /*20540*/  LDL.LU R39, [R1+0x2150] ;  /* 0x0021500001277983 */ /* 0x000ee20000300800 */
[----:B------:R-:W-:Y:S01]  /*20550*/  IMAD.MOV.U32 R234, RZ, RZ, R43 ;  /* 0x000000ffffea7224 */ /* 0x000fe200078e002b */
[----:B------:R-:W-:Y:S01]  /*20560*/  MOV R164, R47 ;  /* 0x0000002f00a47202 */ /* 0x000fe20000000f00 */
[----:B------:R-:W-:Y:S01]  /*20570*/  IMAD.MOV.U32 R235, RZ, RZ, R46 ;  /* 0x000000ffffeb7224 */ /* 0x000fe200078e002e */
[----:B------:R-:W3:Y:S01]  /*20580*/  LDL.LU R42, [R1+0x214c] ;  /* 0x00214c00012a7983 */ /* 0x000ee20000300800 */
[----:B------:R-:W-:-:S03]  /*20590*/  IMAD.MOV.U32 R165, RZ, RZ, R130 ;  /* 0x000000ffffa57224 */ /* 0x000fc600078e0082 */
[----:B------:R-:W3:Y:S01]  /*205a0*/  LDL.LU R43, [R1+0x2148] ;  /* 0x00214800012b7983 */ /* 0x000ee20000300800 */
[----:B------:R-:W-:-:S03]  /*205b0*/  IMAD.MOV.U32 R166, RZ, RZ, R131 ;  /* 0x000000ffffa67224 */ /* 0x000fc600078e0083 */
[----:B------:R-:W3:Y:S01]  /*205c0*/  LDL.LU R46, [R1+0x2144] ;  /* 0x00214400012e7983 */ /* 0x000ee20000300800 */
[----:B------:R-:W-:-:S03]  /*205d0*/  MOV R167, R122 ;  /* 0x0000007a00a77202 */ /* 0x000fc60000000f00 */
[----:B------:R-:W3:Y:S04]  /*205e0*/  LDL.LU R47, [R1+0x2140] ;  /* 0x00214000012f7983 */ /* 0x000ee80000300800 */
[----:B------:R-:W3:Y:S04]  /*205f0*/  LDL.LU R130, [R1+0x213c] ;  /* 0x00213c0001827983 */ /* 0x000ee80000300800 */
[----:B------:R-:W3:Y:S04]  /*20600*/  LDL.LU R131, [R1+0x2138] ;  /* 0x0021380001837983 */ /* 0x000ee80000300800 */
[----:B------:R-:W3:Y:S04]  /*20610*/  LDL.LU R122, [R1+0x2134] ;  /* 0x00213400017a7983 */ /* 0x000ee80000300800 */
[----:B------:R-:W-:Y:S04]  /*20620*/  STL.64 [R1+0x1f80], R178 ;  /* 0x001f80b201007387 */ /* 0x000fe80000100a00 */
[----:B------:R1:W-:Y:S02]  /*20630*/  STL.64 [R1+0x1f78], R176 ;  /* 0x001f78b001007387 */ /* 0x0003e40000100a00 */
[----:B-1----:R-:W-:-:S02]  /*20640*/  IMAD.MOV.U32 R176, RZ, RZ, R126 ;  /* 0x000000ffffb07224 */ /* 0x002fc400078e007e */
[----:B------:R-:W3:Y:S01]  /*20650*/  LDL.LU R126, [R1+0x2130] ;  /* 0x00213000017e7983 */ /* 0x000ee20000300800 */
[----:B------:R-:W-:-:S03]  /*20660*/  IMAD.MOV.U32 R177, RZ, RZ, R127 ;  /* 0x000000ffffb17224 */ /* 0x000fc600078e007f */
[----:B------:R-:W3:Y:S01]  /*20670*/  LDL.LU R127, [R1+0x212c] ;  /* 0x00212c00017f7983 */ /* 0x000ee20000300800 */
[----:B------:R-:W-:-:S03]  /*20680*/  MOV R178, R123 ;  /* 0x0000007b00b27202 */ /* 0x000fc60000000f00 */
[----:B------:R-:W3:Y:S01]  /*20690*/  LDL.LU R123, [R1+0x2128] ;  /* 0x00212800017b7983 */ /* 0x000ee20000300800 */
[C---:B--2---:R-:W-:Y:S06]  /*206a0*/  HMMA.1688.F32.TF32 R32, R224.reuse, R50, R32 ;  /* 0x00000032e020723c */ /* 0x044fec0000081020 */
[C---:B----4-:R-:W-:Y:S06]  /*206b0*/  HMMA.1688.F32.TF32 R236, R224.reuse, R118, R236 ;  /* 0x00000076e0ec723c */ /* 0x050fec00000810ec */
[C---:B------:R-:W-:Y:S06]  /*206c0*/  HMMA.1688.F32.TF32 R240, R224.reuse, R114, R240 ;  /* 0x00000072e0f0723c */ /* 0x040fec00000810f0 */
[C---:B------:R-:W-:Y:S06]  /*206d0*/  HMMA.1688.F32.TF32 R248, R224.reuse, R110, R248 ;  /* 0x0000006ee0f8723c */ /* 0x040fec00000810f8 */
[C---:B---3--:R-:W-:Y:S06]  /*206e0*/  HMMA.1688.F32.TF32 R76, R224.reuse, R38, R76 ;  /* 0x00000026e04c723c */ /* 0x048fec000008104c */
[C---:B------:R-:W-:Y:S06]  /*206f0*/  HMMA.1688.F32.TF32 R24, R224.reuse, R42, R24 ;  /* 0x0000002ae018723c */ /* 0x040fec0000081018 */
[C---:B------:R-:W-:Y:S06]  /*20700*/  HMMA.1688.F32.TF32 R64, R224.reuse, R130, R64 ;  /* 0x00000082e040723c */ /* 0x040fec0000081040 */
[C---:B------:R-:W-:Y:S06]  /*20710*/  HMMA.1688.F32.TF32 R56, R224.reuse, R46, R56 ;  /* 0x0000002ee038723c */ /* 0x040fec0000081038 */
[C---:B------:R-:W-:Y:S06]  /*20720*/  HMMA.1688.F32.TF32 R60, R224.reuse, R126, R60 ;  /* 0x0000007ee03c723c */ /* 0x040fec000008103c */
[----:B------:R-:W-:Y:S06]  /*20730*/  HMMA.1688.F32.TF32 R52, R224, R122, R52 ;  /* 0x0000007ae034723c */ /* 0x000fec0000081034 */
[----:B------:R-:W-:Y:S01]  /*20740*/  IMAD.MOV.U32 R41, RZ, RZ, R66 ;  /* 0x000000ffff297224 */ /* 0x000fe200078e0042 */
[----:B------:R-:W-:Y:S01]  /*20750*/  MOV R44, R65 ;  /* 0x00000041002c7202 */ /* 0x000fe20000000f00 */
[----:B------:R-:W-:-:S02]  /*20760*/  IMAD.MOV.U32 R40, RZ, RZ, R67 ;  /* 0x000000ffff287224 */ /* 0x000fc400078e0043 */
[----:B------:R-:W-:Y:S01]  /*20770*/  IMAD.MOV.U32 R45, RZ, RZ, R64 ;  /* 0x000000ffff2d7224 */ /* 0x000fe200078e0040 */
[----:B------:R-:W2:Y:S04]  /*20780*/  LDL.LU.64 R66, [R1+0x2120] ;  /* 0x0021200001427983 */ /* 0x000ea80000300a00 */
[----:B------:R-:W2:Y:S04]  /*20790*/  LDL.LU.64 R64, [R1+0x2118] ;  /* 0x0021180001407983 */ /* 0x000ea80000300a00 */
[----:B------:R-:W-:Y:S04]  /*207a0*/  STL.64 [R1+0x630], R60 ;  /* 0x0006303c01007387 */ /* 0x000fe80000100a00 */
        /* <DEDUP_REMOVED lines=9> */
[----:B-1----:R-:W2:Y:S04]  /*20840*/  LDL.LU.64 R58, [R1+0x20f0] ;  /* 0x0020f000013a7983 */ /* 0x002ea80000300a00 */
        /* <DEDUP_REMOVED lines=23> */
[----:B-1----:R-:W3:Y:S04]  /*209c0*/  LDL.LU.64 R250, [R1+0x2090] ;  /* 0x0020900001fa7983 */ /* 0x002ee80000300a00 */
[----:B------:R-:W3:Y:S01]  /*209d0*/  LDL.LU.64 R248, [R1+0x2088] ;  /* 0x0020880001f87983 */ /* 0x000ee20000300a00 */
[----:B------:R-:W-:-:S07]  /*209e0*/  IMAD.MOV.U32 R179, RZ, RZ, R5 ;  /* 0x000000ffffb37224 */ /* 0x000fce00078e0005 */
[C---:B------:R-:W-:Y:S06]  /*209f0*/  HMMA.1688.F32.TF32 R176, R224.reuse, R106, R176 ;  /* 0x0000006ae0b0723c */ /* 0x040fec00000810b0 */
[C---:B------:R-:W-:Y:S06]  /*20a00*/  HMMA.1688.F32.TF32 R232, R224.reuse, R102, R232 ;  /* 0x00000066e0e8723c */ /* 0x040fec00000810e8 */
[----:B------:R-:W-:Y:S11]  /*20a10*/  HMMA.1688.F32.TF32 R164, R224, R98, R164 ;  /* 0x00000062e0a4723c */ /* 0x000ff600000810a4 */
[----:B------:R1:W-:Y:S01]  /*20a20*/  STL.64 [R1+0x8c8], R178 ;  /* 0x0008c8b201007387 */ /* 0x0003e20000100a00 */
[----:B------:R-:W-:Y:S01]  /*20a30*/  MOV R84, R176 ;  /* 0x000000b000547202 */ /* 0x000fe20000000f00 */
[----:B------:R-:W-:-:S02]  /*20a40*/  IMAD.MOV.U32 R85, RZ, RZ, R177 ;  /* 0x000000ffff557224 */ /* 0x000fc400078e00b1 */
[C---:B-1----:R-:W-:Y:S06]  /*20a50*/  HMMA.1688.F32.TF32 R176, R224.reuse, R94, R168 ;  /* 0x0000005ee0b0723c */ /* 0x042fec00000810a8 */
[----:B------:R-:W-:Y:S01]  /*20a60*/  HMMA.1688.F32.TF32 R168, R224, R90, R16 ;  /* 0x0000005ae0a8723c */ /* 0x000fe20000081010 */
[----:B------:R-:W-:Y:S04]  /*20a70*/  STL [R1+0x1f20], R85 ;  /* 0x001f205501007387 */ /* 0x000fe80000100800 */
[----:B------:R-:W-:Y:S04]  /*20a80*/  STL [R1+0x1f1c], R84 ;  /* 0x001f1c5401007387 */ /* 0x000fe80000100800 */
[----:B------:R-:W-:Y:S04]  /*20a90*/  STL.64 [R1+0x950], R232 ;  /* 0x000950e801007387 */ /* 0x000fe80000100a00 */
[----:B------:R-:W-:Y:S04]  /*20aa0*/  STL.64 [R1+0x958], R234 ;  /* 0x000958ea01007387 */ /* 0x000fe80000100a00 */
[----:B------:R-:W-:Y:S04]  /*20ab0*/  STL.64 [R1+0x940], R164 ;  /* 0x000940a401007387 */ /* 0x000fe80000100a00 */
[----:B------:R3:W-:Y:S04]  /*20ac0*/  STL.64 [R1+0x948], R166 ;  /* 0x000948a601007387 */ /* 0x0007e80000100a00 */
[----:B------:R-:W-:Y:S04]  /*20ad0*/  STL.64 [R1+0x930], R176 ;  /* 0x000930b001007387 */ /* 0x000fe80000100a00 */
[----:B------:R-:W-:Y:S04]  /*20ae0*/  STL.64 [R1+0x938], R178 ;  /* 0x000938b201007387 */ /* 0x000fe80000100a00 */
[----:B------:R-:W-:Y:S04]  /*20af0*/  STL.64 [R1+0x920], R168 ;  /* 0x000920a801007387 */ /* 0x000fe80000100a00 */
[----:B------:R-:W-:Y:S01]  /*20b00*/  STL.64 [R1+0x928], R170 ;  /* 0x000928aa01007387 */ /* 0x000fe20000100a00 */
[C---:B--2---:R-:W-:Y:S06]  /*20b10*/  HMMA.1688.F32.TF32 R32, R228.reuse, R122, R32 ;  /* 0x0000007ae420723c */ /* 0x044fec0000081020 */
[----:B----4-:R-:W-:Y:S06]  /*20b20*/  HMMA.1688.F32.TF32 R16, R228, R130, R240 ;  /* 0x00000082e410723c */ /* 0x010fec00000810f0 */
[----:B---3--:R-:W-:-:S15]  /*20b30*/  HMMA.1688.F32.TF32 R164, R224, R86, R248 ;  /* 0x00000056e0a4723c */ /* 0x008fde00000810f8 */
[----:B------:R-:W-:-:S03]  /*20b40*/  NOP ;  /* 0x0000000000007918 */ /* 0x000fc60000000000 */
[----:B------:R-:W-:Y:S01]  /*20b50*/  IMAD.MOV.U32 R89, RZ, RZ, R16 ;  /* 0x000000ffff597224 */ /* 0x000fe200078e0010 */
[----:B------:R-:W-:Y:S01]  /*20b60*/  MOV R88, R17 ;  /* 0x0000001100587202 */ /* 0x000fe20000000f00 */
[----:B------:R-:W-:Y:S02]  /*20b70*/  IMAD.MOV.U32 R49, RZ, RZ, R18 ;  /* 0x000000ffff317224 */ /* 0x000fe400078e0012 */
[----:B------:R-:W-:Y:S02]  /*20b80*/  IMAD.MOV.U32 R48, RZ, RZ, R19 ;  /* 0x000000ffff307224 */ /* 0x000fe400078e0013 */
[----:B------:R-:W-:Y:S01]  /*20b90*/  HMMA.1688.F32.TF32 R16, R228, R126, R236 ;  /* 0x0000007ee410723c */ /* 0x000fe200000810ec */
[----:B------:R-:W-:Y:S04]  /*20ba0*/  STL.64 [R1+0x910], R164 ;  /* 0x000910a401007387 */ /* 0x000fe80000100a00 */
[----:B------:R-:W-:-:S15]  /*20bb0*/  STL.64 [R1+0x918], R166 ;  /* 0x000918a601007387 */ /* 0x000fde0000100a00 */
[----:B------:R-:W-:-:S03]  /*20bc0*/  NOP ;  /* 0x0000000000007918 */ /* 0x000fc60000000000 */
[----:B------:R-:W-:Y:S01]  /*20bd0*/  STL.64 [R1+0x110], R16 ;  /* 0x0001101001007387 */ /* 0x000fe20000100a00 */
[----:B------:R-:W-:-:S03]  /*20be0*/  MOV R5, R19 ;  /* 0x0000001300057202 */ /* 0x000fc60000000f00 */
[----:B------:R1:W-:Y:S02]  /*20bf0*/  STL [R1+0x118], R18 ;  /* 0x0001181201007387 */ /* 0x0003e40000100800 */
[C---:B-1----:R-:W-:Y:S02]  /*20c00*/  HMMA.1688.F32.TF32 R16, R228.reuse, R46, R76 ;  /* 0x0000002ee410723c */ /* 0x042fe4000008104c */
[----:B------:R-:W-:Y:S04]  /*20c10*/  STL [R1+0x1f44], R5 ;  /* 0x001f440501007387 */ /* 0x000fe80000100800 */
[----:B------:R-:W-:Y:S04]  /*20c20*/  STL.64 [R1+0x100], R32 ;  /* 0x0001002001007387 */ /* 0x000fe80000100a00 */
[----:B------:R-:W-:Y:S04]  /*20c30*/  STL.64 [R1+0x108], R34 ;  /* 0x0001082201007387 */ /* 0x000fe80000100a00 */
[----:B------:R-:W-:Y:S04]  /*20c40*/  LDS R76, [R3+UR7+0x2100] ;  /* 0x00210007034c7984 */ /* 0x000fe80008000800 */
[----:B------:R-:W-:Y:S04]  /*20c50*/  LDS R78, [R3+UR7+0x3100] ;  /* 0x00310007034e7984 */ /* 0x000fe80008000800 */
[----:B------:R-:W-:Y:S04]  /*20c60*/  LDS R77, [R7+UR7+0x2100] ;  /* 0x00210007074d7984 */ /* 0x000fe80008000800 */
[----:B------:R-:W-:Y:S04]  /*20c70*/  STL.64 [R1+0x5f0], R16 ;  /* 0x0005f01001007387 */ /* 0x000fe80000100a00 */
[----:B------:R1:W-:Y:S04]  /*20c80*/  STL.64 [R1+0x5f8], R18 ;  /* 0x0005f81201007387 */ /* 0x0003e80000100a00 */
[----:B------:R-:W2:Y:S01]  /*20c90*/  LDS R79, [R7+UR7+0x3100] ;  /* 0x00310007074f7984 */ /* 0x000ea20008000800 */
[C---:B-1----:R-:W-:Y:S06]  /*20ca0*/  HMMA.1688.F32.TF32 R16, R228.reuse, R42, R24 ;  /* 0x0000002ae410723c */ /* 0x042fec0000081018 */
[----:B------:R-:W-:-:S15]  /*20cb0*/  HMMA.1688.F32.TF32 R24, R228, R38, R56 ;  /* 0x00000026e418723c */ /* 0x000fde0000081038 */
[----:B------:R-:W-:-:S02]  /*20cc0*/  NOP ;  /* 0x0000000000007918 */ /* 0x000fc40000000000 */
[----:B------:R1:W-:Y:S01]  /*20cd0*/  STL.64 [R1+0x610], R16 ;  /* 0x0006101001007387 */ /* 0x0003e20000100a00 */
[----:B------:R-:W-:Y:S02]  /*20ce0*/  IMAD.MOV.U32 R37, RZ, RZ, R18 ;  /* 0x000000ffff257224 */ /* 0x000fe400078e0012 */
[----:B------:R-:W-:Y:S02]  /*20cf0*/  IMAD.MOV.U32 R36, RZ, RZ, R19 ;  /* 0x000000ffff247224 */ /* 0x000fe400078e0013 */
[C---:B-1----:R-:W-:Y:S03]  /*20d00*/  HMMA.1688.F32.TF32 R16, R228.reuse, R50, R52 ;  /* 0x00000032e410723c */ /* 0x042fe60000081034 */
[----:B------:R-:W-:Y:S04]  /*20d10*/  STL [R1+0x1f40], R36 ;  /* 0x001f402401007387 */ /* 0x000fe80000100800 */
[----:B------:R-:W-:Y:S01]  /*20d20*/  STL [R1+0x1f3c], R37 ;  /* 0x001f3c2501007387 */ /* 0x000fe20000100800 */
[C---:B------:R-:W-:Y:S03]  /*20d30*/  HMMA.1688.F32.TF32 R32, R228.reuse, R118, R60 ;  /* 0x00000076e420723c */ /* 0x040fe6000008103c */
[----:B------:R-:W-:Y:S04]  /*20d40*/  STL.64 [R1+0x640], R24 ;  /* 0x0006401801007387 */ /* 0x000fe80000100a00 */
[----:B------:R1:W-:Y:S08]  /*20d50*/  STL.64 [R1+0x648], R26 ;  /* 0x0006481a01007387 */ /* 0x0003f00000100a00 */
[----:B------:R-:W-:Y:S01]  /*20d60*/  STL.64 [R1+0x670], R16 ;  /* 0x0006701001007387 */ /* 0x000fe20000100a00 */
[C---:B-1----:R-:W-:Y:S03]  /*20d70*/  HMMA.1688.F32.TF32 R24, R228.reuse, R114, R64 ;  /* 0x00000072e418723c */ /* 0x042fe60000081040 */
[----:B------:R1:W-:Y:S03]  /*20d80*/  STL.64 [R1+0x678], R18 ;  /* 0x0006781201007387 */ /* 0x0003e60000100a00 */
[----:B-1----:R-:W-:Y:S01]  /*20d90*/  HMMA.1688.F32.TF32 R16, R228, R110, R68 ;  /* 0x0000006ee410723c */ /* 0x002fe20000081044 */
[----:B------:R-:W-:Y:S04]  /*20da0*/  STL.64 [R1+0x6f0], R32 ;  /* 0x0006f02001007387 */ /* 0x000fe80000100a00 */
[----:B------:R-:W-:-:S12]  /*20db0*/  STL.64 [R1+0x6f8], R34 ;  /* 0x0006f82201007387 */ /* 0x000fd80000100a00 */
[----:B------:R-:W-:Y:S04]  /*20dc0*/  STL.64 [R1+0x720], R24 ;  /* 0x0007201801007387 */ /* 0x000fe80000100a00 */
[----:B------:R-:W-:Y:S01]  /*20dd0*/  STL.64 [R1+0x728], R26 ;  /* 0x0007281a01007387 */ /* 0x000fe20000100a00 */
[----:B------:R-:W-:Y:S01]  /*20de0*/  HMMA.1688.F32.TF32 R52, R228, R102, R72 ;  /* 0x00000066e434723c */ /* 0x000fe20000081048 */
[----:B------:R-:W-:Y:S01]  /*20df0*/  IMAD.MOV.U32 R164, RZ, RZ, R220 ;  /* 0x000000ffffa47224 */ /* 0x000fe200078e00dc */
[----:B------:R-:W-:Y:S01]  /*20e00*/  MOV R166, R245 ;  /* 0x000000f500a67202 */ /* 0x000fe20000000f00 */
[----:B------:R-:W-:Y:S01]  /*20e10*/  IMAD.MOV.U32 R165, RZ, RZ, R246 ;  /* 0x000000ffffa57224 */ /* 0x000fe200078e00f6 */
[----:B------:R-:W-:Y:S01]  /*20e20*/  MOV R232, R221 ;  /* 0x000000dd00e87202 */ /* 0x000fe20000000f00 */
[----:B------:R-:W-:-:S02]  /*20e30*/  IMAD.MOV.U32 R167, RZ, RZ, R244 ;  /* 0x000000ffffa77224 */ /* 0x000fc400078e00f4 */
[----:B------:R-:W-:Y:S02]  /*20e40*/  IMAD.MOV.U32 R233, RZ, RZ, R222 ;  /* 0x000000ffffe97224 */ /* 0x000fe400078e00de */
[----:B------:R-:W-:Y:S01]  /*20e50*/  IMAD.MOV.U32 R234, RZ, RZ, R223 ;  /* 0x000000ffffea7224 */ /* 0x000fe200078e00df */
[----:B------:R-:W-:Y:S04]  /*20e60*/  STL.64 [R1+0x790], R16 ;  /* 0x0007901001007387 */ /* 0x000fe80000100a00 */
[----:B------:R1:W-:Y:S01]  /*20e70*/  STL.64 [R1+0x798], R18 ;  /* 0x0007981201007387 */ /* 0x0003e20000100a00 */
[----:B------:R-:W-:-:S03]  /*20e80*/  MOV R235, R247 ;  /* 0x000000f700eb7202 */ /* 0x000fc60000000f00 */
[----:B------:R-:W-:Y:S04]  /*20e90*/  LDS R32, [R3+UR7+0x2180] ;  /* 0x0021800703207984 */ /* 0x000fe80008000800 */
[----:B------:R-:W-:Y:S01]  /*20ea0*/  LDS R34, [R3+UR7+0x3180] ;  /* 0x0031800703227984 */ /* 0x000fe20008000800 */
[C---:B-1----:R-:W-:Y:S03]  /*20eb0*/  HMMA.1688.F32.TF32 R16, R228.reuse, R106, R80 ;  /* 0x0000006ae410723c */ /* 0x042fe60000081050 */
[----:B------:R-:W-:Y:S04]  /*20ec0*/  LDS R33, [R7+UR7+0x2180] ;  /* 0x0021800707217984 */ /* 0x000fe80008000800 */
[----:B------:R-:W1:Y:S01]  /*20ed0*/  LDS R35, [R7+UR7+0x3180] ;  /* 0x0031800707237984 */ /* 0x000e620008000800 */
[C---:B------:R-:W-:Y:S06]  /*20ee0*/  HMMA.1688.F32.TF32 R24, R228.reuse, R98, R12 ;  /* 0x00000062e418723c */ /* 0x040fec000008100c */
[C---:B------:R-:W-:Y:S09]  /*20ef0*/  HMMA.1688.F32.TF32 R12, R228.reuse, R90, R8 ;  /* 0x0000005ae40c723c */ /* 0x040ff20000081008 */
[----:B------:R-:W-:Y:S04]  /*20f00*/  STL.64 [R1+0x7b0], R16 ;  /* 0x0007b01001007387 */ /* 0x000fe80000100a00 */
[----:B------:R3:W-:Y:S01]  /*20f10*/  STL.64 [R1+0x7b8], R18 ;  /* 0x0007b81201007387 */ /* 0x0007e20000100a00 */
[C---:B------:R-:W-:Y:S06]  /*20f20*/  HMMA.1688.F32.TF32 R8, R228.reuse, R86, R20 ;  /* 0x00000056e408723c */ /* 0x040fec0000081014 */
[----:B---3--:R-:W-:Y:S01]  /*20f30*/  HMMA.1688.F32.TF32 R16, R228, R94, R28 ;  /* 0x0000005ee410723c */ /* 0x008fe2000008101c */
[----:B------:R-:W-:Y:S04]  /*20f40*/  STL.64 [R1+0x8b0], R52 ;  /* 0x0008b03401007387 */ /* 0x000fe80000100a00 */
[----:B------:R-:W-:Y:S04]  /*20f50*/  STL.64 [R1+0x8b8], R54 ;  /* 0x0008b83601007387 */ /* 0x000fe80000100a00 */
[----:B------:R-:W-:Y:S04]  /*20f60*/  STL.64 [R1+0x8a0], R24 ;  /* 0x0008a01801007387 */ /* 0x000fe80000100a00 */
[----:B------:R-:W-:Y:S10]  /*20f70*/  STL.64 [R1+0x8a8], R26 ;  /* 0x0008a81a01007387 */ /* 0x000ff40000100a00 */
[----:B------:R-:W-:Y:S04]  /*20f80*/  STL.64 [R1+0x890], R16 ;  /* 0x0008901001007387 */ /* 0x000fe80000100a00 */
[----:B------:R-:W-:Y:S04]  /*20f90*/  STL.64 [R1+0x898], R18 ;  /* 0x0008981201007387 */ /* 0x000fe80000100a00 */
[----:B------:R-:W-:Y:S04]  /*20fa0*/  STL.64 [R1+0x880], R12 ;  /* 0x0008800c01007387 */ /* 0x000fe80000100a00 */
[----:B------:R-:W-:Y:S04]  /*20fb0*/  STL.64 [R1+0x888], R14 ;  /* 0x0008880e01007387 */ /* 0x000fe80000100a00 */
[----:B------:R-:W-:Y:S04]  /*20fc0*/  STL.64 [R1+0x870], R8 ;  /* 0x0008700801007387 */ /* 0x000fe80000100a00 */
[----:B------:R3:W-:Y:S01]  /*20fd0*/  STL.64 [R1+0x878], R10 ;  /* 0x0008780a01007387 */ /* 0x0007e20000100a00 */
[C---:B--2---:R-:W-:Y:S03]  /*20fe0*/  HMMA.1688.F32.TF32 R20, R76.reuse, R118, R160 ;  /* 0x000000764c14723c */ /* 0x044fe600000810a0 */
[----:B------:R-:W-:Y:S04]  /*20ff0*/  LDS R16, [R3+UR7+0x2200] ;  /* 0x0022000703107984 */ /* 0x000fe80008000800 */
[----:B------:R-:W-:Y:S01]  /*21000*/  LDS R18, [R3+UR7+0x3200] ;  /* 0x0032000703127984 */ /* 0x000fe20008000800 */
[C---:B---3--:R-:W-:Y:S03]  /*21010*/  HMMA.1688.F32.TF32 R8, R76.reuse, R130, R132 ;  /* 0x000000824c08723c */ /* 0x048fe60000081084 */
[----:B------:R-:W-:Y:S04]  /*21020*/  LDS R17, [R7+UR7+0x2200] ;  /* 0x0022000707117984 */ /* 0x000fe80008000800 */
[----:B------:R-:W2:Y:S01]  /*21030*/  LDS R19, [R7+UR7+0x3200] ;  /* 0x0032000707137984 */ /* 0x000ea20008000800 */
[----:B------:R-:W-:Y:S03]  /*21040*/  HMMA.1688.F32.TF32 R12, R76, R122, R140 ;  /* 0x0000007a4c0c723c */ /* 0x000fe6000008108c */
[----:B------:R-:W-:Y:S04]  /*21050*/  LDS R132, [R3+UR7+0x2380] ;  /* 0x0023800703847984 */ /* 0x000fe80008000800 */
[----:B------:R-:W-:Y:S04]  /*21060*/  LDS R134, [R3+UR7+0x3380] ;  /* 0x0033800703867984 */ /* 0x000fe80008000800 */
[----:B------:R-:W-:Y:S04]  /*21070*/  LDS R133, [R7+UR7+0x2380] ;  /* 0x0023800707857984 */ /* 0x000fe80008000800 */
[----:B------:R-:W-:Y:S01]  /*21080*/  LDS R135, [R7+UR7+0x3380] ;  /* 0x0033800707877984 */ /* 0x000fe20008000800 */
[----:B------:R-:W-:Y:S01]  /*21090*/  MOV R113, R8 ;  /* 0x0000000800717202 */ /* 0x000fe20000000f00 */
[----:B------:R-:W-:Y:S01]  /*210a0*/  IMAD.MOV.U32 R112, RZ, RZ, R9 ;  /* 0x000000ffff707224 */ /* 0x000fe200078e0009 */
[----:B------:R-:W-:Y:S01]  /*210b0*/  MOV R92, R11 ;  /* 0x0000000b005c7202 */ /* 0x000fe20000000f00 */
[----:B------:R-:W-:-:S02]  /*210c0*/  IMAD.MOV.U32 R93, RZ, RZ, R10 ;  /* 0x000000ffff5d7224 */ /* 0x000fc400078e000a */
[----:B------:R-:W-:-:S15]  /*210d0*/  HMMA.1688.F32.TF32 R8, R76, R126, R136 ;  /* 0x0000007e4c08723c */ /* 0x000fde0000081088 */
[----:B------:R-:W-:-:S08]  /*210e0*/  NOP ;  /* 0x0000000000007918 */ /* 0x000fd00000000000 */
[----:B------:R-:W-:Y:S01]  /*210f0*/  STL.64 [R1+0xb0], R8 ;  /* 0x0000b00801007387 */ /* 0x000fe20000100a00 */
[----:B------:R-:W-:-:S03]  /*21100*/  IMAD.MOV.U32 R5, RZ, RZ, R11 ;  /* 0x000000ffff057224 */ /* 0x000fc600078e000b */
[----:B------:R3:W-:Y:S02]  /*21110*/  STL [R1+0xb8], R10 ;  /* 0x0000b80a01007387 */ /* 0x0007e40000100800 */
[----:B---3--:R-:W-:-:S15]  /*21120*/  HMMA.1688.F32.TF32 R8, R76, R46, R144 ;  /* 0x0000002e4c08723c */ /* 0x008fde0000081090 */
[----:B------:R-:W-:-:S08]  /*21130*/  NOP ;  /* 0x0000000000007918 */ /* 0x000fd00000000000 */
[----:B------:R-:W-:Y:S01]  /*21140*/  STL.64 [R1+0xe0], R8 ;  /* 0x0000e00801007387 */ /* 0x000fe20000100a00 */
[----:B------:R-:W-:-:S03]  /*21150*/  IMAD.MOV.U32 R36, RZ, RZ, R11 ;  /* 0x000000ffff247224 */ /* 0x000fc600078e000b */
[----:B------:R-:W-:Y:S04]  /*21160*/  STL.64 [R1+0x30], R12 ;  /* 0x0000300c01007387 */ /* 0x000fe80000100a00 */
[----:B------:R-:W-:Y:S04]  /*21170*/  STL.64 [R1+0x38], R14 ;  /* 0x0000380e01007387 */ /* 0x000fe80000100a00 */
[----:B------:R3:W-:Y:S02]  /*21180*/  STL [R1+0xe8], R10 ;  /* 0x0000e80a01007387 */ /* 0x0007e40000100800 */
[C---:B---3--:R-:W-:Y:S06]  /*21190*/  HMMA.1688.F32.TF32 R8, R76.reuse, R42, R148 ;  /* 0x0000002a4c08723c */ /* 0x048fec0000081094 */
[----:B------:R-:W-:-:S15]  /*211a0*/  HMMA.1688.F32.TF32 R12, R76, R38, R152 ;  /* 0x000000264c0c723c */ /* 0x000fde0000081098 */
[----:B------:R-:W-:-:S02]  /*211b0*/  NOP ;  /* 0x0000000000007918 */ /* 0x000fc40000000000 */
[----:B------:R-:W-:Y:S01]  /*211c0*/  STL [R1+0xc4], R9 ;  /* 0x0000c40901007387 */ /* 0x000fe20000100800 */
[----:B------:R-:W-:-:S03]  /*211d0*/  MOV R37, R8 ;  /* 0x0000000800257202 */ /* 0x000fc60000000f00 */
[----:B------:R3:W-:Y:S02]  /*211e0*/  STL.64 [R1+0xc8], R10 ;  /* 0x0000c80a01007387 */ /* 0x0007e40000100a00 */
[C---:B---3--:R-:W-:Y:S02]  /*211f0*/  HMMA.1688.F32.TF32 R8, R76.reuse, R50, R156 ;  /* 0x000000324c08723c */ /* 0x048fe4000008109c */
[----:B------:R-:W-:Y:S04]  /*21200*/  STL.64 [R1+0x50], R12 ;  /* 0x0000500c01007387 */ /* 0x000fe80000100a00 */
[----:B------:R3:W-:Y:S02]  /*21210*/  STL.64 [R1+0x58], R14 ;  /* 0x0000580e01007387 */ /* 0x0007e40000100a00 */
[----:B---3--:R-:W-:-:S15]  /*21220*/  HMMA.1688.F32.TF32 R12, R76, R114, R188 ;  /* 0x000000724c0c723c */ /* 0x008fde00000810bc */
[----:B------:R-:W-:Y:S04]  /*21230*/  STL.64 [R1+0xa0], R8 ;  /* 0x0000a00801007387 */ /* 0x000fe80000100a00 */
[----:B------:R3:W-:Y:S02]  /*21240*/  STL.64 [R1+0xa8], R10 ;  /* 0x0000a80a01007387 */ /* 0x0007e40000100a00 */
[C---:B---3--:R-:W-:Y:S02]  /*21250*/  HMMA.1688.F32.TF32 R8, R76.reuse, R110, R192 ;  /* 0x0000006e4c08723c */ /* 0x048fe400000810c0 */
[----:B------:R-:W-:Y:S04]  /*21260*/  STL.64 [R1+0x600], R20 ;  /* 0x0006001401007387 */ /* 0x000fe80000100a00 */
[----:B------:R3:W-:Y:S04]  /*21270*/  STL.64 [R1+0x608], R22 ;  /* 0x0006081601007387 */ /* 0x0007e80000100a00 */
[----:B------:R-:W-:Y:S04]  /*21280*/  STL.64 [R1+0x650], R12 ;  /* 0x0006500c01007387 */ /* 0x000fe80000100a00 */
[----:B------:R4:W-:Y:S01]  /*21290*/  STL.64 [R1+0x658], R14 ;  /* 0x0006580e01007387 */ /* 0x0009e20000100a00 */
[C---:B---3--:R-:W-:Y:S08]  /*212a0*/  HMMA.1688.F32.TF32 R20, R76.reuse, R106, R196 ;  /* 0x0000006a4c14723c */ /* 0x048ff000000810c4 */
[----:B------:R-:W-:Y:S01]  /*212b0*/  STL.64 [R1+0x690], R8 ;  /* 0x0006900801007387 */ /* 0x000fe20000100a00 */
[C---:B----4-:R-:W-:Y:S03]  /*212c0*/  HMMA.1688.F32.TF32 R12, R76.reuse, R102, R200 ;  /* 0x000000664c0c723c */ /* 0x050fe600000810c8 */
[----:B------:R3:W-:Y:S03]  /*212d0*/  STL.64 [R1+0x698], R10 ;  /* 0x0006980a01007387 */ /* 0x0007e60000100a00 */
[C---:B---3--:R-:W-:Y:S08]  /*212e0*/  HMMA.1688.F32.TF32 R8, R76.reuse, R98, R204 ;  /* 0x000000624c08723c */ /* 0x048ff000000810cc */
[----:B------:R-:W-:Y:S04]  /*212f0*/  STL.64 [R1+0x710], R20 ;  /* 0x0007101401007387 */ /* 0x000fe80000100a00 */
[----:B------:R3:W-:Y:S05]  /*21300*/  STL.64 [R1+0x718], R22 ;  /* 0x0007181601007387 */ /* 0x0007ea0000100a00 */
[----:B------:R-:W-:Y:S04]  /*21310*/  STL.64 [R1+0x820], R12 ;  /* 0x0008200c01007387 */ /* 0x000fe80000100a00 */
[----:B------:R4:W-:Y:S01]  /*21320*/  STL.64 [R1+0x828], R14 ;  /* 0x0008280e01007387 */ /* 0x0009e20000100a00 */
[C---:B---3--:R-:W-:Y:S03]  /*21330*/  HMMA.1688.F32.TF32 R20, R76.reuse, R94, R208 ;  /* 0x0000005e4c14723c */ /* 0x048fe600000810d0 */
[----:B------:R-:W-:Y:S03]  /*21340*/  STL.64 [R1+0x810], R8 ;  /* 0x0008100801007387 */ /* 0x000fe60000100a00 */
[C---:B----4-:R-:W-:Y:S01]  /*21350*/  HMMA.1688.F32.TF32 R12, R76.reuse, R90, R212 ;  /* 0x0000005a4c0c723c */ /* 0x050fe200000810d4 */
[----:B------:R3:W-:Y:S05]  /*21360*/  STL.64 [R1+0x818], R10 ;  /* 0x0008180a01007387 */ /* 0x0007ea0000100a00 */
[----:B---3--:R-:W-:Y:S11]  /*21370*/  HMMA.1688.F32.TF32 R8, R76, R86, R216 ;  /* 0x000000564c08723c */ /* 0x008ff600000810d8 */
[----:B------:R-:W-:Y:S04]  /*21380*/  STL.64 [R1+0x800], R20 ;  /* 0x0008001401007387 */ /* 0x000fe80000100a00 */
[----:B------:R-:W-:Y:S04]  /*21390*/  STL.64 [R1+0x808], R22 ;  /* 0x0008081601007387 */ /* 0x000fe80000100a00 */
[----:B------:R-:W-:Y:S04]  /*213a0*/  STL.64 [R1+0x7f0], R12 ;  /* 0x0007f00c01007387 */ /* 0x000fe80000100a00 */
[----:B------:R-:W-:Y:S04]  /*213b0*/  STL.64 [R1+0x7f8], R14 ;  /* 0x0007f80e01007387 */ /* 0x000fe80000100a00 */
[----:B------:R-:W3:Y:S04]  /*213c0*/  LDL.LU R220, [R1+0x2080] ;  /* 0x0020800001dc7983 */ /* 0x000ee80000300800 */
[----:B------:R-:W-:Y:S04]  /*213d0*/  STL.64 [R1+0x7d0], R8 ;  /* 0x0007d00801007387 */ /* 0x000fe80000100a00 */
[----:B------:R4:W-:Y:S04]  /*213e0*/  STL.64 [R1+0x7d8], R10 ;  /* 0x0007d80a01007387 */ /* 0x0009e80000100a00 */
[----:B------:R-:W2:Y:S04]  /*213f0*/  LDL.LU R246, [R1+0x207c] ;  /* 0x00207c0001f67983 */ /* 0x000ea80000300800 */
[----:B------:R-:W4:Y:S04]  /*21400*/  LDL.LU R245, [R1+0x2078] ;  /* 0x0020780001f57983 */ /* 0x000f280000300800 */
        /* <DEDUP_REMOVED lines=9> */
[----:B------:R-:W1:Y:S04]  /*214a0*/  LDL.LU R52, [R1+0x140] ;  /* 0x0001400001347983 */ /* 0x000e680000300800 */
[----:B------:R-:W1:Y:S04]  /*214b0*/  LDL.LU R53, [R1+0x144] ;  /* 0x0001440001357983 */ /* 0x000e680000300800 */
[----:B------:R-:W1:Y:S04]  /*214c0*/  LDL.LU R54, [R1+0x148] ;  /* 0x0001480001367983 */ /* 0x000e680000300800 */
[----:B------:R-:W1:Y:S04]  /*214d0*/  LDL.LU R55, [R1+0x14c] ;  /* 0x00014c0001377983 */ /* 0x000e680000300800 */
        /* <DEDUP_REMOVED lines=15> */
[----:B------:R-:W4:Y:S01]  /*215d0*/  LDL.LU R243, [R1+0x4bc] ;  /* 0x0004bc0001f37983 */ /* 0x000f220000300800 */
[----:B---3--:R-:W-:-:S02]  /*215e0*/  IMAD.MOV.U32 R251, RZ, RZ, R220 ;  /* 0x000000fffffb7224 */ /* 0x008fc400078e00dc */
[----:B--2---:R-:W-:Y:S01]  /*215f0*/  IMAD.MOV.U32 R250, RZ, RZ, R246 ;  /* 0x000000fffffa7224 */ /* 0x004fe200078e00f6 */
[----:B----4-:R-:W-:Y:S01]  /*21600*/  MOV R249, R245 ;  /* 0x000000f500f97202 */ /* 0x010fe20000000f00 */
[----:B------:R-:W-:Y:S02]  /*21610*/  IMAD.MOV.U32 R248, RZ, RZ, R244 ;  /* 0x000000fffff87224 */ /* 0x000fe400078e00f4 */
[----:B------:R-:W2:Y:S04]  /*21620*/  LDL.LU R244, [R1+0x2070] ;  /* 0x0020700001f47983 */ /* 0x000ea80000300800 */
[----:B------:R-:W2:Y:S04]  /*21630*/  LDL.LU R245, [R1+0x206c] ;  /* 0x00206c0001f57983 */ /* 0x000ea80000300800 */
[----:B------:R-:W2:Y:S04]  /*21640*/  LDL.LU R246, [R1+0x2068] ;  /* 0x0020680001f67983 */ /* 0x000ea80000300800 */
[----:B------:R-:W3:Y:S04]  /*21650*/  LDL.LU R220, [R1+0x2064] ;  /* 0x0020640001dc7983 */ /* 0x000ee80000300800 */
[----:B------:R-:W3:Y:S04]  /*21660*/  LDL.LU R221, [R1+0x2060] ;  /* 0x0020600001dd7983 */ /* 0x000ee80000300800 */
[----:B------:R-:W3:Y:S04]  /*21670*/  LDL.LU R222, [R1+0x205c] ;  /* 0x00205c0001de7983 */ /* 0x000ee80000300800 */
[----:B------:R-:W3:Y:S04]  /*21680*/  LDL.LU R223, [R1+0x2058] ;  /* 0x0020580001df7983 */ /* 0x000ee80000300800 */
[----:B------:R-:W2:Y:S04]  /*21690*/  LDL.LU R247, [R1+0x2054] ;  /* 0x0020540001f77983 */ /* 0x000ea80000300800 */
[----:B------:R-:W4:Y:S04]  /*216a0*/  LDL.LU R168, [R1+0x410] ;  /* 0x0004100001a87983 */ /* 0x000f280000300800 */
[----:B------:R-:W4:Y:S04]  /*216b0*/  LDL.LU R169, [R1+0x414] ;  /* 0x0004140001a97983 */ /* 0x000f280000300800 */
[----:B------:R-:W4:Y:S04]  /*216c0*/  LDL.LU R170, [R1+0x418] ;  /* 0x0004180001aa7983 */ /* 0x000f280000300800 */
[----:B------:R-:W4:Y:S01]  /*216d0*/  LDL.LU R171, [R1+0x41c] ;  /* 0x00041c0001ab7983 */ /* 0x000f220000300800 */
[C---:B-1----:R-:W-:Y:S06]  /*216e0*/  HMMA.1688.F32.TF32 R212, R32.reuse, R46, R52 ;  /* 0x0000002e20d4723c */ /* 0x042fec0000081034 */
[C---:B------:R-:W-:Y:S06]  /*216f0*/  HMMA.1688.F32.TF32 R136, R32.reuse, R122, R60 ;  /* 0x0000007a2088723c */ /* 0x040fec000008103c */
[C---:B------:R-:W-:Y:S06]  /*21700*/  HMMA.1688.F32.TF32 R8, R32.reuse, R114, R248 ;  /* 0x000000722008723c */ /* 0x040fec00000810f8 */
[C---:B------:R-:W-:Y:S06]  /*21710*/  HMMA.1688.F32.TF32 R208, R32.reuse, R42, R56 ;  /* 0x0000002a20d0723c */ /* 0x040fec0000081038 */
[C---:B------:R-:W-:Y:S06]  /*21720*/  HMMA.1688.F32.TF32 R204, R32.reuse, R38, R236 ;  /* 0x0000002620cc723c */ /* 0x040fec00000810ec */
[C---:B------:R-:W-:Y:S06]  /*21730*/  HMMA.1688.F32.TF32 R236, R32.reuse, R118, R224 ;  /* 0x0000007620ec723c */ /* 0x040fec00000810e0 */
[C---:B------:R-:W-:Y:S06]  /*21740*/  HMMA.1688.F32.TF32 R200, R32.reuse, R50, R240 ;  /* 0x0000003220c8723c */ /* 0x040fec00000810f0 */
[C---:B------:R-:W-:Y:S06]  /*21750*/  HMMA.1688.F32.TF32 R20, R32.reuse, R110, R176 ;  /* 0x0000006e2014723c */ /* 0x040fec00000810b0 */
[C---:B------:R-:W-:Y:S06]  /*21760*/  HMMA.1688.F32.TF32 R12, R32.reuse, R106, R232 ;  /* 0x0000006a200c723c */ /* 0x040fec00000810e8 */
[C---:B---3--:R-:W-:Y:S06]  /*21770*/  HMMA.1688.F32.TF32 R220, R32.reuse, R130, R220 ;  /* 0x0000008220dc723c */ /* 0x048fec00000810dc */
[----:B--2---:R-:W-:-:S15]  /*21780*/  HMMA.1688.F32.TF32 R24, R32, R126, R244 ;  /* 0x0000007e2018723c */ /* 0x004fde00000810f4 */
[----:B------:R-:W-:-:S02]  /*21790*/  NOP ;  /* 0x0000000000007918 */ /* 0x000fc40000000000 */
        /* <DEDUP_REMOVED lines=16> */
[----:B------:R-:W-:Y:S04]  /*218a0*/  STL.64 [R1], R8 ;  /* 0x0000000801007387 */ /* 0x000fe80000100a00 */
[----:B------:R1:W-:Y:S02]  /*218b0*/  STL.64 [R1+0x8], R10 ;  /* 0x0000080a01007387 */ /* 0x0003e40000100a00 */
[----:B-1----:R-:W-:Y:S02]  /*218c0*/  HMMA.1688.F32.TF32 R8, R32, R102, R164 ;  /* 0x000000662008723c */ /* 0x002fe400000810a4 */
[----:B------:R-:W-:Y:S04]  /*218d0*/  STL.64 [R1+0x60], R20 ;  /* 0x0000601401007387 */ /* 0x000fe80000100a00 */
[----:B------:R-:W-:Y:S04]  /*218e0*/  STL.64 [R1+0x68], R22 ;  /* 0x0000681601007387 */ /* 0x000fe80000100a00 */
[----:B------:R-:W-:Y:S04]  /*218f0*/  STL.64 [R1+0x420], R12 ;  /* 0x0004200c01007387 */ /* 0x000fe80000100a00 */
[----:B------:R-:W-:Y:S09]  /*21900*/  STL.64 [R1+0x428], R14 ;  /* 0x0004280e01007387 */ /* 0x000ff20000100a00 */
[----:B------:R4:W-:Y:S01]  /*21910*/  STL.64 [R1+0x788], R10 ;  /* 0x0007880a01007387 */ /* 0x0009e20000100a00 */
[----:B------:R-:W-:-:S02]  /*21920*/  IMAD.MOV.U32 R96, RZ, RZ, R8 ;  /* 0x000000ffff607224 */ /* 0x000fc400078e0008 */
[----:B------:R-:W-:Y:S02]  /*21930*/  IMAD.MOV.U32 R97, RZ, RZ, R9 ;  /* 0x000000ffff617224 */ /* 0x000fe400078e0009 */
[----:B----4-:R-:W-:Y:S03]  /*21940*/  HMMA.1688.F32.TF32 R8, R32, R98, R168 ;  /* 0x000000622008723c */ /* 0x010fe600000810a8 */
[----:B------:R-:W-:Y:S04]  /*21950*/  STL [R1+0x1ee4], R97 ;  /* 0x001ee46101007387 */ /* 0x000fe80000100800 */
[----:B------:R-:W-:-:S15]  /*21960*/  STL [R1+0x1ee0], R96 ;  /* 0x001ee06001007387 */ /* 0x000fde0000100800 */
[----:B------:R-:W-:-:S01]  /*21970*/  NOP ;  /* 0x0000000000007918 */ /* 0x000fc20000000000 */
[----:B------:R1:W-:Y:S04]  /*21980*/  STL.64 [R1+0x778], R10 ;  /* 0x0007780a01007387 */ /* 0x0003e80000100a00 */
[----:B------:R-:W2:Y:S04]  /*21990*/  LDL.LU R168, [R1+0x370] ;  /* 0x0003700001a87983 */ /* 0x000ea80000300800 */
[----:B------:R-:W2:Y:S04]  /*219a0*/  LDL.LU R169, [R1+0x374] ;  /* 0x0003740001a97983 */ /* 0x000ea80000300800 */
[----:B------:R-:W2:Y:S04]  /*219b0*/  LDL.LU R170, [R1+0x378] ;  /* 0x0003780001aa7983 */ /* 0x000ea80000300800 */
[----:B------:R-:W2:Y:S04]  /*219c0*/  LDL.LU R171, [R1+0x37c] ;  /* 0x00037c0001ab7983 */ /* 0x000ea80000300800 */
[----:B------:R-:W3:Y:S04]  /*219d0*/  LDL.LU R164, [R1+0x360] ;  /* 0x0003600001a47983 */ /* 0x000ee80000300800 */
[----:B------:R-:W3:Y:S04]  /*219e0*/  LDL.LU R165, [R1+0x364] ;  /* 0x0003640001a57983 */ /* 0x000ee80000300800 */
[----:B------:R-:W3:Y:S04]  /*219f0*/  LDL.LU R166, [R1+0x368] ;  /* 0x0003680001a67983 */ /* 0x000ee80000300800 */
[----:B------:R-:W3:Y:S04]  /*21a00*/  LDL.LU R167, [R1+0x36c] ;  /* 0x00036c0001a77983 */ /* 0x000ee80000300800 */
[----:B------:R-:W4:Y:S04]  /*21a10*/  LDL.LU R176, [R1+0x340] ;  /* 0x0003400001b07983 */ /* 0x000f280000300800 */
[----:B------:R-:W4:Y:S04]  /*21a20*/  LDL.LU R177, [R1+0x344] ;  /* 0x0003440001b17983 */ /* 0x000f280000300800 */
[----:B------:R-:W4:Y:S04]  /*21a30*/  LDL.LU R178, [R1+0x348] ;  /* 0x0003480001b27983 */ /* 0x000f280000300800 */
[----:B------:R-:W4:Y:S04]  /*21a40*/  LDL.LU R179, [R1+0x34c] ;  /* 0x00034c0001b37983 */ /* 0x000f280000300800 */
[----:B------:R-:W3:Y:S04]  /*21a50*/  LDL.LU R248, [R1+0x330] ;  /* 0x0003300001f87983 */ /* 0x000ee80000300800 */
[----:B------:R-:W3:Y:S04]  /*21a60*/  LDL.LU R249, [R1+0x334] ;  /* 0x0003340001f97983 */ /* 0x000ee80000300800 */
[----:B------:R-:W3:Y:S04]  /*21a70*/  LDL.LU R250, [R1+0x338] ;  /* 0x0003380001fa7983 */ /* 0x000ee80000300800 */
[----:B------:R-:W3:Y:S04]  /*21a80*/  LDL.LU R251, [R1+0x33c] ;  /* 0x00033c0001fb7983 */ /* 0x000ee80000300800 */
        /* <DEDUP_REMOVED lines=31> */
[----:B------:R-:W3:Y:S01]  /*21c80*/  LDL.LU R227, [R1+0x32c] ;  /* 0x00032c0001e37983 */ /* 0x000ee20000300800 */
[----:B------:R-:W-:Y:S01]  /*21c90*/  MOV R100, R8 ;  /* 0x0000000800647202 */ /* 0x000fe20000000f00 */
[----:B------:R-:W-:-:S02]  /*21ca0*/  IMAD.MOV.U32 R101, RZ, RZ, R9 ;  /* 0x000000ffff657224 */ /* 0x000fc400078e0009 */
[----:B------:R-:W3:Y:S04]  /*21cb0*/  LDL.LU R232, [R1+0x350] ;  /* 0x0003500001e87983 */ /* 0x000ee80000300800 */
[----:B------:R-:W3:Y:S04]  /*21cc0*/  LDL.LU R233, [R1+0x354] ;  /* 0x0003540001e97983 */ /* 0x000ee80000300800 */
[----:B------:R-:W3:Y:S04]  /*21cd0*/  LDL.LU R234, [R1+0x358] ;  /* 0x0003580001ea7983 */ /* 0x000ee80000300800 */
[----:B------:R-:W3:Y:S04]  /*21ce0*/  LDL.LU R235, [R1+0x35c] ;  /* 0x00035c0001eb7983 */ /* 0x000ee80000300800 */
[----:B------:R3:W-:Y:S04]  /*21cf0*/  STL [R1+0x1ee8], R101 ;  /* 0x001ee86501007387 */ /* 0x0007e80000100800 */
[----:B------:R3:W-:Y:S01]  /*21d00*/  STL [R1+0x1edc], R100 ;  /* 0x001edc6401007387 */ /* 0x0007e20000100800 */
[----:B--2---:R-:W-:Y:S06]  /*21d10*/  HMMA.1688.F32.TF32 R20, R16, R110, R168 ;  /* 0x0000006e1014723c */ /* 0x004fec00000810a8 */
[C---:B-1----:R-:W-:Y:S06]  /*21d20*/  HMMA.1688.F32.TF32 R8, R32.reuse, R90, R68 ;  /* 0x0000005a2008723c */ /* 0x042fec0000081044 */
[----:B----4-:R-:W-:Y:S06]  /*21d30*/  HMMA.1688.F32.TF32 R12, R32, R94, R80 ;  /* 0x0000005e200c723c */ /* 0x010fec0000081050 */
[----:B---3--:R-:W-:-:S12]  /*21d40*/  HMMA.1688.F32.TF32 R28, R16, R130, R60 ;  /* 0x00000082101c723c */ /* 0x008fd8000008103c */
[----:B------:R-:W-:Y:S01]  /*21d50*/  IMAD.MOV.U32 R101, RZ, RZ, R8 ;  /* 0x000000ffff657224 */ /* 0x000fe200078e0008 */
[----:B------:R-:W-:Y:S01]  /*21d60*/  MOV R97, R9 ;  /* 0x0000000900617202 */ /* 0x000fe20000000f00 */
[----:B------:R-:W-:Y:S01]  /*21d70*/  IMAD.MOV.U32 R96, RZ, RZ, R10 ;  /* 0x000000ffff607224 */ /* 0x000fe200078e000a */
[----:B------:R-:W-:Y:S01]  /*21d80*/  HMMA.1688.F32.TF32 R76, R16, R122, R56 ;  /* 0x0000007a104c723c */ /* 0x000fe20000081038 */
[----:B------:R-:W-:-:S05]  /*21d90*/  IMAD.MOV.U32 R100, RZ, RZ, R11 ;  /* 0x000000ffff647224 */ /* 0x000fca00078e000b */
[C---:B------:R-:W-:Y:S06]  /*21da0*/  HMMA.1688.F32.TF32 R192, R16.reuse, R46, R240 ;  /* 0x0000002e10c0723c */ /* 0x040fec00000810f0 */
[----:B------:R-:W-:Y:S01]  /*21db0*/  HMMA.1688.F32.TF32 R188, R16, R42, R224 ;  /* 0x0000002a10bc723c */ /* 0x000fe200000810e0 */
[----:B------:R-:W-:Y:S01]  /*21dc0*/  IMAD.MOV.U32 R168, RZ, RZ, R0 ;  /* 0x000000ffffa87224 */ /* 0x000fe200078e0000 */
[----:B------:R-:W-:Y:S01]  /*21dd0*/  MOV R169, R4 ;  /* 0x0000000400a97202 */ /* 0x000fe20000000f00 */
[----:B------:R-:W-:Y:S02]  /*21de0*/  IMAD.MOV.U32 R170, RZ, RZ, R252 ;  /* 0x000000ffffaa7224 */ /* 0x000fe400078e00fc */
[----:B------:R-:W-:Y:S01]  /*21df0*/  IMAD.MOV.U32 R171, RZ, RZ, R2 ;  /* 0x000000ffffab7224 */ /* 0x000fe200078e0002 */
[----:B------:R-:W-:Y:S01]  /*21e00*/  HMMA.1688.F32.TF32 R8, R32, R86, R64 ;  /* 0x000000562008723c */ /* 0x000fe20000081040 */
[----:B------:R-:W-:Y:S01]  /*21e10*/  MOV R85, R21 ;  /* 0x0000001500557202 */ /* 0x000fe20000000f00 */
[----:B------:R-:W-:Y:S01]  /*21e20*/  IMAD.MOV.U32 R84, RZ, RZ, R22 ;  /* 0x000000ffff547224 */ /* 0x000fe200078e0016 */
[----:B------:R-:W-:Y:S03]  /*21e30*/  LDS R80, [R3+UR7+0x2300] ;  /* 0x0023000703507984 */ /* 0x000fe60008000800 */
[C---:B------:R-:W-:Y:S01]  /*21e40*/  HMMA.1688.F32.TF32 R32, R16.reuse, R126, R52 ;  /* 0x0000007e1020723c */ /* 0x040fe20000081034 */
[----:B------:R-:W-:Y:S04]  /*21e50*/  STL.64 [R1+0x760], R12 ;  /* 0x0007600c01007387 */ /* 0x000fe80000100a00 */
[----:B------:R-:W-:Y:S04]  /*21e60*/  STL.64 [R1+0x768], R14 ;  /* 0x0007680e01007387 */ /* 0x000fe80000100a00 */
[----:B------:R-:W-:Y:S04]  /*21e70*/  STL [R1+0x1ef8], R100 ;  /* 0x001ef86401007387 */ /* 0x000fe80000100800 */
[----:B------:R-:W-:Y:S04]  /*21e80*/  STL [R1+0x1ef4], R96 ;  /* 0x001ef46001007387 */ /* 0x000fe80000100800 */
[----:B------:R-:W-:Y:S04]  /*21e90*/  STL [R1+0x1ef0], R101 ;  /* 0x001ef06501007387 */ /* 0x000fe80000100800 */
[----:B------:R-:W-:Y:S04]  /*21ea0*/  STL [R1+0x1eec], R97 ;  /* 0x001eec6101007387 */ /* 0x000fe80000100800 */
[----:B------:R-:W-:Y:S04]  /*21eb0*/  STL.64 [R1+0x1fe8], R30 ;  /* 0x001fe81e01007387 */ /* 0x000fe80000100a00 */
[----:B------:R-:W-:Y:S04]  /*21ec0*/  STL.64 [R1+0x740], R8 ;  /* 0x0007400801007387 */ /* 0x000fe80000100a00 */
[----:B------:R1:W-:Y:S04]  /*21ed0*/  STL.64 [R1+0x748], R10 ;  /* 0x0007480a01007387 */ /* 0x0003e80000100a00 */
[----:B------:R-:W-:Y:S04]  /*21ee0*/  STL.64 [R1+0x1fe0], R28 ;  /* 0x001fe01c01007387 */ /* 0x000fe80000100a00 */
[----:B------:R-:W-:Y:S04]  /*21ef0*/  STL.64 [R1+0x1ff8], R34 ;  /* 0x001ff82201007387 */ /* 0x000fe80000100a00 */
[----:B------:R-:W-:Y:S04]  /*21f00*/  STL.64 [R1+0x1ff0], R32 ;  /* 0x001ff02001007387 */ /* 0x000fe80000100a00 */
[----:B------:R-:W-:Y:S04]  /*21f10*/  STL.64 [R1+0x2008], R78 ;  /* 0x0020084e01007387 */ /* 0x000fe80000100a00 */
[----:B------:R-:W-:Y:S04]  /*21f20*/  STL.64 [R1+0x2000], R76 ;  /* 0x0020004c01007387 */ /* 0x000fe80000100a00 */
[----:B------:R-:W-:Y:S04]  /*21f30*/  STL [R1+0x40], R20 ;  /* 0x0000401401007387 */ /* 0x000fe80000100800 */
[----:B------:R2:W-:Y:S04]  /*21f40*/  STL [R1+0x4c], R23 ;  /* 0x00004c1701007387 */ /* 0x0005e80000100800 */
        /* <DEDUP_REMOVED lines=28> */
[C---:B-1----:R-:W-:Y:S03]  /*22110*/  HMMA.1688.F32.TF32 R8, R16.reuse, R38, R248 ;  /* 0x000000261008723c */ /* 0x042fe600000810f8 */
[----:B------:R-:W-:Y:S03]  /*22120*/  LDS R52, [R3+UR7+0x2280] ;  /* 0x0022800703347984 */ /* 0x000fe60008000800 */
[C---:B------:R-:W-:Y:S01]  /*22130*/  HMMA.1688.F32.TF32 R248, R16.reuse, R114, R164 ;  /* 0x0000007210f8723c */ /* 0x040fe200000810a4 */
[----:B------:R-:W4:Y:S04]  /*22140*/  LDL.LU R164, [R1+0x3a0] ;  /* 0x0003a00001a47983 */ /* 0x000f280000300800 */
[----:B------:R-:W4:Y:S04]  /*22150*/  LDL.LU R165, [R1+0x3a4] ;  /* 0x0003a40001a57983 */ /* 0x000f280000300800 */
[----:B------:R-:W4:Y:S04]  /*22160*/  LDL.LU R166, [R1+0x3a8] ;  /* 0x0003a80001a67983 */ /* 0x000f280000300800 */
[----:B------:R-:W4:Y:S04]  /*22170*/  LDL.LU R167, [R1+0x3ac] ;  /* 0x0003ac0001a77983 */ /* 0x000f280000300800 */
[----:B------:R-:W-:Y:S04]  /*22180*/  LDS R54, [R3+UR7+0x3280] ;  /* 0x0032800703367984 */ /* 0x000fe80008000800 */
[----:B------:R-:W-:Y:S04]  /*22190*/  LDS R53, [R7+UR7+0x2280] ;  /* 0x0022800707357984 */ /* 0x000fe80008000800 */
[----:B------:R-:W1:Y:S04]  /*221a0*/  LDS R55, [R7+UR7+0x3280] ;  /* 0x0032800707377984 */ /* 0x000e680008000800 */
[----:B------:R-:W-:Y:S04]  /*221b0*/  STL [R1+0x1f28], R84 ;  /* 0x001f285401007387 */ /* 0x000fe80000100800 */
[----:B------:R-:W-:Y:S01]  /*221c0*/  STL [R1+0x1f24], R85 ;  /* 0x001f245501007387 */ /* 0x000fe20000100800 */
[C---:B------:R-:W-:Y:S03]  /*221d0*/  HMMA.1688.F32.TF32 R12, R16.reuse, R50, R176 ;  /* 0x00000032100c723c */ /* 0x040fe600000810b0 */
[----:B------:R-:W-:Y:S03]  /*221e0*/  LDS R82, [R3+UR7+0x3300] ;  /* 0x0033000703527984 */ /* 0x000fe60008000800 */
[C---:B------:R-:W-:Y:S01]  /*221f0*/  HMMA.1688.F32.TF32 R232, R16.reuse, R118, R232 ;  /* 0x0000007610e8723c */ /* 0x040fe200000810e8 */
[----:B------:R-:W-:Y:S04]  /*22200*/  LDS R81, [R7+UR7+0x2300] ;  /* 0x0023000707517984 */ /* 0x000fe80008000800 */
[----:B------:R-:W1:Y:S01]  /*22210*/  LDS R83, [R7+UR7+0x3300] ;  /* 0x0033000707537984 */ /* 0x000e620008000800 */
[C---:B--2---:R-:W-:Y:S06]  /*22220*/  HMMA.1688.F32.TF32 R20, R16.reuse, R98, R60 ;  /* 0x000000621014723c */ /* 0x044fec000008103c */
[C---:B---3--:R-:W-:Y:S06]  /*22230*/  HMMA.1688.F32.TF32 R24, R16.reuse, R102, R64 ;  /* 0x000000661018723c */ /* 0x048fec0000081040 */
[----:B----4-:R-:W-:-:S12]  /*22240*/  HMMA.1688.F32.TF32 R28, R16, R106, R68 ;  /* 0x0000006a101c723c */ /* 0x010fd80000081044 */
[----:B------:R-:W-:Y:S01]  /*22250*/  IMAD.MOV.U32 R100, RZ, RZ, R20 ;  /* 0x000000ffff647224 */ /* 0x000fe200078e0014 */
[----:B------:R-:W-:Y:S01]  /*22260*/  MOV R101, R22 ;  /* 0x0000001600657202 */ /* 0x000fe20000000f00 */
[----:B------:R-:W-:Y:S02]  /*22270*/  IMAD.MOV.U32 R96, RZ, RZ, R21 ;  /* 0x000000ffff607224 */ /* 0x000fe400078e0015 */
[----:B------:R-:W-:Y:S02]  /*22280*/  IMAD.MOV.U32 R97, RZ, RZ, R23 ;  /* 0x000000ffff617224 */ /* 0x000fe400078e0017 */
[C---:B------:R-:W-:Y:S05]  /*22290*/  HMMA.1688.F32.TF32 R20, R16.reuse, R86, R224 ;  /* 0x000000561014723c */ /* 0x040fea00000810e0 */
[----:B------:R-:W-:Y:S04]  /*222a0*/  STL.64 [R1+0x90], R28 ;  /* 0x0000901c01007387 */ /* 0x000fe80000100a00 */
[----:B------:R2:W-:Y:S04]  /*222b0*/  STL.64 [R1+0x98], R30 ;  /* 0x0000981e01007387 */ /* 0x0005e80000100a00 */
[----:B------:R-:W-:Y:S04]  /*222c0*/  STL.64 [R1+0x6e0], R24 ;  /* 0x0006e01801007387 */ /* 0x000fe80000100a00 */
[----:B------:R3:W-:Y:S01]  /*222d0*/  STL.64 [R1+0x6e8], R26 ;  /* 0x0006e81a01007387 */ /* 0x0007e20000100a00 */
[C---:B--2---:R-:W-:Y:S06]  /*222e0*/  HMMA.1688.F32.TF32 R28, R16.reuse, R94, R56 ;  /* 0x0000005e101c723c */ /* 0x044fec0000081038 */
[----:B---3--:R-:W-:Y:S01]  /*222f0*/  HMMA.1688.F32.TF32 R24, R16, R90, R240 ;  /* 0x0000005a1018723c */ /* 0x008fe200000810f0 */
[----:B------:R-:W-:Y:S01]  /*22300*/  STL [R1+0x1f08], R97 ;  /* 0x001f086101007387 */ /* 0x000fe20000100800 */
[----:B------:R-:W-:-:S03]  /*22310*/  MOV R179, R0 ;  /* 0x0000000000b37202 */ /* 0x000fc60000000f00 */
[----:B------:R-:W-:Y:S01]  /*22320*/  STL [R1+0x1f04], R101 ;  /* 0x001f046501007387 */ /* 0x000fe20000100800 */
[----:B------:R-:W-:-:S03]  /*22330*/  IMAD.MOV.U32 R0, RZ, RZ, R23 ;  /* 0x000000ffff007224 */ /* 0x000fc600078e0017 */
[----:B------:R-:W-:Y:S01]  /*22340*/  STL [R1+0x1f00], R96 ;  /* 0x001f006001007387 */ /* 0x000fe20000100800 */
[----:B------:R-:W-:Y:S01]  /*22350*/  IMAD.MOV.U32 R177, RZ, RZ, R4 ;  /* 0x000000ffffb17224 */ /* 0x000fe200078e0004 */
[----:B------:R-:W-:Y:S02]  /*22360*/  MOV R4, R21 ;  /* 0x0000001500047202 */ /* 0x000fe40000000f00 */
[----:B------:R-:W-:Y:S01]  /*22370*/  STL [R1+0x1efc], R100 ;  /* 0x001efc6401007387 */ /* 0x000fe20000100800 */
[----:B------:R-:W-:Y:S01]  /*22380*/  MOV R176, R252 ;  /* 0x000000fc00b07202 */ /* 0x000fe20000000f00 */
[----:B------:R-:W-:Y:S02]  /*22390*/  IMAD.MOV.U32 R178, RZ, RZ, R2 ;  /* 0x000000ffffb27224 */ /* 0x000fe400078e0002 */
[----:B------:R-:W-:Y:S01]  /*223a0*/  STL.64 [R1+0x6c0], R28 ;  /* 0x0006c01c01007387 */ /* 0x000fe20000100a00 */
[----:B------:R-:W-:Y:S02]  /*223b0*/  IMAD.MOV.U32 R2, RZ, RZ, R22 ;  /* 0x000000ffff027224 */ /* 0x000fe400078e0016 */
[----:B------:R-:W-:Y:S01]  /*223c0*/  IMAD.MOV.U32 R252, RZ, RZ, R20 ;  /* 0x000000fffffc7224 */ /* 0x000fe200078e0014 */
[----:B------:R-:W-:Y:S04]  /*223d0*/  STL.64 [R1+0x6c8], R30 ;  /* 0x0006c81e01007387 */ /* 0x000fe80000100a00 */
[----:B------:R2:W-:Y:S04]  /*223e0*/  STL.64 [R1+0x6b0], R24 ;  /* 0x0006b01801007387 */ /* 0x0005e80000100a00 */
[----:B------:R3:W-:Y:S01]  /*223f0*/  STL.64 [R1+0x6b8], R26 ;  /* 0x0006b81a01007387 */ /* 0x0007e20000100a00 */
[C---:B-1----:R-:W-:Y:S03]  /*22400*/  HMMA.1688.F32.TF32 R140, R52.reuse, R130, R176 ;  /* 0x00000082348c723c */ /* 0x042fe600000810b0 */
[----:B------:R-:W-:Y:S04]  /*22410*/  STL [R1+0x1f18], R0 ;  /* 0x001f180001007387 */ /* 0x000fe80000100800 */
[----:B------:R-:W-:Y:S04]  /*22420*/  STL [R1+0x1f14], R2 ;  /* 0x001f140201007387 */ /* 0x000fe80000100800 */
[----:B------:R-:W-:Y:S04]  /*22430*/  STL [R1+0x1f10], R4 ;  /* 0x001f100401007387 */ /* 0x000fe80000100800 */
[----:B------:R-:W-:Y:S04]  /*22440*/  STL [R1+0x1f0c], R252 ;  /* 0x001f0cfc01007387 */ /* 0x000fe80000100800 */
        /* <DEDUP_REMOVED lines=16> */
[C---:B------:R-:W-:Y:S03]  /*22550*/  HMMA.1688.F32.TF32 R148, R52.reuse, R126, R164 ;  /* 0x0000007e3494723c */ /* 0x040fe600000810a4 */
        /* <DEDUP_REMOVED lines=40> */
[----:B--2---:R-:W2:Y:S04]  /*227e0*/  LDL.LU R24, [R1+0x590] ;  /* 0x0005900001187983 */ /* 0x004ea80000300800 */
[----:B------:R-:W2:Y:S04]  /*227f0*/  LDL.LU R25, [R1+0x594] ;  /* 0x0005940001197983 */ /* 0x000ea80000300800 */
[----:B---3--:R-:W2:Y:S04]  /*22800*/  LDL.LU R26, [R1+0x598] ;  /* 0x00059800011a7983 */ /* 0x008ea80000300800 */
[----:B------:R-:W2:Y:S04]  /*22810*/  LDL.LU R27, [R1+0x59c] ;  /* 0x00059c00011b7983 */ /* 0x000ea80000300800 */
        /* <DEDUP_REMOVED lines=16> */
[C---:B------:R-:W-:Y:S03]  /*22920*/  HMMA.1688.F32.TF32 R144, R52.reuse, R122, R168 ;  /* 0x0000007a3490723c */ /* 0x040fe600000810a8 */
        /* <DEDUP_REMOVED lines=8> */
[C---:B----4-:R-:W-:Y:S06]  /*229b0*/  HMMA.1688.F32.TF32 R32, R52.reuse, R94, R160 ;  /* 0x0000005e3420723c */ /* 0x050fec00000810a0 */
[----:B--2---:R-:W-:-:S15]  /*229c0*/  HMMA.1688.F32.TF32 R24, R52, R110, R24 ;  /* 0x0000006e3418723c */ /* 0x004fde0000081018 */
[----:B------:R-:W-:-:S08]  /*229d0*/  NOP ;  /* 0x0000000000007918 */ /* 0x000fd00000000000 */
[----:B------:R3:W-:Y:S01]  /*229e0*/  STL.64 [R1+0x20], R24 ;  /* 0x0000201801007387 */ /* 0x0007e20000100a00 */
[----:B------:R-:W-:Y:S01]  /*229f0*/  MOV R84, R26 ;  /* 0x0000001a00547202 */ /* 0x000fe20000000f00 */
[----:B------:R-:W-:Y:S02]  /*22a00*/  IMAD.MOV.U32 R85, RZ, RZ, R27 ;  /* 0x000000ffff557224 */ /* 0x000fe400078e001b */
[C---:B---3--:R-:W-:Y:S06]  /*22a10*/  HMMA.1688.F32.TF32 R24, R52.reuse, R106, R220 ;  /* 0x0000006a3418723c */ /* 0x048fec00000810dc */
[----:B------:R-:W-:-:S15]  /*22a20*/  HMMA.1688.F32.TF32 R28, R52, R102, R216 ;  /* 0x00000066341c723c */ /* 0x000fde00000810d8 */
[----:B------:R-:W-:-:S03]  /*22a30*/  NOP ;  /* 0x0000000000007918 */ /* 0x000fc60000000000 */
[----:B------:R-:W-:Y:S01]  /*22a40*/  IMAD.MOV.U32 R97, RZ, RZ, R24 ;  /* 0x000000ffff617224 */ /* 0x000fe200078e0018 */
[----:B------:R-:W-:Y:S01]  /*22a50*/  MOV R101, R25 ;  /* 0x0000001900657202 */ /* 0x000fe20000000f00 */
[----:B------:R-:W-:Y:S02]  /*22a60*/  IMAD.MOV.U32 R96, RZ, RZ, R26 ;  /* 0x000000ffff607224 */ /* 0x000fe400078e001a */
[----:B------:R-:W-:Y:S02]  /*22a70*/  IMAD.MOV.U32 R100, RZ, RZ, R27 ;  /* 0x000000ffff647224 */ /* 0x000fe400078e001b */
[C---:B------:R-:W-:Y:S01]  /*22a80*/  HMMA.1688.F32.TF32 R24, R52.reuse, R98, R196 ;  /* 0x000000623418723c */ /* 0x040fe200000810c4 */
[----:B------:R-:W-:Y:S04]  /*22a90*/  STL [R1+0x1f38], R84 ;  /* 0x001f385401007387 */ /* 0x000fe80000100800 */
[----:B------:R-:W-:Y:S04]  /*22aa0*/  STL [R1+0x1f34], R85 ;  /* 0x001f345501007387 */ /* 0x000fe80000100800 */
[----:B------:R-:W-:Y:S04]  /*22ab0*/  STL [R1+0x1f30], R101 ;  /* 0x001f306501007387 */ /* 0x000fe80000100800 */
[----:B------:R-:W-:Y:S04]  /*22ac0*/  STL [R1+0x1f2c], R97 ;  /* 0x001f2c6101007387 */ /* 0x000fe80000100800 */
[----:B------:R-:W-:Y:S04]  /*22ad0*/  STL.64 [R1+0x450], R28 ;  /* 0x0004501c01007387 */ /* 0x000fe80000100a00 */
[----:B------:R1:W-:Y:S04]  /*22ae0*/  STL.64 [R1+0x458], R30 ;  /* 0x0004581e01007387 */ /* 0x0003e80000100a00 */
[----:B------:R-:W-:Y:S04]  /*22af0*/  STL.64 [R1+0x440], R24 ;  /* 0x0004401801007387 */ /* 0x000fe80000100a00 */
[----:B------:R2:W-:Y:S01]  /*22b00*/  STL.64 [R1+0x448], R26 ;  /* 0x0004481a01007387 */ /* 0x0005e20000100a00 */
[C---:B-1----:R-:W-:Y:S06]  /*22b10*/  HMMA.1688.F32.TF32 R28, R52.reuse, R90, R156 ;  /* 0x0000005a341c723c */ /* 0x042fec000008109c */
[----:B--2---:R-:W-:Y:S01]  /*22b20*/  HMMA.1688.F32.TF32 R24, R52, R86, R152 ;  /* 0x000000563418723c */ /* 0x004fe20000081098 */
[----:B------:R-:W-:Y:S04]  /*22b30*/  STL.64 [R1+0x430], R32 ;  /* 0x0004302001007387 */ /* 0x000fe80000100a00 */
[----:B------:R-:W-:Y:S01]  /*22b40*/  STL.64 [R1+0x438], R34 ;  /* 0x0004382201007387 */ /* 0x000fe20000100a00 */
[----:B------:R-:W-:Y:S01]  /*22b50*/  IMAD.MOV.U32 R216, RZ, RZ, R117 ;  /* 0x000000ffffd87224 */ /* 0x000fe200078e0075 */
[----:B------:R-:W-:Y:S01]  /*22b60*/  MOV R218, R129 ;  /* 0x0000008100da7202 */ /* 0x000fe20000000f00 */
[----:B------:R-:W-:-:S09]  /*22b70*/  IMAD.MOV.U32 R217, RZ, RZ, R128 ;  /* 0x000000ffffd97224 */ /* 0x000fd200078e0080 */
[----:B------:R-:W-:Y:S04]  /*22b80*/  STL.64 [R1+0x3e0], R28 ;  /* 0x0003e01c01007387 */ /* 0x000fe80000100a00 */
[----:B------:R-:W-:Y:S04]  /*22b90*/  STL.64 [R1+0x3e8], R30 ;  /* 0x0003e81e01007387 */ /* 0x000fe80000100a00 */
[----:B------:R-:W-:Y:S01]  /*22ba0*/  STL.64 [R1+0x3d0], R24 ;  /* 0x0003d01801007387 */ /* 0x000fe20000100a00 */
[----:B------:R-:W-:-:S03]  /*22bb0*/  IMAD.MOV.U32 R219, RZ, RZ, R125 ;  /* 0x000000ffffdb7224 */ /* 0x000fc600078e007d */
[----:B------:R1:W-:Y:S04]  /*22bc0*/  STL.64 [R1+0x3d8], R26 ;  /* 0x0003d81a01007387 */ /* 0x0003e80000100a00 */
[----:B------:R-:W2:Y:S04]  /*22bd0*/  LDL.LU R117, [R1+0x2040] ;  /* 0x0020400001757983 */ /* 0x000ea80000300800 */
[----:B------:R-:W3:Y:S04]  /*22be0*/  LDL.LU R128, [R1+0x203c] ;  /* 0x00203c0001807983 */ /* 0x000ee80000300800 */
[----:B------:R-:W4:Y:S04]  /*22bf0*/  LDL.LU R129, [R1+0x2038] ;  /* 0x0020380001817983 */ /* 0x000f280000300800 */
[----:B------:R-:W2:Y:S01]  /*22c00*/  LDL.LU R125, [R1+0x2034] ;  /* 0x00203400017d7983 */ /* 0x000ea20000300800 */
[----:B------:R-:W-:Y:S07]  /*22c10*/  HMMA.1688.F32.TF32 R16, R52, R46, R136 ;  /* 0x0000002e3410723c */ /* 0x000fee0000081088 */
[----:B------:R-:W-:Y:S01]  /*22c20*/  MOV R136, R120 ;  /* 0x0000007800887202 */ /* 0x000fe20000000f00 */
[----:B------:R-:W-:Y:S01]  /*22c30*/  IMAD.MOV.U32 R137, RZ, RZ, R121 ;  /* 0x000000ffff897224 */ /* 0x000fe200078e0079 */
[----:B------:R-:W3:Y:S01]  /*22c40*/  LDL.LU R120, [R1+0x2030] ;  /* 0x0020300001787983 */ /* 0x000ee20000300800 */
[----:B------:R-:W-:Y:S01]  /*22c50*/  IMAD.MOV.U32 R138, RZ, RZ, R6 ;  /* 0x000000ffff8a7224 */ /* 0x000fe200078e0006 */
[----:B------:R-:W-:-:S02]  /*22c60*/  MOV R139, R124 ;  /* 0x0000007c008b7202 */ /* 0x000fc40000000f00 */
[----:B------:R-:W4:Y:S04]  /*22c70*/  LDL.LU R121, [R1+0x202c] ;  /* 0x00202c0001797983 */ /* 0x000f280000300800 */
[----:B------:R-:W3:Y:S04]  /*22c80*/  LDL.LU R6, [R1+0x2028] ;  /* 0x0020280001067983 */ /* 0x000ee80000300800 */
[----:B------:R-:W4:Y:S01]  /*22c90*/  LDL.LU R124, [R1+0x2024] ;  /* 0x00202400017c7983 */ /* 0x000f220000300800 */
[C---:B------:R-:W-:Y:S06]  /*22ca0*/  HMMA.1688.F32.TF32 R156, R80.reuse, R126, R64 ;  /* 0x0000007e509c723c */ /* 0x040fec0000081040 */
[C---:B------:R-:W-:Y:S01]  /*22cb0*/  HMMA.1688.F32.TF32 R64, R80.reuse, R50, R176 ;  /* 0x000000325040723c */ /* 0x040fe200000810b0 */
[----:B------:R-:W3:Y:S04]  /*22cc0*/  LDL.LU R176, [R1+0x1b0] ;  /* 0x0001b00001b07983 */ /* 0x000ee80000300800 */
[----:B------:R-:W3:Y:S01]  /*22cd0*/  LDL.LU R177, [R1+0x1b4] ;  /* 0x0001b40001b17983 */ /* 0x000ee20000300800 */
[C---:B------:R-:W-:Y:S03]  /*22ce0*/  HMMA.1688.F32.TF32 R160, R80.reuse, R122, R60 ;  /* 0x0000007a50a0723c */ /* 0x040fe6000008103c */
[----:B------:R-:W3:Y:S03]  /*22cf0*/  LDL.LU R178, [R1+0x1b8] ;  /* 0x0001b80001b27983 */ /* 0x000ee60000300800 */
[----:B------:R-:W-:Y:S01]  /*22d00*/  HMMA.1688.F32.TF32 R60, R80, R38, R224 ;  /* 0x00000026503c723c */ /* 0x000fe200000810e0 */
[----:B------:R-:W-:-:S05]  /*22d10*/  MOV R199, R172 ;  /* 0x000000ac00c77202 */ /* 0x000fca0000000f00 */
[----:B------:R-:W-:Y:S01]  /*22d20*/  HMMA.1688.F32.TF32 R224, R80, R118, R168 ;  /* 0x0000007650e0723c */ /* 0x000fe200000810a8 */
[----:B------:R-:W-:Y:S01]  /*22d30*/  IMAD.MOV.U32 R198, RZ, RZ, R173 ;  /* 0x000000ffffc67224 */ /* 0x000fe200078e00ad */
[----:B------:R-:W-:Y:S01]  /*22d40*/  MOV R196, R175 ;  /* 0x000000af00c47202 */ /* 0x000fe20000000f00 */
[----:B------:R-:W-:-:S03]  /*22d50*/  IMAD.MOV.U32 R197, RZ, RZ, R174 ;  /* 0x000000ffffc57224 */ /* 0x000fc600078e00ae */
[C---:B------:R-:W-:Y:S06]  /*22d60*/  HMMA.1688.F32.TF32 R68, R52.reuse, R42, R68 ;  /* 0x0000002a3444723c */ /* 0x040fec0000081044 */
[C---:B------:R-:W-:Y:S06]  /*22d70*/  HMMA.1688.F32.TF32 R20, R52.reuse, R38, R20 ;  /* 0x000000263414723c */ /* 0x040fec0000081014 */
[C---:B------:R-:W-:Y:S06]  /*22d80*/  HMMA.1688.F32.TF32 R72, R52.reuse, R50, R72 ;  /* 0x000000323448723c */ /* 0x040fec0000081048 */
[C---:B------:R-:W-:Y:S06]  /*22d90*/  HMMA.1688.F32.TF32 R228, R52.reuse, R118, R228 ;  /* 0x0000007634e4723c */ /* 0x040fec00000810e4 */
[----:B------:R-:W-:Y:S06]  /*22da0*/  HMMA.1688.F32.TF32 R244, R52, R114, R244 ;  /* 0x0000007234f4723c */ /* 0x000fec00000810f4 */
[C---:B------:R-:W-:Y:S06]  /*22db0*/  HMMA.1688.F32.TF32 R52, R80.reuse, R46, R56 ;  /* 0x0000002e5034723c */ /* 0x040fec0000081038 */
[----:B------:R-:W-:Y:S01]  /*22dc0*/  HMMA.1688.F32.TF32 R56, R80, R42, R240 ;  /* 0x0000002a5038723c */ /* 0x000fe200000810f0 */
[----:B-1----:R-:W-:Y:S01]  /*22dd0*/  IMAD.MOV.U32 R27, RZ, RZ, R184 ;  /* 0x000000ffff1b7224 */ /* 0x002fe200078e00b8 */
[----:B------:R-:W-:Y:S01]  /*22de0*/  MOV R26, R185 ;  /* 0x000000b9001a7202 */ /* 0x000fe20000000f00 */
[----:B------:R-:W-:-:S02]  /*22df0*/  IMAD.MOV.U32 R25, RZ, RZ, R186 ;  /* 0x000000ffff197224 */ /* 0x000fc400078e00ba */
[----:B------:R-:W-:Y:S02]  /*22e00*/  IMAD.MOV.U32 R24, RZ, RZ, R187 ;  /* 0x000000ffff187224 */ /* 0x000fe400078e00bb */
[----:B------:R-:W-:Y:S01]  /*22e10*/  IMAD.MOV.U32 R223, RZ, RZ, R180 ;  /* 0x000000ffffdf7224 */ /* 0x000fe200078e00b4 */
[----:B------:R-:W-:Y:S01]  /*22e20*/  MOV R221, R182 ;  /* 0x000000b600dd7202 */ /* 0x000fe20000000f00 */
[----:B------:R-:W-:Y:S02]  /*22e30*/  IMAD.MOV.U32 R222, RZ, RZ, R181 ;  /* 0x000000ffffde7224 */ /* 0x000fe400078e00b5 */
[----:B------:R-:W-:Y:S02]  /*22e40*/  IMAD.MOV.U32 R220, RZ, RZ, R183 ;  /* 0x000000ffffdc7224 */ /* 0x000fe400078e00b7 */
[----:B--2---:R-:W-:Y:S02]  /*22e50*/  IMAD.MOV.U32 R179, RZ, RZ, R125 ;  /* 0x000000ffffb37224 */ /* 0x004fe400078e007d */
[----:B------:R-:W2:Y:S04]  /*22e60*/  LDL.LU R125, [R1+0x2020] ;  /* 0x00202000017d7983 */ /* 0x000ea80000300800 */
        /* <DEDUP_REMOVED lines=39> */
[----:B------:R-:W2:Y:S01]  /*230e0*/  LDL.LU R207, [R1+0x24c] ;  /* 0x00024c0001cf7983 */ /* 0x000ea20000300800 */
[----:B----4-:R-:W-:-:S03]  /*230f0*/  MOV R184, R124 ;  /* 0x0000007c00b87202 */ /* 0x010fc60000000f00 */
[----:B------:R-:W4:Y:S01]  /*23100*/  LDL.LU R212, [R1+0x220] ;  /* 0x0002200001d47983 */ /* 0x000f220000300800 */
[----:B---3--:R-:W-:-:S03]  /*23110*/  IMAD.MOV.U32 R185, RZ, RZ, R6 ;  /* 0x000000ffffb97224 */ /* 0x008fc600078e0006 */
[----:B------:R-:W4:Y:S01]  /*23120*/  LDL.LU R213, [R1+0x224] ;  /* 0x0002240001d57983 */ /* 0x000f220000300800 */
[----:B------:R-:W-:-:S03]  /*23130*/  IMAD.MOV.U32 R186, RZ, RZ, R121 ;  /* 0x000000ffffba7224 */ /* 0x000fc600078e0079 */
[----:B------:R-:W4:Y:S01]  /*23140*/  LDL.LU R214, [R1+0x228] ;  /* 0x0002280001d67983 */ /* 0x000f220000300800 */
[----:B------:R-:W-:-:S03]  /*23150*/  MOV R187, R120 ;  /* 0x0000007800bb7202 */ /* 0x000fc60000000f00 */
[----:B------:R-:W4:Y:S04]  /*23160*/  LDL.LU R215, [R1+0x22c] ;  /* 0x00022c0001d77983 */ /* 0x000f280000300800 */
[----:B------:R-:W3:Y:S04]  /*23170*/  LDL.LU R124, [R1+0x201c] ;  /* 0x00201c00017c7983 */ /* 0x000ee80000300800 */
[----:B------:R-:W3:Y:S04]  /*23180*/  LDL.LU R6, [R1+0x2018] ;  /* 0x0020180001067983 */ /* 0x000ee80000300800 */
[----:B------:R-:W3:Y:S04]  /*23190*/  LDL.LU R121, [R1+0x2014] ;  /* 0x0020140001797983 */ /* 0x000ee80000300800 */
[----:B------:R-:W3:Y:S04]  /*231a0*/  LDL.LU R120, [R1+0x2010] ;  /* 0x0020100001787983 */ /* 0x000ee80000300800 */
[----:B------:R-:W4:Y:S04]  /*231b0*/  LDL.LU R180, [R1+0x200] ;  /* 0x0002000001b47983 */ /* 0x000f280000300800 */
[----:B------:R-:W4:Y:S04]  /*231c0*/  LDL.LU R181, [R1+0x204] ;  /* 0x0002040001b57983 */ /* 0x000f280000300800 */
[----:B------:R-:W4:Y:S04]  /*231d0*/  LDL.LU R182, [R1+0x208] ;  /* 0x0002080001b67983 */ /* 0x000f280000300800 */
[----:B------:R-:W4:Y:S01]  /*231e0*/  LDL.LU R183, [R1+0x20c] ;  /* 0x00020c0001b77983 */ /* 0x000f220000300800 */
[C---:B------:R-:W-:Y:S06]  /*231f0*/  HMMA.1688.F32.TF32 R164, R80.reuse, R130, R164 ;  /* 0x0000008250a4723c */ /* 0x040fec00000810a4 */
[C---:B--2---:R-:W-:Y:S06]  /*23200*/  HMMA.1688.F32.TF32 R200, R80.reuse, R94, R200 ;  /* 0x0000005e50c8723c */ /* 0x044fec00000810c8 */
[C---:B------:R-:W-:Y:S06]  /*23210*/  HMMA.1688.F32.TF32 R76, R80.reuse, R110, R76 ;  /* 0x0000006e504c723c */ /* 0x040fec000008104c */
[C---:B------:R-:W-:Y:S06]  /*23220*/  HMMA.1688.F32.TF32 R240, R80.reuse, R114, R240 ;  /* 0x0000007250f0723c */ /* 0x040fec00000810f0 */
[C---:B------:R-:W-:Y:S06]  /*23230*/  HMMA.1688.F32.TF32 R236, R80.reuse, R98, R236 ;  /* 0x0000006250ec723c */ /* 0x040fec00000810ec */
[C---:B------:R-:W-:Y:S06]  /*23240*/  HMMA.1688.F32.TF32 R32, R80.reuse, R106, R32 ;  /* 0x0000006a5020723c */ /* 0x040fec0000081020 */
[----:B------:R-:W-:Y:S01]  /*23250*/  HMMA.1688.F32.TF32 R28, R80, R102, R28 ;  /* 0x00000066501c723c */ /* 0x000fe2000008101c */
[----:B------:R-:W-:Y:S01]  /*23260*/  IMAD.MOV.U32 R101, RZ, RZ, R78 ;  /* 0x000000ffff657224 */ /* 0x000fe200078e004e */
[----:B------:R-:W-:Y:S01]  /*23270*/  MOV R85, R77 ;  /* 0x0000004d00557202 */ /* 0x000fe20000000f00 */
[----:B------:R-:W-:-:S02]  /*23280*/  IMAD.MOV.U32 R97, RZ, RZ, R79 ;  /* 0x000000ffff617224 */ /* 0x000fc400078e004f */
[----:B------:R-:W-:Y:S01]  /*23290*/  IMAD.MOV.U32 R84, RZ, RZ, R76 ;  /* 0x000000ffff547224 */ /* 0x000fe200078e004c */
[----:B------:R-:W2:-:S12]  /*232a0*/  LDL.LU.64 R78, [R1+0x2008] ;  /* 0x00200800014e7983 */ /* 0x000e980000300a00 */
[----:B------:R-:W-:Y:S01]  /*232b0*/  IMAD.MOV.U32 R4, RZ, RZ, R34 ;  /* 0x000000ffff047224 */ /* 0x000fe200078e0022 */
[C---:B------:R-:W-:Y:S01]  /*232c0*/  HMMA.1688.F32.TF32 R204, R80.reuse, R90, R204 ;  /* 0x0000005a50cc723c */ /* 0x040fe200000810cc */
[----:B------:R-:W2:Y:S01]  /*232d0*/  LDL.LU.64 R76, [R1+0x2000] ;  /* 0x00200000014c7983 */ /* 0x000ea20000300a00 */
[----:B------:R-:W-:Y:S01]  /*232e0*/  MOV R252, R35 ;  /* 0x0000002300fc7202 */ /* 0x000fe20000000f00 */
[----:B------:R-:W-:Y:S01]  /*232f0*/  IMAD.MOV.U32 R2, RZ, RZ, R33 ;  /* 0x000000ffff027224 */ /* 0x000fe200078e0021 */
[----:B------:R-:W-:Y:S01]  /*23300*/  MOV R0, R32 ;  /* 0x0000002000007202 */ /* 0x000fe20000000f00 */
[----:B------:R-:W2:Y:S01]  /*23310*/  LDL.LU.64 R34, [R1+0x1ff8] ;  /* 0x001ff80001227983 */ /* 0x000ea20000300a00 */
[----:B------:R-:W-:Y:S03]  /*23320*/  HMMA.1688.F32.TF32 R80, R80, R86, R208 ;  /* 0x000000565050723c */ /* 0x000fe600000810d0 */
[----:B------:R-:W2:Y:S04]  /*23330*/  LDL.LU.64 R32, [R1+0x1ff0] ;  /* 0x001ff00001207983 */ /* 0x000ea80000300a00 */
[----:B------:R-:W-:Y:S04]  /*23340*/  STL.64 [R1+0x290], R28 ;  /* 0x0002901c01007387 */ /* 0x000fe80000100a00 */
[----:B------:R1:W-:Y:S04]  /*23350*/  STL.64 [R1+0x298], R30 ;  /* 0x0002981e01007387 */ /* 0x0003e80000100a00 */
[----:B-1----:R-:W2:Y:S04]  /*23360*/  LDL.LU.64 R30, [R1+0x1fe8] ;  /* 0x001fe800011e7983 */ /* 0x002ea80000300a00 */
        /* <DEDUP_REMOVED lines=10> */
[----:B------:R1:W-:Y:S01]  /*23410*/  STL.64 [R1+0x258], R206 ;  /* 0x000258ce01007387 */ /* 0x0003e20000100a00 */
[C---:B------:R-:W-:Y:S03]  /*23420*/  HMMA.1688.F32.TF32 R172, R132.reuse, R126, R172 ;  /* 0x0000007e84ac723c */ /* 0x040fe600000810ac */
[----:B-1----:R-:W2:Y:S04]  /*23430*/  LDL.LU.64 R206, [R1+0x1fb8] ;  /* 0x001fb80001ce7983 */ /* 0x002ea80000300a00 */
[----:B------:R-:W2:Y:S04]  /*23440*/  LDL.LU.64 R204, [R1+0x1fb0] ;  /* 0x001fb00001cc7983 */ /* 0x000ea80000300a00 */
[----:B------:R-:W2:Y:S04]  /*23450*/  LDL.LU.64 R210, [R1+0x1fa8] ;  /* 0x001fa80001d27983 */ /* 0x000ea80000300a00 */
[----:B------:R-:W2:Y:S04]  /*23460*/  LDL.LU.64 R208, [R1+0x1fa0] ;  /* 0x001fa00001d07983 */ /* 0x000ea80000300a00 */
[----:B------:R1:W-:Y:S04]  /*23470*/  STL.64 [R1+0x240], R80 ;  /* 0x0002405001007387 */ /* 0x0003e80000100a00 */
[----:B------:R3:W-:Y:S01]  /*23480*/  STL.64 [R1+0x248], R82 ;  /* 0x0002485201007387 */ /* 0x0007e20000100a00 */
[----:B----4-:R-:W-:Y:S01]  /*23490*/  HMMA.1688.F32.TF32 R180, R132, R122, R180 ;  /* 0x0000007a84b4723c */ /* 0x010fe200000810b4 */
[----:B-1----:R-:W-:-:S02]  /*234a0*/  IMAD.MOV.U32 R80, RZ, RZ, R129 ;  /* 0x000000ffff507224 */ /* 0x002fc400078e0081 */
[----:B------:R-:W-:-:S03]  /*234b0*/  IMAD.MOV.U32 R81, RZ, RZ, R128 ;  /* 0x000000ffff517224 */ /* 0x000fc600078e0080 */
[----:B------:R-:W-:Y:S01]  /*234c0*/  HMMA.1688.F32.TF32 R128, R132, R130, R212 ;  /* 0x000000828480723c */ /* 0x000fe200000810d4 */
[----:B------:R-:W4:Y:S01]  /*234d0*/  LDL.LU.64 R214, [R1+0x1f98] ;  /* 0x001f980001d67983 */ /* 0x000f220000300a00 */
[----:B---3--:R-:W-:-:S03]  /*234e0*/  MOV R82, R117 ;  /* 0x0000007500527202 */ /* 0x008fc60000000f00 */
[----:B------:R-:W4:Y:S01]  /*234f0*/  LDL.LU.64 R212, [R1+0x1f90] ;  /* 0x001f900001d47983 */ /* 0x000f220000300a00 */
[----:B------:R-:W-:-:S03]  /*23500*/  IMAD.MOV.U32 R83, RZ, RZ, R116 ;  /* 0x000000ffff537224 */ /* 0x000fc600078e0074 */
[----:B------:R-:W3:Y:S01]  /*23510*/  LDL.LU R126, [R1+0x1e8] ;  /* 0x0001e800017e7983 */ /* 0x000ee20000300800 */
[----:B------:R-:W-:Y:S01]  /*23520*/  IMAD.MOV.U32 R123, RZ, RZ, R6 ;  /* 0x000000ffff7b7224 */ /* 0x000fe200078e0006 */
[----:B------:R-:W-:Y:S02]  /*23530*/  HMMA.1688.F32.TF32 R116, R132, R118, R176 ;  /* 0x000000768474723c */ /* 0x000fe400000810b0 */
[----:B------:R-:W3:Y:S04]  /*23540*/  LDL.LU R127, [R1+0x1ec] ;  /* 0x0001ec00017f7983 */ /* 0x000ee80000300800 */
[----:B------:R-:W2:Y:S04]  /*23550*/  LDL.LU R122, [R1+0x1f8] ;  /* 0x0001f800017a7983 */ /* 0x000ea80000300800 */
[----:B------:R-:W4:Y:S04]  /*23560*/  LDL.LU R6, [R1+0x1f88] ;  /* 0x001f880001067983 */ /* 0x000f280000300800 */
[----:B------:R-:W3:Y:S04]  /*23570*/  LDL.LU.64 R178, [R1+0x1f80] ;  /* 0x001f800001b27983 */ /* 0x000ee80000300a00 */
[----:B------:R-:W3:Y:S01]  /*23580*/  LDL.LU.64 R176, [R1+0x1f78] ;  /* 0x001f780001b07983 */ /* 0x000ee20000300a00 */
[----:B------:R-:W-:-:S02]  /*23590*/  IMAD.MOV.U32 R152, RZ, RZ, R109 ;  /* 0x000000ffff987224 */ /* 0x000fc400078e006d */
[----:B------:R-:W-:Y:S01]  /*235a0*/  IMAD.MOV.U32 R153, RZ, RZ, R108 ;  /* 0x000000ffff997224 */ /* 0x000fe200078e006c */
[----:B------:R-:W-:Y:S01]  /*235b0*/  MOV R154, R105 ;  /* 0x00000069009a7202 */ /* 0x000fe20000000f00 */
[----:B------:R-:W-:Y:S01]  /*235c0*/  HMMA.1688.F32.TF32 R108, R132, R110, R136 ;  /* 0x0000006e846c723c */ /* 0x000fe20000081088 */
[----:B------:R-:W-:-:S05]  /*235d0*/  IMAD.MOV.U32 R155, RZ, RZ, R104 ;  /* 0x000000ffff9b7224 */ /* 0x000fca00078e0068 */
[C---:B------:R-:W-:Y:S06]  /*235e0*/  HMMA.1688.F32.TF32 R136, R132.reuse, R102, R220 ;  /* 0x000000668488723c */ /* 0x040fec00000810dc */
[C---:B------:R-:W-:Y:S06]  /*235f0*/  HMMA.1688.F32.TF32 R104, R132.reuse, R106, R24 ;  /* 0x0000006a8468723c */ /* 0x040fec0000081018 */
[C---:B------:R-:W-:Y:S01]  /*23600*/  HMMA.1688.F32.TF32 R24, R132.reuse, R98, R216 ;  /* 0x000000628418723c */ /* 0x040fe200000810d8 */
[----:B------:R-:W-:Y:S04]  /*23610*/  LDS R216, [R3+UR7+0x4000] ;  /* 0x0040000703d87984 */ /* 0x000fe80008000800 */
[----:B------:R-:W-:Y:S01]  /*23620*/  LDS R218, [R3+UR7+0x5000] ;  /* 0x0050000703da7984 */ /* 0x000fe20008000800 */
[C---:B------:R-:W-:Y:S03]  /*23630*/  HMMA.1688.F32.TF32 R196, R132.reuse, R94, R196 ;  /* 0x0000005e84c4723c */ /* 0x040fe600000810c4 */
[----:B------:R-:W-:Y:S04]  /*23640*/  LDS R217, [R7+UR7+0x4000] ;  /* 0x0040000707d97984 */ /* 0x000fe80008000800 */
[----:B------:R-:W-:Y:S04]  /*23650*/  STL.64 [R1+0x230], R136 ;  /* 0x0002308801007387 */ /* 0x000fe80000100a00 */
[----:B------:R1:W-:Y:S01]  /*23660*/  STL.64 [R1+0x238], R138 ;  /* 0x0002388a01007387 */ /* 0x0003e20000100a00 */
[C---:B------:R-:W-:Y:S03]  /*23670*/  HMMA.1688.F32.TF32 R184, R132.reuse, R50, R184 ;  /* 0x0000003284b8723c */ /* 0x040fe600000810b8 */
[----:B------:R-:W-:Y:S04]  /*23680*/  LDS R219, [R7+UR7+0x5000] ;  /* 0x0050000707db7984 */ /* 0x000fe80008000800 */
[----:B------:R-:W-:Y:S01]  /*23690*/  STL.64 [R1+0x220], R24 ;  /* 0x0002201801007387 */ /* 0x000fe20000100a00 */
[----:B-1----:R-:W-:Y:S03]  /*236a0*/  HMMA.1688.F32.TF32 R136, R132, R90, R152 ;  /* 0x0000005a8488723c */ /* 0x002fe60000081098 */
[----:B------:R-:W-:Y:S04]  /*236b0*/  STL.64 [R1+0x228], R26 ;  /* 0x0002281a01007387 */ /* 0x000fe80000100a00 */
[----:B------:R-:W-:Y:S04]  /*236c0*/  STL.64 [R1+0x210], R196 ;  /* 0x000210c401007387 */ /* 0x000fe80000100a00 */
[----:B------:R-:W-:Y:S01]  /*236d0*/  STL.64 [R1+0x218], R198 ;  /* 0x000218c601007387 */ /* 0x000fe20000100a00 */
[----:B------:R-:W-:-:S03]  /*236e0*/  IMAD.MOV.U32 R222, RZ, RZ, R93 ;  /* 0x000000ffffde7224 */ /* 0x000fc600078e005d */
[----:B------:R-:W-:Y:S01]  /*236f0*/  LDS R90, [R3+UR7+0x5080] ;  /* 0x00508007035a7984 */ /* 0x000fe20008000800 */
[----:B------:R-:W-:-:S03]  /*23700*/  MOV R223, R92 ;  /* 0x0000005c00df7202 */ /* 0x000fc60000000f00 */
[----:B------:R-:W-:Y:S04]  /*23710*/  LDS R91, [R7+UR7+0x5080] ;  /* 0x00508007075b7984 */ /* 0x000fe80008000800 */
[----:B------:R-:W-:Y:S04]  /*23720*/  LDS R92, [R3+UR7+0x4100] ;  /* 0x00410007035c7984 */ /* 0x000fe80008000800 */
[----:B------:R1:W-:Y:S04]  /*23730*/  STL.64 [R1+0x200], R136 ;  /* 0x0002008801007387 */ /* 0x0003e80000100a00 */
[----:B------:R1:W-:Y:S04]  /*23740*/  STL.64 [R1+0x208], R138 ;  /* 0x0002088a01007387 */ /* 0x0003e80000100a00 */
[----:B------:R-:W-:Y:S04]  /*23750*/  LDS R94, [R3+UR7+0x5100] ;  /* 0x00510007035e7984 */ /* 0x000fe80008000800 */
[----:B------:R-:W-:Y:S04]  /*23760*/  LDS R93, [R7+UR7+0x4100] ;  /* 0x00410007075d7984 */ /* 0x000fe80008000800 */
[----:B------:R-:W-:Y:S01]  /*23770*/  LDS R95, [R7+UR7+0x5100] ;  /* 0x00510007075f7984 */ /* 0x000fe20008000800 */
[----:B-1----:R-:W-:Y:S01]  /*23780*/  IMAD.MOV.U32 R136, RZ, RZ, R45 ;  /* 0x000000ffff887224 */ /* 0x002fe200078e002d */
[----:B------:R-:W-:Y:S01]  /*23790*/  MOV R137, R44 ;  /* 0x0000002c00897202 */ /* 0x000fe20000000f00 */
[----:B------:R-:W-:Y:S01]  /*237a0*/  IMAD.MOV.U32 R138, RZ, RZ, R41 ;  /* 0x000000ffff8a7224 */ /* 0x000fe200078e0029 */
[----:B------:R-:W-:Y:S01]  /*237b0*/  MOV R220, R113 ;  /* 0x0000007100dc7202 */ /* 0x000fe20000000f00 */
[----:B------:R-:W-:Y:S01]  /*237c0*/  IMAD.MOV.U32 R139, RZ, RZ, R40 ;  /* 0x000000ffff8b7224 */ /* 0x000fe200078e0028 */
[C---:B------:R-:W-:Y:S01]  /*237d0*/  HMMA.1688.F32.TF32 R80, R132.reuse, R114, R80 ;  /* 0x000000728450723c */ /* 0x040fe20000081050 */
[----:B------:R-:W-:Y:S01]  /*237e0*/  IMAD.MOV.U32 R221, RZ, RZ, R112 ;  /* 0x000000ffffdd7224 */ /* 0x000fe200078e0070 */
[----:B------:R-:W-:Y:S04]  /*237f0*/  LDS R114, [R3+UR7+0x5180] ;  /* 0x0051800703727984 */ /* 0x000fe80008000800 */
[----:B------:R-:W-:Y:S04]  /*23800*/  LDS R112, [R3+UR7+0x4180] ;  /* 0x0041800703707984 */ /* 0x000fe80008000800 */
[----:B------:R-:W-:Y:S04]  /*23810*/  LDS R113, [R7+UR7+0x4180] ;  /* 0x0041800707717984 */ /* 0x000fe80008000800 */
[----:B------:R-:W-:Y:S01]  /*23820*/  LDS R115, [R7+UR7+0x5180] ;  /* 0x0051800707737984 */ /* 0x000fe20008000800 */
[C---:B------:R-:W-:Y:S03]  /*23830*/  HMMA.1688.F32.TF32 R168, R132.reuse, R38, R168 ;  /* 0x0000002684a8723c */ /* 0x040fe600000810a8 */
[----:B------:R-:W-:Y:S04]  /*23840*/  LDS R152, [R3+UR7+0x4280] ;  /* 0x0042800703987984 */ /* 0x000fe80008000800 */
[----:B------:R-:W-:Y:S04]  /*23850*/  LDS R154, [R3+UR7+0x5280] ;  /* 0x00528007039a7984 */ /* 0x000fe80008000800 */
[----:B------:R-:W-:Y:S04]  /*23860*/  LDS R153, [R7+UR7+0x4280] ;  /* 0x0042800707997984 */ /* 0x000fe80008000800 */
[----:B------:R-:W-:Y:S04]  /*23870*/  LDS R155, [R7+UR7+0x5280] ;  /* 0x00528007079b7984 */ /* 0x000fe80008000800 */
[----:B------:R-:W-:Y:S04]  /*23880*/  LDS R196, [R3+UR7+0x4380] ;  /* 0x0043800703c47984 */ /* 0x000fe80008000800 */
[----:B------:R-:W-:Y:S04]  /*23890*/  LDS R198, [R3+UR7+0x5380] ;  /* 0x0053800703c67984 */ /* 0x000fe80008000800 */
[----:B------:R-:W-:Y:S04]  /*238a0*/  LDS R197, [R7+UR7+0x4380] ;  /* 0x0043800707c57984 */ /* 0x000fe80008000800 */
[----:B------:R-:W-:Y:S01]  /*238b0*/  LDS R199, [R7+UR7+0x5380] ;  /* 0x0053800707c77984 */ /* 0x000fe20008000800 */
[----:B---3--:R-:W-:Y:S01]  /*238c0*/  HMMA.1688.F32.TF32 R24, R132, R86, R176 ;  /* 0x000000568418723c */ /* 0x008fe200000810b0 */
[----:B----4-:R-:W-:-:S02]  /*238d0*/  LOP3.LUT R98, R6, 0x40, RZ, 0x3c, !PT ;  /* 0x0000004006627812 */ /* 0x010fc400078e3cff */
[----:B------:R-:W-:Y:S03]  /*238e0*/  LDS R176, [R3+UR7+0x4300] ;  /* 0x0043000703b07984 */ /* 0x000fe60008000800 */
[C---:B--2---:R-:W-:Y:S01]  /*238f0*/  HMMA.1688.F32.TF32 R120, R132.reuse, R46, R120 ;  /* 0x0000002e8478723c */ /* 0x044fe20000081078 */
[----:B------:R-:W-:Y:S04]  /*23900*/  LDSM.16.M88.4 R44, [R98+UR10+0x20800] ;  /* 0x0208000a622c783b */ /* 0x000fe80008000200 */
[----:B------:R-:W-:Y:S01]  /*23910*/  LDS R178, [R3+UR7+0x5300] ;  /* 0x0053000703b27984 */ /* 0x000fe20008000800 */
[----:B------:R-:W-:Y:S03]  /*23920*/  HMMA.1688.F32.TF32 R124, R132, R42, R124 ;  /* 0x0000002a847c723c */ /* 0x000fe6000008107c */
[----:B------:R-:W-:Y:S04]  /*23930*/  LDSM.16.M88.4 R40, [R98+UR10+0x21000] ;  /* 0x0210000a6228783b */ /* 0x000fe80008000200 */
[----:B------:R-:W-:Y:S04]  /*23940*/  LDS R132, [R3+UR7+0x4200] ;  /* 0x0042000703847984 */ /* 0x000fe80008000800 */
[----:B------:R1:W-:Y:S04]  /*23950*/  STL.64 [R1+0x1e0], R24 ;  /* 0x0001e01801007387 */ /* 0x0003e80000100a00 */
[----:B------:R2:W-:Y:S04]  /*23960*/  STL.64 [R1+0x1e8], R26 ;  /* 0x0001e81a01007387 */ /* 0x0005e80000100a00 */
[----:B------:R-:W-:Y:S01]  /*23970*/  LDS R134, [R3+UR7+0x5200] ;  /* 0x0052000703867984 */ /* 0x000fe20008000800 */
[----:B-1----:R-:W-:-:S03]  /*23980*/  IMAD.MOV.U32 R24, RZ, RZ, R89 ;  /* 0x000000ffff187224 */ /* 0x002fc600078e0059 */
[----:B------:R-:W-:Y:S01]  /*23990*/  LDS R133, [R7+UR7+0x4200] ;  /* 0x0042000707857984 */ /* 0x000fe20008000800 */
[----:B--2---:R-:W-:Y:S01]  /*239a0*/  MOV R26, R49 ;  /* 0x00000031001a7202 */ /* 0x004fe20000000f00 */
[----:B------:R-:W-:Y:S02]  /*239b0*/  IMAD.MOV.U32 R27, RZ, RZ, R48 ;  /* 0x000000ffff1b7224 */ /* 0x000fe400078e0030 */
[----:B------:R-:W-:Y:S01]  /*239c0*/  LDS R89, [R7+UR7+0x4080] ;  /* 0x0040800707597984 */ /* 0x000fe20008000800 */
[----:B------:R-:W-:-:S03]  /*239d0*/  IMAD.MOV.U32 R25, RZ, RZ, R88 ;  /* 0x000000ffff197224 */ /* 0x000fc600078e0058 */
[----:B------:R-:W1:Y:S04]  /*239e0*/  LDSM.16.M88.4 R48, [R98+UR10+0x20000] ;  /* 0x0200000a6230783b */ /* 0x000e680008000200 */
[----:B------:R-:W2:Y:S04]  /*239f0*/  LDS R88, [R3+UR7+0x4080] ;  /* 0x0040800703587984 */ /* 0x000ea80008000800 */
[----:B------:R-:W-:Y:S04]  /*23a00*/  STL [R1+0x1dc8], R6 ;  /* 0x001dc80601007387 */ /* 0x000fe80000100800 */
[----:B------:R-:W-:Y:S04]  /*23a10*/  STL [R1+0x9d4], R98 ;  /* 0x0009d46201007387 */ /* 0x000fe80000100800 */
[----:B------:R-:W3:Y:S04]  /*23a20*/  LDS R135, [R7+UR7+0x5200] ;  /* 0x0052000707877984 */ /* 0x000ee80008000800 */
[----:B------:R-:W-:Y:S04]  /*23a30*/  LDS R177, [R7+UR7+0x4300] ;  /* 0x0043000707b17984 */ /* 0x000fe80008000800 */
[----:B------:R-:W4:Y:S01]  /*23a40*/  LDS R179, [R7+UR7+0x5300] ;  /* 0x0053000707b37984 */ /* 0x000f220008000800 */
[-C--:B-1----:R-:W-:Y:S06]  /*23a50*/  HMMA.1688.F32.TF32 R136, R216, R48.reuse, R136 ;  /* 0x00000030d888723c */ /* 0x082fec0000081088 */
[-C--:B--2---:R-:W-:Y:S06]  /*23a60*/  HMMA.1688.F32.TF32 R24, R88, R48.reuse, R24 ;  /* 0x000000305818723c */ /* 0x084fec0000081018 */
[-C--:B------:R-:W-:Y:S01]  /*23a70*/  HMMA.1688.F32.TF32 R220, R92, R48.reuse, R220 ;  /* 0x000000305cdc723c */ /* 0x080fe200000810dc */
[----:B------:R-:W-:Y:S04]  /*23a80*/  STL [R1+0x1eb8], R50 ;  /* 0x001eb83201007387 */ /* 0x000fe80000100800 */
[----:B------:R-:W-:Y:S04]  /*23a90*/  STL [R1+0x1eb4], R51 ;  /* 0x001eb43301007387 */ /* 0x000fe80000100800 */
[----:B------:R-:W-:Y:S04]  /*23aa0*/  STL [R1+0x1ea8], R46 ;  /* 0x001ea82e01007387 */ /* 0x000fe80000100800 */
[----:B------:R-:W-:Y:S04]  /*23ab0*/  STL [R1+0x1ea4], R47 ;  /* 0x001ea42f01007387 */ /* 0x000fe80000100800 */
[----:B------:R-:W-:Y:S04]  /*23ac0*/  STL [R1+0x1e9c], R42 ;  /* 0x001e9c2a01007387 */ /* 0x000fe80000100800 */
[----:B------:R-:W-:Y:S04]  /*23ad0*/  STL [R1+0x1e98], R43 ;  /* 0x001e982b01007387 */ /* 0x000fe80000100800 */
        /* <DEDUP_REMOVED lines=11> */
[----:B------:R-:W2:Y:S01]  /*23b90*/  LDL.LU.64 R220, [R1+0x1f48] ;  /* 0x001f480001dc7983 */ /* 0x000ea20000300a00 */
[-C--:B---3--:R-:W-:Y:S06]  /*23ba0*/  HMMA.1688.F32.TF32 R28, R132, R48.reuse, R28 ;  /* 0x00000030841c723c */ /* 0x088fec000008101c */
[-C--:B------:R-:W-:Y:S06]  /*23bb0*/  HMMA.1688.F32.TF32 R140, R152, R48.reuse, R140 ;  /* 0x00000030988c723c */ /* 0x080fec000008108c */
[-C--:B----4-:R-:W-:Y:S06]  /*23bc0*/  HMMA.1688.F32.TF32 R164, R176, R48.reuse, R164 ;  /* 0x00000030b0a4723c */ /* 0x090fec00000810a4 */
[-C--:B------:R-:W-:Y:S06]  /*23bd0*/  HMMA.1688.F32.TF32 R128, R196, R48.reuse, R128 ;  /* 0x00000030c480723c */ /* 0x080fec0000081080 */
[----:B--2---:R-:W-:-:S15]  /*23be0*/  HMMA.1688.F32.TF32 R220, R112, R48, R220 ;  /* 0x0000003070dc723c */ /* 0x004fde00000810dc */
[----:B------:R-:W-:-:S08]  /*23bf0*/  NOP ;  /* 0x0000000000007918 */ /* 0x000fd00000000000 */
[----:B------:R1:W-:Y:S04]  /*23c00*/  STL.64 [R1+0x490], R220 ;  /* 0x000490dc01007387 */ /* 0x0003e80000100a00 */
[----:B------:R2:W-:Y:S04]  /*23c10*/  STL.64 [R1+0x498], R222 ;  /* 0x000498de01007387 */ /* 0x0005e80000100a00 */
[----:B-1----:R-:W3:Y:S04]  /*23c20*/  LDL.LU R220, [R1+0x30] ;  /* 0x0000300001dc7983 */ /* 0x002ee80000300800 */
[----:B------:R-:W3:Y:S04]  /*23c30*/  LDL.LU R221, [R1+0x34] ;  /* 0x0000340001dd7983 */ /* 0x000ee80000300800 */
[----:B--2---:R-:W3:Y:S04]  /*23c40*/  LDL.LU R222, [R1+0x38] ;  /* 0x0000380001de7983 */ /* 0x004ee80000300800 */
[----:B------:R-:W3:Y:S04]  /*23c50*/  LDL.LU R223, [R1+0x3c] ;  /* 0x00003c0001df7983 */ /* 0x000ee80000300800 */
[----:B------:R1:W-:Y:S04]  /*23c60*/  STL.64 [R1+0x570], R28 ;  /* 0x0005701c01007387 */ /* 0x0003e80000100a00 */
[----:B------:R2:W-:Y:S04]  /*23c70*/  STL.64 [R1+0x578], R30 ;  /* 0x0005781e01007387 */ /* 0x0005e80000100a00 */
[----:B-1----:R-:W4:Y:S04]  /*23c80*/  LDL.LU R28, [R1+0x100] ;  /* 0x00010000011c7983 */ /* 0x002f280000300800 */
[----:B------:R-:W4:Y:S04]  /*23c90*/  LDL.LU R29, [R1+0x104] ;  /* 0x00010400011d7983 */ /* 0x000f280000300800 */
[----:B--2---:R-:W4:Y:S04]  /*23ca0*/  LDL.LU R30, [R1+0x108] ;  /* 0x00010800011e7983 */ /* 0x004f280000300800 */
[----:B------:R-:W4:Y:S04]  /*23cb0*/  LDL.LU R31, [R1+0x10c] ;  /* 0x00010c00011f7983 */ /* 0x000f280000300800 */
        /* <DEDUP_REMOVED lines=9> */
[----:B------:R-:W4:Y:S01]  /*23d50*/  LDL.LU R165, [R1+0xb4] ;  /* 0x0000b40001a57983 */ /* 0x000f220000300800 */
[----:B--2---:R-:W-:-:S03]  /*23d60*/  MOV R167, R5 ;  /* 0x0000000500a77202 */ /* 0x004fc60000000f00 */
[----:B------:R-:W4:Y:S04]  /*23d70*/  LDL.LU R166, [R1+0xb8] ;  /* 0x0000b80001a67983 */ /* 0x000f280000300800 */
[----:B------:R-:W2:Y:S04]  /*23d80*/  LDL.LU R5, [R1+0x1f44] ;  /* 0x001f440001057983 */ /* 0x000ea80000300800 */
[----:B------:R-:W3:Y:S04]  /*23d90*/  LDL.LU R48, [R1+0x630] ;  /* 0x0006300001307983 */ /* 0x000ee80000300800 */
[----:B------:R1:W-:Y:S04]  /*23da0*/  STL.64 [R1+0x970], R128 ;  /* 0x0009708001007387 */ /* 0x0003e80000100a00 */
[----:B------:R1:W-:Y:S04]  /*23db0*/  STL.64 [R1+0x978], R130 ;  /* 0x0009788201007387 */ /* 0x0003e80000100a00 */
[----:B------:R-:W3:Y:S04]  /*23dc0*/  LDL.LU R49, [R1+0x634] ;  /* 0x0006340001317983 */ /* 0x000ee80000300800 */
[----:B------:R-:W3:Y:S04]  /*23dd0*/  LDL.LU R50, [R1+0x638] ;  /* 0x0006380001327983 */ /* 0x000ee80000300800 */
[----:B------:R-:W3:Y:S04]  /*23de0*/  LDL.LU R51, [R1+0x63c] ;  /* 0x00063c0001337983 */ /* 0x000ee80000300800 */
[----:B-1----:R-:W4:Y:S04]  /*23df0*/  LDL.LU R128, [R1+0x110] ;  /* 0x0001100001807983 */ /* 0x002f280000300800 */
[----:B------:R-:W4:Y:S04]  /*23e00*/  LDL.LU R129, [R1+0x114] ;  /* 0x0001140001817983 */ /* 0x000f280000300800 */
[----:B------:R-:W4:Y:S01]  /*23e10*/  LDL.LU R130, [R1+0x118] ;  /* 0x0001180001827983 */ /* 0x000f220000300800 */
[----:B------:R-:W-:Y:S01]  /*23e20*/  HMMA.1688.F32.TF32 R32, R132, R44, R32 ;  /* 0x0000002c8420723c */ /* 0x000fe20000081020 */
[----:B--2---:R-:W-:-:S05]  /*23e30*/  IMAD.MOV.U32 R131, RZ, RZ, R5 ;  /* 0x000000ffff837224 */ /* 0x004fca00078e0005 */
[----:B---3--:R-:W-:-:S15]  /*23e40*/  HMMA.1688.F32.TF32 R48, R216, R44, R48 ;  /* 0x0000002cd830723c */ /* 0x008fde0000081030 */
[----:B------:R-:W-:-:S08]  /*23e50*/  NOP ;  /* 0x0000000000007918 */ /* 0x000fd00000000000 */
[----:B------:R-:W-:Y:S04]  /*23e60*/  STL.64 [R1+0x1c0], R48 ;  /* 0x0001c03001007387 */ /* 0x000fe80000100a00 */
[----:B------:R4:W-:Y:S02]  /*23e70*/  STL.64 [R1+0x1c8], R50 ;  /* 0x0001c83201007387 */ /* 0x0009e40000100a00 */
[-C--:B----4-:R-:W-:Y:S06]  /*23e80*/  HMMA.1688.F32.TF32 R48, R88, R44.reuse, R128 ;  /* 0x0000002c5830723c */ /* 0x090fec0000081080 */
[----:B------:R-:W-:-:S15]  /*23e90*/  HMMA.1688.F32.TF32 R128, R92, R44, R164 ;  /* 0x0000002c5c80723c */ /* 0x000fde00000810a4 */
[----:B------:R-:W-:-:S02]  /*23ea0*/  NOP ;  /* 0x0000000000007918 */ /* 0x000fc40000000000 */
[----:B------:R-:W-:Y:S04]  /*23eb0*/  STL.64 [R1+0x2c0], R48 ;  /* 0x0002c03001007387 */ /* 0x000fe80000100a00 */
[----:B------:R1:W-:Y:S02]  /*23ec0*/  STL.64 [R1+0x2c8], R50 ;  /* 0x0002c83201007387 */ /* 0x0003e40000100a00 */
[-C--:B-1----:R-:W-:Y:S06]  /*23ed0*/  HMMA.1688.F32.TF32 R48, R112, R44.reuse, R24 ;  /* 0x0000002c7030723c */ /* 0x082fec0000081018 */
[----:B------:R-:W-:Y:S01]  /*23ee0*/  HMMA.1688.F32.TF32 R24, R152, R44, R148 ;  /* 0x0000002c9818723c */ /* 0x000fe20000081094 */
[----:B------:R-:W-:Y:S04]  /*23ef0*/  STL.64 [R1+0x390], R128 ;  /* 0x0003908001007387 */ /* 0x000fe80000100a00 */
[----:B------:R-:W-:-:S12]  /*23f00*/  STL.64 [R1+0x398], R130 ;  /* 0x0003988201007387 */ /* 0x000fd80000100a00 */
[----:B------:R-:W-:Y:S04]  /*23f10*/  STL.64 [R1+0x470], R48 ;  /* 0x0004703001007387 */ /* 0x000fe80000100a00 */
[----:B------:R1:W-:Y:S04]  /*23f20*/  STL.64 [R1+0x478], R50 ;  /* 0x0004783201007387 */ /* 0x0003e80000100a00 */
[----:B------:R-:W-:Y:S04]  /*23f30*/  STL.64 [R1+0x4d0], R32 ;  /* 0x0004d02001007387 */ /* 0x000fe80000100a00 */
[----:B------:R2:W-:Y:S01]  /*23f40*/  STL.64 [R1+0x4d8], R34 ;  /* 0x0004d82201007387 */ /* 0x0005e20000100a00 */
[-C--:B-1----:R-:W-:Y:S03]  /*23f50*/  HMMA.1688.F32.TF32 R48, R176, R44.reuse, R156 ;  /* 0x0000002cb030723c */ /* 0x082fe6000008109c */
[----:B------:R-:W-:Y:S04]  /*23f60*/  STL.64 [R1+0x5a0], R24 ;  /* 0x0005a01801007387 */ /* 0x000fe80000100a00 */
[----:B------:R1:W-:Y:S01]  /*23f70*/  STL.64 [R1+0x5a8], R26 ;  /* 0x0005a81a01007387 */ /* 0x0003e20000100a00 */
[----:B--2---:R-:W-:Y:S06]  /*23f80*/  HMMA.1688.F32.TF32 R32, R196, R44, R172 ;  /* 0x0000002cc420723c */ /* 0x004fec00000810ac */
[----:B-1----:R-:W-:Y:S09]  /*23f90*/  HMMA.1688.F32.TF32 R24, R216, R40, R140 ;  /* 0x00000028d818723c */ /* 0x002ff2000008108c */
[----:B------:R-:W-:Y:S04]  /*23fa0*/  STL.64 [R1+0x8d0], R48 ;  /* 0x0008d03001007387 */ /* 0x000fe80000100a00 */
[----:B------:R1:W-:Y:S04]  /*23fb0*/  STL.64 [R1+0x8d8], R50 ;  /* 0x0008d83201007387 */ /* 0x0003e80000100a00 */
[----:B------:R-:W-:Y:S04]  /*23fc0*/  STL.64 [R1+0x960], R32 ;  /* 0x0009602001007387 */ /* 0x000fe80000100a00 */
[----:B------:R-:W-:Y:S04]  /*23fd0*/  STL.64 [R1+0x968], R34 ;  /* 0x0009682201007387 */ /* 0x000fe80000100a00 */
[----:B------:R-:W-:Y:S01]  /*23fe0*/  STL [R1+0x170], R24 ;  /* 0x0001701801007387 */ /* 0x000fe20000100800 */
[----:B-1----:R-:W-:Y:S01]  /*23ff0*/  IMAD.MOV.U32 R50, RZ, RZ, R25 ;  /* 0x000000ffff327224 */ /* 0x002fe200078e0019 */
[----:B------:R-:W-:-:S02]  /*24000*/  MOV R51, R26 ;  /* 0x0000001a00337202 */ /* 0x000fc40000000f00 */
[----:B------:R1:W-:Y:S02]  /*24010*/  STL [R1+0x17c], R27 ;  /* 0x00017c1b01007387 */ /* 0x0003e40000100800 */
[-C--:B-1----:R-:W-:Y:S02]  /*24020*/  HMMA.1688.F32.TF32 R24, R88, R40.reuse, R28 ;  /* 0x000000285818723c */ /* 0x082fe4000008101c */
[----:B------:R-:W-:Y:S04]  /*24030*/  STL [R1+0x1ecc], R50 ;  /* 0x001ecc3201007387 */ /* 0x000fe80000100800 */
[-C--:B------:R-:W-:Y:S01]  /*24040*/  HMMA.1688.F32.TF32 R32, R92, R40.reuse, R220 ;  /* 0x000000285c20723c */ /* 0x080fe200000810dc */
[----:B------:R-:W-:Y:S05]  /*24050*/  STL [R1+0x1ec8], R51 ;  /* 0x001ec83301007387 */ /* 0x000fea0000100800 */
[----:B------:R-:W-:Y:S11]  /*24060*/  HMMA.1688.F32.TF32 R28, R112, R40, R136 ;  /* 0x00000028701c723c */ /* 0x000ff60000081088 */
[----:B------:R-:W-:Y:S01]  /*24070*/  STL [R1+0x264], R25 ;  /* 0x0002641901007387 */ /* 0x000fe20000100800 */
[----:B------:R-:W-:-:S02]  /*24080*/  IMAD.MOV.U32 R43, RZ, RZ, R24 ;  /* 0x000000ffff2b7224 */ /* 0x000fc400078e0018 */
[----:B------:R-:W-:Y:S01]  /*24090*/  IMAD.MOV.U32 R5, RZ, RZ, R27 ;  /* 0x000000ffff057224 */ /* 0x000fe200078e001b */
[----:B------:R1:W-:Y:S02]  /*240a0*/  STL [R1+0x268], R26 ;  /* 0x0002681a01007387 */ /* 0x0003e40000100800 */
[-C--:B-1----:R-:W-:Y:S02]  /*240b0*/  HMMA.1688.F32.TF32 R24, R132, R40.reuse, R76 ;  /* 0x000000288418723c */ /* 0x082fe4000008104c */
[----:B------:R-:W-:Y:S04]  /*240c0*/  STL [R1+0x1eb0], R5 ;  /* 0x001eb00501007387 */ /* 0x000fe80000100800 */
[----:B------:R-:W-:Y:S04]  /*240d0*/  STL [R1+0x1eac], R43 ;  /* 0x001eac2b01007387 */ /* 0x000fe80000100800 */
[----:B------:R-:W-:Y:S04]  /*240e0*/  STL.64 [R1+0x360], R32 ;  /* 0x0003602001007387 */ /* 0x000fe80000100a00 */
[----:B------:R1:W-:Y:S04]  /*240f0*/  STL.64 [R1+0x368], R34 ;  /* 0x0003682201007387 */ /* 0x0003e80000100a00 */
[----:B------:R-:W-:Y:S04]  /*24100*/  STL.64 [R1+0x3c0], R28 ;  /* 0x0003c01c01007387 */ /* 0x000fe80000100a00 */
[----:B------:R2:W-:Y:S01]  /*24110*/  STL.64 [R1+0x3c8], R30 ;  /* 0x0003c81e01007387 */ /* 0x0005e20000100a00 */
[-C--:B-1----:R-:W-:Y:S03]  /*24120*/  HMMA.1688.F32.TF32 R32, R152, R40.reuse, R144 ;  /* 0x000000289820723c */ /* 0x082fe60000081090 */
[----:B------:R-:W-:Y:S04]  /*24130*/  STL.64 [R1+0x4a0], R24 ;  /* 0x0004a01801007387 */ /* 0x000fe80000100a00 */
[----:B------:R1:W-:Y:S01]  /*24140*/  STL.64 [R1+0x4a8], R26 ;  /* 0x0004a81a01007387 */ /* 0x0003e20000100a00 */
[-C--:B--2---:R-:W-:Y:S06]  /*24150*/  HMMA.1688.F32.TF32 R28, R176, R40.reuse, R160 ;  /* 0x00000028b01c723c */ /* 0x084fec00000810a0 */
[----:B-1----:R-:W-:Y:S09]  /*24160*/  HMMA.1688.F32.TF32 R24, R196, R40, R180 ;  /* 0x00000028c418723c */ /* 0x002ff200000810b4 */
[----:B------:R-:W-:Y:S04]  /*24170*/  STL.64 [R1+0x590], R32 ;  /* 0x0005902001007387 */ /* 0x000fe80000100a00 */
[----:B------:R-:W-:Y:S04]  /*24180*/  STL.64 [R1+0x598], R34 ;  /* 0x0005982201007387 */ /* 0x000fe80000100a00 */
[----:B------:R-:W2:Y:S04]  /*24190*/  LDL.LU R156, [R1+0x680] ;  /* 0x00068000019c7983 */ /* 0x000ea80000300800 */
[----:B------:R-:W-:Y:S04]  /*241a0*/  STL.64 [R1+0x850], R28 ;  /* 0x0008501c01007387 */ /* 0x000fe80000100a00 */
[----:B------:R-:W-:Y:S04]  /*241b0*/  STL.64 [R1+0x858], R30 ;  /* 0x0008581e01007387 */ /* 0x000fe80000100a00 */
[----:B------:R-:W-:Y:S04]  /*241c0*/  STL.64 [R1+0x900], R24 ;  /* 0x0009001801007387 */ /* 0x000fe80000100a00 */
[----:B------:R-:W-:Y:S04]  /*241d0*/  STL.64 [R1+0x908], R26 ;  /* 0x0009081a01007387 */ /* 0x000fe80000100a00 */
[----:B------:R-:W2:Y:S04]  /*241e0*/  LDL.LU R157, [R1+0x684] ;  /* 0x00068400019d7983 */ /* 0x000ea80000300800 */
[----:B------:R-:W2:Y:S04]  /*241f0*/  LDL.LU R158, [R1+0x688] ;  /* 0x00068800019e7983 */ /* 0x000ea80000300800 */
[----:B------:R-:W2:Y:S04]  /*24200*/  LDL.LU R159, [R1+0x68c] ;  /* 0x00068c00019f7983 */ /* 0x000ea80000300800 */
[----:B------:R-:W3:Y:S04]  /*24210*/  LDL.LU R148, [R1+0x5f0] ;  /* 0x0005f00001947983 */ /* 0x000ee80000300800 */
[----:B------:R-:W3:Y:S04]  /*24220*/  LDL.LU R149, [R1+0x5f4] ;  /* 0x0005f40001957983 */ /* 0x000ee80000300800 */
[----:B------:R-:W3:Y:S01]  /*24230*/  LDL.LU R150, [R1+0x5f8] ;  /* 0x0005f80001967983 */ /* 0x000ee20000300800 */
[----:B------:R-:W-:-:S03]  /*24240*/  MOV R131, R36 ;  /* 0x0000002400837202 */ /* 0x000fc60000000f00 */
[----:B------:R-:W3:Y:S04]  /*24250*/  LDL.LU R151, [R1+0x5fc] ;  /* 0x0005fc0001977983 */ /* 0x000ee80000300800 */
[----:B------:R-:W4:Y:S04]  /*24260*/  LDL.LU R128, [R1+0xe0] ;  /* 0x0000e00001807983 */ /* 0x000f280000300800 */
[----:B------:R-:W4:Y:S04]  /*24270*/  LDL.LU R129, [R1+0xe4] ;  /* 0x0000e40001817983 */ /* 0x000f280000300800 */
[----:B------:R-:W4:Y:S04]  /*24280*/  LDL.LU R130, [R1+0xe8] ;  /* 0x0000e80001827983 */ /* 0x000f280000300800 */
[----:B------:R-:W2:Y:S01]  /*24290*/  LDL.LU R36, [R1+0x1f40] ;  /* 0x001f400001247983 */ /* 0x000ea20000300800 */
[----:B------:R-:W-:-:S03]  /*242a0*/  IMAD.MOV.U32 R220, RZ, RZ, R37 ;  /* 0x000000ffffdc7224 */ /* 0x000fc600078e0025 */
[----:B------:R-:W4:Y:S04]  /*242b0*/  LDL.LU R164, [R1+0x6a0] ;  /* 0x0006a00001a47983 */ /* 0x000f280000300800 */
[----:B------:R-:W4:Y:S04]  /*242c0*/  LDL.LU R165, [R1+0x6a4] ;  /* 0x0006a40001a57983 */ /* 0x000f280000300800 */
[----:B------:R-:W4:Y:S04]  /*242d0*/  LDL.LU R166, [R1+0x6a8] ;  /* 0x0006a80001a67983 */ /* 0x000f280000300800 */
[----:B------:R-:W4:Y:S04]  /*242e0*/  LDL.LU R167, [R1+0x6ac] ;  /* 0x0006ac0001a77983 */ /* 0x000f280000300800 */
[----:B------:R-:W3:Y:S04]  /*242f0*/  LDL.LU R37, [R1+0x1f3c] ;  /* 0x001f3c0001257983 */ /* 0x000ee80000300800 */
[----:B------:R-:W4:Y:S04]  /*24300*/  LDL.LU R221, [R1+0xc4] ;  /* 0x0000c40001dd7983 */ /* 0x000f280000300800 */
[----:B------:R-:W4:Y:S04]  /*24310*/  LDL.LU R222, [R1+0xc8] ;  /* 0x0000c80001de7983 */ /* 0x000f280000300800 */
[----:B------:R-:W4:Y:S04]  /*24320*/  LDL.LU R223, [R1+0xcc] ;  /* 0x0000cc0001df7983 */ /* 0x000f280000300800 */
[----:B------:R-:W4:Y:S04]  /*24330*/  LDL.LU R140, [R1+0x610] ;  /* 0x00061000018c7983 */ /* 0x000f280000300800 */
[----:B------:R-:W4:Y:S04]  /*24340*/  LDL.LU R141, [R1+0x614] ;  /* 0x00061400018d7983 */ /* 0x000f280000300800 */
[----:B------:R-:W-:Y:S04]  /*24350*/  LDSM.16.M88.4 R32, [R98+UR10+0x22000] ;  /* 0x0220000a6220783b */ /* 0x000fe80008000200 */
[----:B------:R-:W-:Y:S04]  /*24360*/  LDSM.16.M88.4 R24, [R98+UR10+0x23000] ;  /* 0x0230000a6218783b */ /* 0x000fe80008000200 */
[----:B------:R-:W-:Y:S01]  /*24370*/  LDSM.16.M88.4 R28, [R98+UR10+0x22800] ;  /* 0x0228000a621c783b */ /* 0x000fe20008000200 */
[----:B--2---:R-:W-:Y:S01]  /*24380*/  MOV R143, R36 ;  /* 0x00000024008f7202 */ /* 0x004fe20000000f00 */
[----:B---3--:R-:W-:-:S02]  /*24390*/  IMAD.MOV.U32 R142, RZ, RZ, R37 ;  /* 0x000000ffff8e7224 */ /* 0x008fc400078e0025 */
[----:B------:R-:W1:Y:S02]  /*243a0*/  LDSM.16.M88.4 R36, [R98+UR10+0x21800] ;  /* 0x0218000a6224783b */ /* 0x000e640008000200 */
[-C--:B-1----:R-:W-:Y:S06]  /*243b0*/  HMMA.1688.F32.TF32 R40, R216, R36.reuse, R156 ;  /* 0x00000024d828723c */ /* 0x082fec000008109c */
[-C--:B------:R-:W-:Y:S01]  /*243c0*/  HMMA.1688.F32.TF32 R48, R88, R36.reuse, R148 ;  /* 0x000000245830723c */ /* 0x080fe20000081094 */
[----:B------:R-:W-:Y:S04]  /*243d0*/  STL [R1+0x1ebc], R38 ;  /* 0x001ebc2601007387 */ /* 0x000fe80000100800 */
[----:B------:R1:W-:Y:S01]  /*243e0*/  STL [R1+0x1ea0], R39 ;  /* 0x001ea02701007387 */ /* 0x0003e20000100800 */
[-C--:B----4-:R-:W-:Y:S06]  /*243f0*/  HMMA.1688.F32.TF32 R128, R92, R36.reuse, R128 ;  /* 0x000000245c80723c */ /* 0x090fec0000081080 */
[-C--:B------:R-:W-:Y:S06]  /*24400*/  HMMA.1688.F32.TF32 R76, R132, R36.reuse, R192 ;  /* 0x00000024844c723c */ /* 0x080fec00000810c0 */
[----:B------:R-:W-:Y:S01]  /*24410*/  IMAD.MOV.U32 R5, RZ, RZ, R42 ;  /* 0x000000ffff057224 */ /* 0x000fe200078e002a */
[----:B------:R-:W-:Y:S05]  /*24420*/  HMMA.1688.F32.TF32 R16, R152, R36, R16 ;  /* 0x000000249810723c */ /* 0x000fea0000081010 */
[----:B------:R-:W-:Y:S01]  /*24430*/  IMAD.MOV.U32 R46, RZ, RZ, R48 ;  /* 0x000000ffff2e7224 */ /* 0x000fe200078e0030 */
[----:B------:R-:W-:Y:S01]  /*24440*/  MOV R47, R49 ;  /* 0x00000031002f7202 */ /* 0x000fe20000000f00 */
[----:B-1----:R-:W-:-:S02]  /*24450*/  IMAD.MOV.U32 R39, RZ, RZ, R50 ;  /* 0x000000ffff277224 */ /* 0x002fc400078e0032 */
[----:B------:R-:W-:Y:S02]  /*24460*/  IMAD.MOV.U32 R42, RZ, RZ, R51 ;  /* 0x000000ffff2a7224 */ /* 0x000fe400078e0033 */
[-C--:B------:R-:W-:Y:S01]  /*24470*/  HMMA.1688.F32.TF32 R48, R112, R36.reuse, R212 ;  /* 0x000000247030723c */ /* 0x080fe200000810d4 */
[----:B------:R-:W-:Y:S04]  /*24480*/  STL [R1+0x1ec4], R34 ;  /* 0x001ec42201007387 */ /* 0x000fe80000100800 */
[----:B------:R-:W-:Y:S04]  /*24490*/  STL [R1+0x1ec0], R35 ;  /* 0x001ec02301007387 */ /* 0x000fe80000100800 */
[----:B------:R-:W-:Y:S04]  /*244a0*/  STL [R1+0x1ed4], R26 ;  /* 0x001ed41a01007387 */ /* 0x000fe80000100800 */
[----:B------:R-:W-:Y:S04]  /*244b0*/  STL [R1+0x1ed0], R27 ;  /* 0x001ed01b01007387 */ /* 0x000fe80000100800 */
[----:B------:R-:W-:Y:S04]  /*244c0*/  STL.64 [R1+0x110], R40 ;  /* 0x0001102801007387 */ /* 0x000fe80000100a00 */
[----:B------:R-:W-:Y:S04]  /*244d0*/  STL [R1+0x1ed8], R5 ;  /* 0x001ed80501007387 */ /* 0x000fe80000100800 */
[----:B------:R-:W-:Y:S04]  /*244e0*/  STL.64 [R1+0x330], R128 ;  /* 0x0003308001007387 */ /* 0x000fe80000100a00 */
[----:B------:R-:W-:Y:S04]  /*244f0*/  STL.64 [R1+0x338], R130 ;  /* 0x0003388201007387 */ /* 0x000fe80000100a00 */
[----:B------:R-:W-:Y:S04]  /*24500*/  STL.64 [R1+0x3a0], R48 ;  /* 0x0003a03001007387 */ /* 0x000fe80000100a00 */
[----:B------:R1:W-:Y:S04]  /*24510*/  STL.64 [R1+0x3a8], R50 ;  /* 0x0003a83201007387 */ /* 0x0003e80000100a00 */
[----:B------:R-:W-:Y:S04]  /*24520*/  STL.64 [R1+0x480], R76 ;  /* 0x0004804c01007387 */ /* 0x000fe80000100a00 */
[----:B------:R-:W-:Y:S01]  /*24530*/  STL.64 [R1+0x488], R78 ;  /* 0x0004884e01007387 */ /* 0x000fe20000100a00 */
[-C--:B-1----:R-:W-:Y:S03]  /*24540*/  HMMA.1688.F32.TF32 R48, R176, R36.reuse, R52 ;  /* 0x00000024b030723c */ /* 0x082fe60000081034 */
[----:B------:R-:W-:Y:S04]  /*24550*/  STL.64 [R1+0x4f0], R16 ;  /* 0x0004f01001007387 */ /* 0x000fe80000100a00 */
[----:B------:R1:W-:Y:S01]  /*24560*/  STL.64 [R1+0x4f8], R18 ;  /* 0x0004f81201007387 */ /* 0x0003e20000100a00 */
[----:B------:R-:W-:Y:S06]  /*24570*/  HMMA.1688.F32.TF32 R52, R196, R36, R120 ;  /* 0x00000024c434723c */ /* 0x000fec0000081078 */
[-C--:B-1----:R-:W-:Y:S09]  /*24580*/  HMMA.1688.F32.TF32 R16, R216, R32.reuse, R164 ;  /* 0x00000020d810723c */ /* 0x082ff200000810a4 */
[----:B------:R-:W-:Y:S01]  /*24590*/  STL.64 [R1+0x7e0], R48 ;  /* 0x0007e03001007387 */ /* 0x000fe20000100a00 */
[-C--:B------:R-:W-:Y:S03]  /*245a0*/  HMMA.1688.F32.TF32 R76, R88, R32.reuse, R140 ;  /* 0x00000020584c723c */ /* 0x080fe6000008108c */
[----:B------:R1:W-:Y:S04]  /*245b0*/  STL.64 [R1+0x7e8], R50 ;  /* 0x0007e83201007387 */ /* 0x0003e80000100a00 */
[----:B------:R-:W-:Y:S04]  /*245c0*/  STL.64 [R1+0x8e0], R52 ;  /* 0x0008e03401007387 */ /* 0x000fe80000100a00 */
[----:B------:R2:W-:Y:S03]  /*245d0*/  STL.64 [R1+0x8e8], R54 ;  /* 0x0008e83601007387 */ /* 0x0005e60000100a00 */
[----:B-1----:R-:W-:Y:S01]  /*245e0*/  MOV R51, R16 ;  /* 0x0000001000337202 */ /* 0x002fe20000000f00 */
[----:B------:R-:W-:Y:S01]  /*245f0*/  IMAD.MOV.U32 R34, RZ, RZ, R17 ;  /* 0x000000ffff227224 */ /* 0x000fe200078e0011 */
[----:B------:R-:W-:Y:S01]  /*24600*/  MOV R38, R19 ;  /* 0x0000001300267202 */ /* 0x000fe20000000f00 */
[----:B------:R-:W-:Y:S01]  /*24610*/  IMAD.MOV.U32 R35, RZ, RZ, R18 ;  /* 0x000000ffff237224 */ /* 0x000fe200078e0012 */
[-C--:B--2---:R-:W-:Y:S06]  /*24620*/  HMMA.1688.F32.TF32 R52, R92, R32.reuse, R220 ;  /* 0x000000205c34723c */ /* 0x084fec00000810dc */
[-C--:B------:R-:W-:Y:S01]  /*24630*/  HMMA.1688.F32.TF32 R16, R112, R32.reuse, R208 ;  /* 0x000000207010723c */ /* 0x080fe200000810d0 */
[----:B------:R-:W-:Y:S04]  /*24640*/  STL.64 [R1+0x160], R76 ;  /* 0x0001604c01007387 */ /* 0x000fe80000100a00 */
[----:B------:R1:W-:Y:S04]  /*24650*/  STL.64 [R1+0x168], R78 ;  /* 0x0001684e01007387 */ /* 0x0003e80000100a00 */
[----:B------:R-:W2:Y:S08]  /*24660*/  LDL.LU R156, [R1+0x700] ;  /* 0x00070000019c7983 */ /* 0x000eb00000300800 */
[----:B------:R-:W-:Y:S04]  /*24670*/  STL.64 [R1+0x2f0], R52 ;  /* 0x0002f03401007387 */ /* 0x000fe80000100a00 */
[----:B------:R3:W-:Y:S04]  /*24680*/  STL.64 [R1+0x2f8], R54 ;  /* 0x0002f83601007387 */ /* 0x0007e80000100a00 */
[----:B------:R-:W-:Y:S04]  /*24690*/  STL.64 [R1+0x380], R16 ;  /* 0x0003801001007387 */ /* 0x000fe80000100a00 */
[----:B------:R4:W-:Y:S04]  /*246a0*/  STL.64 [R1+0x388], R18 ;  /* 0x0003881201007387 */ /* 0x0009e80000100a00 */
[----:B------:R-:W2:Y:S04]  /*246b0*/  LDL.LU R157, [R1+0x704] ;  /* 0x00070400019d7983 */ /* 0x000ea80000300800 */
[----:B------:R-:W2:Y:S04]  /*246c0*/  LDL.LU R158, [R1+0x708] ;  /* 0x00070800019e7983 */ /* 0x000ea80000300800 */
[----:B------:R-:W2:Y:S04]  /*246d0*/  LDL.LU R159, [R1+0x70c] ;  /* 0x00070c00019f7983 */ /* 0x000ea80000300800 */
[----:B------:R-:W2:Y:S04]  /*246e0*/  LDL.LU R148, [R1+0x640] ;  /* 0x0006400001947983 */ /* 0x000ea80000300800 */
[----:B------:R-:W2:Y:S04]  /*246f0*/  LDL.LU R149, [R1+0x644] ;  /* 0x0006440001957983 */ /* 0x000ea80000300800 */
[----:B------:R-:W2:Y:S04]  /*24700*/  LDL.LU R150, [R1+0x648] ;  /* 0x0006480001967983 */ /* 0x000ea80000300800 */
[----:B------:R-:W2:Y:S01]  /*24710*/  LDL.LU R151, [R1+0x64c] ;  /* 0x00064c0001977983 */ /* 0x000ea20000300800 */
[-C--:B-1----:R-:W-:Y:S03]  /*24720*/  HMMA.1688.F32.TF32 R76, R132, R32.reuse, R188 ;  /* 0x00000020844c723c */ /* 0x082fe600000810bc */
[----:B------:R-:W2:Y:S03]  /*24730*/  LDL.LU R128, [R1+0x50] ;  /* 0x0000500001807983 */ /* 0x000ea60000300800 */
[-C--:B---3--:R-:W-:Y:S01]  /*24740*/  HMMA.1688.F32.TF32 R52, R152, R32.reuse, R68 ;  /* 0x000000209834723c */ /* 0x088fe20000081044 */
[----:B------:R-:W3:Y:S04]  /*24750*/  LDL.LU R129, [R1+0x54] ;  /* 0x0000540001817983 */ /* 0x000ee80000300800 */
[----:B------:R-:W3:Y:S04]  /*24760*/  LDL.LU R130, [R1+0x58] ;  /* 0x0000580001827983 */ /* 0x000ee80000300800 */
[----:B------:R-:W3:Y:S01]  /*24770*/  LDL.LU R131, [R1+0x5c] ;  /* 0x00005c0001837983 */ /* 0x000ee20000300800 */
[-C--:B----4-:R-:W-:Y:S03]  /*24780*/  HMMA.1688.F32.TF32 R16, R176, R32.reuse, R56 ;  /* 0x00000020b010723c */ /* 0x090fe60000081038 */
[----:B------:R-:W-:Y:S04]  /*24790*/  LDSM.16.M88.4 R68, [R98+UR10+0x25800] ;  /* 0x0258000a6244783b */ /* 0x000fe80008000200 */
[----:B------:R-:W-:Y:S04]  /*247a0*/  STL.64 [R1+0x460], R76 ;  /* 0x0004604c01007387 */ /* 0x000fe80000100a00 */
[----:B------:R-:W-:Y:S04]  /*247b0*/  STL.64 [R1+0x468], R78 ;  /* 0x0004684e01007387 */ /* 0x000fe80000100a00 */
[----:B------:R-:W-:Y:S04]  /*247c0*/  STL.64 [R1+0x500], R52 ;  /* 0x0005003401007387 */ /* 0x000fe80000100a00 */
[----:B------:R1:W-:Y:S04]  /*247d0*/  STL.64 [R1+0x508], R54 ;  /* 0x0005083601007387 */ /* 0x0003e80000100a00 */
        /* <DEDUP_REMOVED lines=12> */
[----:B-1----:R-:W-:Y:S01]  /*248a0*/  HMMA.1688.F32.TF32 R52, R196, R32, R124 ;  /* 0x00000020c434723c */ /* 0x002fe2000008107c */
[----:B------:R-:W-:Y:S01]  /*248b0*/  MOV R41, R18 ;  /* 0x0000001200297202 */ /* 0x000fe20000000f00 */
[----:B------:R-:W-:-:S02]  /*248c0*/  IMAD.MOV.U32 R44, RZ, RZ, R17 ;  /* 0x000000ffff2c7224 */ /* 0x000fc400078e0011 */
[----:B------:R-:W-:Y:S02]  /*248d0*/  IMAD.MOV.U32 R45, RZ, RZ, R16 ;  /* 0x000000ffff2d7224 */ /* 0x000fe400078e0010 */
[----:B------:R-:W-:Y:S01]  /*248e0*/  IMAD.MOV.U32 R40, RZ, RZ, R19 ;  /* 0x000000ffff287224 */ /* 0x000fe200078e0013 */
[----:B------:R-:W-:Y:S04]  /*248f0*/  STL [R1+0x1dd8], R41 ;  /* 0x001dd82901007387 */ /* 0x000fe80000100800 */
[----:B------:R-:W-:Y:S04]  /*24900*/  STL [R1+0x1dd4], R44 ;  /* 0x001dd42c01007387 */ /* 0x000fe80000100800 */
[----:B------:R-:W-:Y:S04]  /*24910*/  STL [R1+0x1dd0], R45 ;  /* 0x001dd02d01007387 */ /* 0x000fe80000100800 */
[----:B------:R-:W-:Y:S04]  /*24920*/  STL [R1+0x1dcc], R40 ;  /* 0x001dcc2801007387 */ /* 0x000fe80000100800 */
[----:B------:R-:W-:Y:S04]  /*24930*/  STL.64 [R1+0x860], R52 ;  /* 0x0008603401007387 */ /* 0x000fe80000100a00 */
[----:B------:R1:W-:Y:S01]  /*24940*/  STL.64 [R1+0x868], R54 ;  /* 0x0008683601007387 */ /* 0x0003e20000100a00 */
[----:B------:R-:W-:Y:S06]  /*24950*/  HMMA.1688.F32.TF32 R56, R112, R28, R204 ;  /* 0x0000001c7038723c */ /* 0x000fec00000810cc */
[----:B------:R-:W-:Y:S06]  /*24960*/  HMMA.1688.F32.TF32 R12, R132, R24, R12 ;  /* 0x00000018840c723c */ /* 0x000fec000008100c */
[-C--:B--2---:R-:W-:Y:S06]  /*24970*/  HMMA.1688.F32.TF32 R16, R216, R28.reuse, R156 ;  /* 0x0000001cd810723c */ /* 0x084fec000008109c */
[----:B-1----:R-:W-:-:S15]  /*24980*/  HMMA.1688.F32.TF32 R52, R88, R28, R148 ;  /* 0x0000001c5834723c */ /* 0x002fde0000081094 */
[----:B------:R-:W-:-:S03]  /*24990*/  NOP ;  /* 0x0000000000007918 */ /* 0x000fc60000000000 */
[----:B------:R-:W-:Y:S01]  /*249a0*/  IMAD.MOV.U32 R5, RZ, RZ, R16 ;  /* 0x000000ffff057224 */ /* 0x000fe200078e0010 */
[----:B------:R-:W-:Y:S01]  /*249b0*/  MOV R26, R17 ;  /* 0x00000011001a7202 */ /* 0x000fe20000000f00 */
[----:B------:R-:W-:Y:S02]  /*249c0*/  IMAD.MOV.U32 R27, RZ, RZ, R18 ;  /* 0x000000ffff1b7224 */ /* 0x000fe400078e0012 */
[----:B------:R-:W-:Y:S02]  /*249d0*/  IMAD.MOV.U32 R50, RZ, RZ, R19 ;  /* 0x000000ffff327224 */ /* 0x000fe400078e0013 */
[-C--:B---3--:R-:W-:Y:S01]  /*249e0*/  HMMA.1688.F32.TF32 R16, R92, R28.reuse, R128 ;  /* 0x0000001c5c10723c */ /* 0x088fe20000081080 */
[----:B------:R-:W-:Y:S04]  /*249f0*/  STL.64 [R1+0x140], R52 ;  /* 0x0001403401007387 */ /* 0x000fe80000100a00 */
[----:B------:R1:W-:Y:S02]  /*24a00*/  STL.64 [R1+0x148], R54 ;  /* 0x0001483601007387 */ /* 0x0003e40000100a00 */
[-C--:B-1----:R-:W-:Y:S06]  /*24a10*/  HMMA.1688.F32.TF32 R52, R132, R28.reuse, R8 ;  /* 0x0000001c8434723c */ /* 0x082fec0000081008 */
[-C--:B------:R-:W-:Y:S10]  /*24a20*/  HMMA.1688.F32.TF32 R8, R176, R28.reuse, R60 ;  /* 0x0000001cb008723c */ /* 0x080ff4000008103c */
[----:B------:R-:W-:Y:S04]  /*24a30*/  STL.64 [R1+0x2b0], R16 ;  /* 0x0002b01001007387 */ /* 0x000fe80000100a00 */
[----:B------:R1:W-:Y:S02]  /*24a40*/  STL.64 [R1+0x2b8], R18 ;  /* 0x0002b81201007387 */ /* 0x0003e40000100a00 */
[----:B-1----:R-:W-:Y:S08]  /*24a50*/  HMMA.1688.F32.TF32 R16, R152, R28, R20 ;  /* 0x0000001c9810723c */ /* 0x002ff00000081014 */
[----:B------:R-:W-:Y:S01]  /*24a60*/  MOV R37, R8 ;  /* 0x0000000800257202 */ /* 0x000fe20000000f00 */
[----:B------:R-:W-:Y:S01]  /*24a70*/  IMAD.MOV.U32 R36, RZ, RZ, R9 ;  /* 0x000000ffff247224 */ /* 0x000fe200078e0009 */
[----:B------:R-:W-:Y:S01]  /*24a80*/  MOV R32, R11 ;  /* 0x0000000b00207202 */ /* 0x000fe20000000f00 */
[----:B------:R-:W-:-:S02]  /*24a90*/  IMAD.MOV.U32 R33, RZ, RZ, R10 ;  /* 0x000000ffff217224 */ /* 0x000fc400078e000a */
[-C--:B----4-:R-:W-:Y:S01]  /*24aa0*/  HMMA.1688.F32.TF32 R8, R216, R24.reuse, R164 ;  /* 0x00000018d808723c */ /* 0x090fe200000810a4 */
[----:B------:R-:W-:Y:S04]  /*24ab0*/  STL.64 [R1+0x350], R56 ;  /* 0x0003503801007387 */ /* 0x000fe80000100a00 */
[----:B------:R-:W-:Y:S04]  /*24ac0*/  STL.64 [R1+0x358], R58 ;  /* 0x0003583a01007387 */ /* 0x000fe80000100a00 */
[----:B------:R-:W-:Y:S04]  /*24ad0*/  STL.64 [R1+0x3f0], R52 ;  /* 0x0003f03401007387 */ /* 0x000fe80000100a00 */
[----:B------:R-:W-:Y:S04]  /*24ae0*/  STL.64 [R1+0x3f8], R54 ;  /* 0x0003f83601007387 */ /* 0x000fe80000100a00 */
[----:B------:R-:W-:Y:S04]  /*24af0*/  STL.64 [R1+0x520], R16 ;  /* 0x0005201001007387 */ /* 0x000fe80000100a00 */
[----:B------:R1:W-:Y:S04]  /*24b00*/  STL.64 [R1+0x528], R18 ;  /* 0x0005281201007387 */ /* 0x0003e80000100a00 */
[----:B------:R-:W-:Y:S01]  /*24b10*/  STL [R1+0x1de8], R32 ;  /* 0x001de82001007387 */ /* 0x000fe20000100800 */
[----:B------:R-:W-:Y:S03]  /*24b20*/  HMMA.1688.F32.TF32 R20, R88, R24, R140 ;  /* 0x000000185814723c */ /* 0x000fe6000008108c */
[----:B------:R-:W-:Y:S03]  /*24b30*/  STL [R1+0x1de4], R33 ;  /* 0x001de42101007387 */ /* 0x000fe60000100800 */
[----:B-1----:R-:W-:Y:S01]  /*24b40*/  HMMA.1688.F32.TF32 R16, R196, R28, R168 ;  /* 0x0000001cc410723c */ /* 0x002fe200000810a8 */
[----:B------:R-:W-:Y:S04]  /*24b50*/  STL [R1+0x1de0], R36 ;  /* 0x001de02401007387 */ /* 0x000fe80000100800 */
[----:B------:R-:W-:Y:S02]  /*24b60*/  STL [R1+0x1ddc], R37 ;  /* 0x001ddc2501007387 */ /* 0x000fe40000100800 */
[----:B------:R-:W-:Y:S01]  /*24b70*/  MOV R29, R10 ;  /* 0x0000000a001d7202 */ /* 0x000fe20000000f00 */
[----:B------:R-:W-:Y:S01]  /*24b80*/  IMAD.MOV.U32 R28, RZ, RZ, R11 ;  /* 0x000000ffff1c7224 */ /* 0x000fe200078e000b */
[----:B------:R1:W-:Y:S02]  /*24b90*/  STL.64 [R1+0x1e90], R30 ;  /* 0x001e901e01007387 */ /* 0x0003e40000100a00 */
[----:B-1----:R-:W-:-:S02]  /*24ba0*/  IMAD.MOV.U32 R31, RZ, RZ, R8 ;  /* 0x000000ffff1f7224 */ /* 0x002fc400078e0008 */
[----:B------:R-:W-:Y:S02]  /*24bb0*/  IMAD.MOV.U32 R30, RZ, RZ, R9 ;  /* 0x000000ffff1e7224 */ /* 0x000fe400078e0009 */
[-C--:B------:R-:W-:Y:S08]  /*24bc0*/  HMMA.1688.F32.TF32 R8, R92, R24.reuse, R220 ;  /* 0x000000185c08723c */ /* 0x080ff000000810dc */
[----:B------:R-:W-:Y:S04]  /*24bd0*/  STL.64 [R1+0x830], R16 ;  /* 0x0008301001007387 */ /* 0x000fe80000100a00 */
[----:B------:R1:W-:Y:S04]  /*24be0*/  STL.64 [R1+0x838], R18 ;  /* 0x0008381201007387 */ /* 0x0003e80000100a00 */
[----:B------:R-:W-:Y:S04]  /*24bf0*/  STL.64 [R1+0x120], R20 ;  /* 0x0001201401007387 */ /* 0x000fe80000100a00 */
[----:B------:R-:W-:Y:S01]  /*24c00*/  STL.64 [R1+0x128], R22 ;  /* 0x0001281601007387 */ /* 0x000fe20000100a00 */
[-C--:B-1----:R-:W-:Y:S03]  /*24c10*/  HMMA.1688.F32.TF32 R16, R112, R24.reuse, R200 ;  /* 0x000000187010723c */ /* 0x082fe600000810c8 */
[----:B------:R-:W1:Y:S04]  /*24c20*/  LDSM.16.M88.4 R20, [R98+UR10+0x23800] ;  /* 0x0238000a6214783b */ /* 0x000e680008000200 */
[----:B------:R-:W-:Y:S04]  /*24c30*/  STL.64 [R1+0x1d0], R8 ;  /* 0x0001d00801007387 */ /* 0x000fe80000100a00 */
[----:B------:R2:W-:Y:S02]  /*24c40*/  STL.64 [R1+0x1d8], R10 ;  /* 0x0001d80a01007387 */ /* 0x0005e40000100a00 */
[----:B--2---:R-:W-:Y:S10]  /*24c50*/  HMMA.1688.F32.TF32 R8, R152, R24, R72 ;  /* 0x000000189808723c */ /* 0x004ff40000081048 */
[----:B------:R-:W-:Y:S04]  /*24c60*/  STL.64 [R1+0x320], R16 ;  /* 0x0003201001007387 */ /* 0x000fe80000100a00 */
[----:B------:R-:W-:Y:S04]  /*24c70*/  STL.64 [R1+0x328], R18 ;  /* 0x0003281201007387 */ /* 0x000fe80000100a00 */
[----:B------:R-:W2:Y:S04]  /*24c80*/  LDL.LU R148, [R1+0x600] ;  /* 0x0006000001947983 */ /* 0x000ea80000300800 */
[----:B------:R-:W-:Y:S04]  /*24c90*/  STL.64 [R1+0x400], R12 ;  /* 0x0004000c01007387 */ /* 0x000fe80000100a00 */
[----:B------:R-:W-:Y:S01]  /*24ca0*/  STL.64 [R1+0x408], R14 ;  /* 0x0004080e01007387 */ /* 0x000fe20000100a00 */
[----:B-1----:R-:W-:Y:S03]  /*24cb0*/  HMMA.1688.F32.TF32 R52, R112, R20, R236 ;  /* 0x000000147034723c */ /* 0x002fe600000810ec */
[----:B------:R-:W1:Y:S04]  /*24cc0*/  LDSM.16.M88.4 R16, [R98+UR10+0x24000] ;  /* 0x0240000a6210783b */ /* 0x000e680008000200 */
[----:B------:R-:W-:Y:S04]  /*24cd0*/  STL.64 [R1+0x540], R8 ;  /* 0x0005400801007387 */ /* 0x000fe80000100a00 */
[----:B------:R3:W-:Y:S04]  /*24ce0*/  STL.64 [R1+0x548], R10 ;  /* 0x0005480a01007387 */ /* 0x0007e80000100a00 */
[----:B------:R-:W2:Y:S04]  /*24cf0*/  LDL.LU R149, [R1+0x604] ;  /* 0x0006040001957983 */ /* 0x000ea80000300800 */
[----:B------:R-:W2:Y:S04]  /*24d00*/  LDL.LU R150, [R1+0x608] ;  /* 0x0006080001967983 */ /* 0x000ea80000300800 */
        /* <DEDUP_REMOVED lines=9> */
[----:B------:R-:W4:Y:S04]  /*24da0*/  LDL.LU R220, [R1] ;  /* 0x0000000001dc7983 */ /* 0x000f280000300800 */
        /* <DEDUP_REMOVED lines=10> */
[----:B------:R-:W1:Y:S01]  /*24e50*/  LDL.LU R167, [R1+0x72c] ;  /* 0x00072c0001a77983 */ /* 0x000e620000300800 */
[----:B---3--:R-:W-:Y:S03]  /*24e60*/  HMMA.1688.F32.TF32 R8, R176, R24, R64 ;  /* 0x00000018b008723c */ /* 0x008fe60000081040 */
[----:B------:R-:W3:Y:S04]  /*24e70*/  LDL.LU R128, [R1+0x7c0] ;  /* 0x0007c00001807983 */ /* 0x000ee80000300800 */
[----:B------:R-:W3:Y:S04]  /*24e80*/  LDL.LU R129, [R1+0x7c4] ;  /* 0x0007c40001817983 */ /* 0x000ee80000300800 */
[----:B------:R-:W3:Y:S04]  /*24e90*/  LDL.LU R130, [R1+0x7c8] ;  /* 0x0007c80001827983 */ /* 0x000ee80000300800 */
[----:B------:R-:W3:Y:S04]  /*24ea0*/  LDL.LU R131, [R1+0x7cc] ;  /* 0x0007cc0001837983 */ /* 0x000ee80000300800 */
[----:B------:R-:W3:Y:S04]  /*24eb0*/  LDSM.16.M88.4 R12, [R98+UR10+0x24800] ;  /* 0x0248000a620c783b */ /* 0x000ee80008000200 */
[----:B------:R-:W-:Y:S01]  /*24ec0*/  LDSM.16.M88.4 R64, [R98+UR10+0x26000] ;  /* 0x0260000a6240783b */ /* 0x000fe20008000200 */
[----:B------:R-:W-:Y:S01]  /*24ed0*/  IMAD.MOV.U32 R40, RZ, RZ, R8 ;  /* 0x000000ffff287224 */ /* 0x000fe200078e0008 */
[----:B------:R-:W-:Y:S01]  /*24ee0*/  MOV R6, R9 ;  /* 0x0000000900067202 */ /* 0x000fe20000000f00 */
[----:B------:R-:W-:-:S02]  /*24ef0*/  IMAD.MOV.U32 R49, RZ, RZ, R10 ;  /* 0x000000ffff317224 */ /* 0x000fc400078e000a */
[----:B------:R-:W-:Y:S02]  /*24f00*/  IMAD.MOV.U32 R48, RZ, RZ, R11 ;  /* 0x000000ffff307224 */ /* 0x000fe400078e000b */
[----:B------:R-:W-:Y:S03]  /*24f10*/  HMMA.1688.F32.TF32 R8, R196, R24, R184 ;  /* 0x00000018c408723c */ /* 0x000fe600000810b8 */
[----:B------:R-:W-:Y:S04]  /*24f20*/  STL [R1+0x1df8], R48 ;  /* 0x001df83001007387 */ /* 0x000fe80000100800 */
[----:B------:R-:W-:Y:S04]  /*24f30*/  STL [R1+0x1df4], R49 ;  /* 0x001df43101007387 */ /* 0x000fe80000100800 */
[----:B------:R-:W-:Y:S04]  /*24f40*/  STL [R1+0x1df0], R6 ;  /* 0x001df00601007387 */ /* 0x000fe80000100800 */
[----:B------:R-:W-:Y:S08]  /*24f50*/  STL [R1+0x1dec], R40 ;  /* 0x001dec2801007387 */ /* 0x000ff00000100800 */
[----:B------:R-:W-:Y:S04]  /*24f60*/  STL.64 [R1+0x670], R8 ;  /* 0x0006700801007387 */ /* 0x000fe80000100a00 */
[----:B------:R-:W-:Y:S04]  /*24f70*/  STL.64 [R1+0x678], R10 ;  /* 0x0006780a01007387 */ /* 0x000fe80000100a00 */
[----:B------:R-:W3:Y:S01]  /*24f80*/  LDSM.16.M88.4 R8, [R98+UR10+0x25000] ;  /* 0x0250000a6208783b */ /* 0x000ee20008000200 */
[-C--:B--2---:R-:W-:Y:S06]  /*24f90*/  HMMA.1688.F32.TF32 R56, R92, R20.reuse, R148 ;  /* 0x000000145c38723c */ /* 0x084fec0000081094 */
[----:B----4-:R-:W-:-:S15]  /*24fa0*/  HMMA.1688.F32.TF32 R60, R88, R20, R156 ;  /* 0x00000014583c723c */ /* 0x010fde000008109c */
[----:B------:R-:W-:-:S08]  /*24fb0*/  NOP ;  /* 0x0000000000007918 */ /* 0x000fd00000000000 */
[----:B------:R-:W-:Y:S04]  /*24fc0*/  STL.64 [R1+0xf0], R60 ;  /* 0x0000f03c01007387 */ /* 0x000fe80000100a00 */
[----:B------:R-:W-:Y:S04]  /*24fd0*/  STL.64 [R1+0xf8], R62 ;  /* 0x0000f83e01007387 */ /* 0x000fe80000100a00 */
[----:B------:R-:W-:Y:S04]  /*24fe0*/  STL.64 [R1+0x1b0], R56 ;  /* 0x0001b03801007387 */ /* 0x000fe80000100a00 */
[----:B------:R-:W-:Y:S04]  /*24ff0*/  STL.64 [R1+0x1b8], R58 ;  /* 0x0001b83a01007387 */ /* 0x000fe80000100a00 */
[----:B------:R-:W-:Y:S04]  /*25000*/  STL.64 [R1+0x300], R52 ;  /* 0x0003003401007387 */ /* 0x000fe80000100a00 */
[----:B------:R2:W-:Y:S02]  /*25010*/  STL.64 [R1+0x308], R54 ;  /* 0x0003083601007387 */ /* 0x0005e40000100a00 */
[-C--:B--2---:R-:W-:Y:S06]  /*25020*/  HMMA.1688.F32.TF32 R52, R176, R20.reuse, R224 ;  /* 0x00000014b034723c */ /* 0x084fec00000810e0 */
[-C--:B------:R-:W-:Y:S06]  /*25030*/  HMMA.1688.F32.TF32 R60, R132, R20.reuse, R232 ;  /* 0x00000014843c723c */ /* 0x080fec00000810e8 */
[----:B------:R-:W-:-:S12]  /*25040*/  HMMA.1688.F32.TF32 R56, R152, R20, R228 ;  /* 0x000000149838723c */ /* 0x000fd800000810e4 */
[----:B------:R-:W-:Y:S01]  /*25050*/  MOV R37, R52 ;  /* 0x0000003400257202 */ /* 0x000fe20000000f00 */
[----:B------:R-:W-:Y:S01]  /*25060*/  IMAD.MOV.U32 R41, RZ, RZ, R53 ;  /* 0x000000ffff297224 */ /* 0x000fe200078e0035 */
[----:B------:R-:W-:Y:S01]  /*25070*/  MOV R45, R55 ;  /* 0x00000037002d7202 */ /* 0x000fe20000000f00 */
[----:B------:R-:W-:Y:S02]  /*25080*/  IMAD.MOV.U32 R44, RZ, RZ, R54 ;  /* 0x000000ffff2c7224 */ /* 0x000fe400078e0036 */
[----:B------:R-:W-:Y:S01]  /*25090*/  HMMA.1688.F32.TF32 R52, R196, R20, R116 ;  /* 0x00000014c434723c */ /* 0x000fe20000081074 */
[----:B------:R-:W-:Y:S04]  /*250a0*/  STL.64 [R1+0x410], R60 ;  /* 0x0004103c01007387 */ /* 0x000fe80000100a00 */
[----:B------:R-:W-:Y:S04]  /*250b0*/  STL.64 [R1+0x418], R62 ;  /* 0x0004183e01007387 */ /* 0x000fe80000100a00 */
[----:B------:R-:W-:Y:S04]  /*250c0*/  STL.64 [R1+0x550], R56 ;  /* 0x0005503801007387 */ /* 0x000fe80000100a00 */
[----:B------:R1:W-:Y:S04]  /*250d0*/  STL.64 [R1+0x558], R58 ;  /* 0x0005583a01007387 */ /* 0x0003e80000100a00 */
[----:B------:R-:W-:Y:S04]  /*250e0*/  STL [R1+0x1e08], R45 ;  /* 0x001e082d01007387 */ /* 0x000fe80000100800 */
[----:B------:R-:W-:Y:S04]  /*250f0*/  STL [R1+0x1e04], R44 ;  /* 0x001e042c01007387 */ /* 0x000fe80000100800 */
[----:B------:R-:W-:Y:S01]  /*25100*/  STL [R1+0x1e00], R41 ;  /* 0x001e002901007387 */ /* 0x000fe20000100800 */
[-C--:B-1----:R-:W-:Y:S03]  /*25110*/  HMMA.1688.F32.TF32 R56, R88, R16.reuse, R164 ;  /* 0x000000105838723c */ /* 0x082fe600000810a4 */
[----:B------:R-:W-:Y:S04]  /*25120*/  STL [R1+0x1dfc], R37 ;  /* 0x001dfc2501007387 */ /* 0x000fe80000100800 */
[----:B------:R-:W-:Y:S04]  /*25130*/  STL.64 [R1+0x660], R52 ;  /* 0x0006603401007387 */ /* 0x000fe80000100a00 */
[----:B------:R1:W-:Y:S02]  /*25140*/  STL.64 [R1+0x668], R54 ;  /* 0x0006683601007387 */ /* 0x0003e40000100a00 */
[-C--:B-1----:R-:W-:Y:S10]  /*25150*/  HMMA.1688.F32.TF32 R52, R92, R16.reuse, R140 ;  /* 0x000000105c34723c */ /* 0x082ff4000008108c */
[----:B------:R-:W-:Y:S04]  /*25160*/  STL.64 [R1+0xa0], R56 ;  /* 0x0000a03801007387 */ /* 0x000fe80000100a00 */
[----:B------:R1:W-:Y:S01]  /*25170*/  STL.64 [R1+0xa8], R58 ;  /* 0x0000a83a01007387 */ /* 0x0003e20000100a00 */
[-C--:B------:R-:W-:Y:S06]  /*25180*/  HMMA.1688.F32.TF32 R60, R112, R16.reuse, R220 ;  /* 0x00000010703c723c */ /* 0x080fec00000810dc */
[-C--:B-1----:R-:W-:Y:S02]  /*25190*/  HMMA.1688.F32.TF32 R56, R132, R16.reuse, R248 ;  /* 0x000000108438723c */ /* 0x082fe400000810f8 */
[----:B------:R-:W-:Y:S04]  /*251a0*/  STL.64 [R1+0x1a0], R52 ;  /* 0x0001a03401007387 */ /* 0x000fe80000100a00 */
[----:B------:R1:W-:Y:S02]  /*251b0*/  STL.64 [R1+0x1a8], R54 ;  /* 0x0001a83601007387 */ /* 0x0003e40000100a00 */
[----:B-1----:R-:W-:Y:S09]  /*251c0*/  HMMA.1688.F32.TF32 R52, R152, R16, R244 ;  /* 0x000000109834723c */ /* 0x002ff200000810f4 */
[----:B------:R-:W-:Y:S01]  /*251d0*/  STL.64 [R1+0x2e0], R60 ;  /* 0x0002e03c01007387 */ /* 0x000fe20000100a00 */
[----:B------:R-:W-:-:S03]  /*251e0*/  IMAD.MOV.U32 R164, RZ, RZ, R84 ;  /* 0x000000ffffa47224 */ /* 0x000fc600078e0054 */
[----:B------:R-:W-:Y:S04]  /*251f0*/  STL.64 [R1+0x2e8], R62 ;  /* 0x0002e83e01007387 */ /* 0x000fe80000100a00 */
[----:B------:R-:W-:Y:S01]  /*25200*/  STL.64 [R1+0x370], R56 ;  /* 0x0003703801007387 */ /* 0x000fe20000100a00 */
[----:B------:R-:W-:-:S03]  /*25210*/  IMAD.MOV.U32 R165, RZ, RZ, R85 ;  /* 0x000000ffffa57224 */ /* 0x000fc600078e0055 */
[----:B------:R-:W-:Y:S04]  /*25220*/  STL.64 [R1+0x378], R58 ;  /* 0x0003783a01007387 */ /* 0x000fe80000100a00 */
[----:B------:R-:W2:Y:S04]  /*25230*/  LDL.LU R84, [R1+0x1f38] ;  /* 0x001f380001547983 */ /* 0x000ea80000300800 */
[----:B------:R-:W-:Y:S04]  /*25240*/  STL.64 [R1+0x4e0], R52 ;  /* 0x0004e03401007387 */ /* 0x000fe80000100a00 */
[----:B------:R1:W-:Y:S04]  /*25250*/  STL.64 [R1+0x4e8], R54 ;  /* 0x0004e83601007387 */ /* 0x0003e80000100a00 */
[----:B------:R-:W4:Y:S01]  /*25260*/  LDL.LU R85, [R1+0x1f34] ;  /* 0x001f340001557983 */ /* 0x000f220000300800 */
[----:B------:R-:W-:Y:S01]  /*25270*/  MOV R166, R101 ;  /* 0x0000006500a67202 */ /* 0x000fe20000000f00 */
[----:B------:R-:W-:Y:S01]  /*25280*/  IMAD.MOV.U32 R167, RZ, RZ, R97 ;  /* 0x000000ffffa77224 */ /* 0x000fe200078e0061 */
[----:B---3--:R-:W-:Y:S01]  /*25290*/  HMMA.1688.F32.TF32 R76, R216, R16, R128 ;  /* 0x00000010d84c723c */ /* 0x008fe20000081080 */
[----:B------:R-:W3:Y:S04]  /*252a0*/  LDL.LU R101, [R1+0x1f30] ;  /* 0x001f300001657983 */ /* 0x000ee80000300800 */
[----:B------:R-:W3:Y:S04]  /*252b0*/  LDL.LU R97, [R1+0x1f2c] ;  /* 0x001f2c0001617983 */ /* 0x000ee80000300800 */
[----:B------:R-:W3:Y:S04]  /*252c0*/  LDL.LU R128, [R1+0x20] ;  /* 0x0000200001807983 */ /* 0x000ee80000300800 */
[----:B------:R-:W3:Y:S01]  /*252d0*/  LDL.LU R129, [R1+0x24] ;  /* 0x0000240001817983 */ /* 0x000ee20000300800 */
[----:B--2---:R-:W-:-:S03]  /*252e0*/  IMAD.MOV.U32 R130, RZ, RZ, R84 ;  /* 0x000000ffff827224 */ /* 0x004fc600078e0054 */
[----:B------:R-:W2:Y:S01]  /*252f0*/  LDL.LU R84, [R1+0x1f28] ;  /* 0x001f280001547983 */ /* 0x000ea20000300800 */
[----:B----4-:R-:W-:-:S03]  /*25300*/  MOV R131, R85 ;  /* 0x0000005500837202 */ /* 0x010fc60000000f00 */
        /* <DEDUP_REMOVED lines=9> */
[----:B------:R-:W-:Y:S03]  /*253a0*/  HMMA.1688.F32.TF32 R72, R216, R20, R172 ;  /* 0x00000014d848723c */ /* 0x000fe600000810ac */
        /* <DEDUP_REMOVED lines=9> */
[----:B--2---:R-:W-:-:S02]  /*25440*/  IMAD.MOV.U32 R150, RZ, RZ, R84 ;  /* 0x000000ffff967224 */ /* 0x004fc400078e0054 */
[----:B----4-:R-:W-:Y:S02]  /*25450*/  IMAD.MOV.U32 R149, RZ, RZ, R85 ;  /* 0x000000ffff957224 */ /* 0x010fe400078e0055 */
[----:B------:R-:W2:Y:S04]  /*25460*/  LDL.LU R85, [R1+0x1f20] ;  /* 0x001f200001557983 */ /* 0x000ea80000300800 */
[----:B------:R-:W2:Y:S04]  /*25470*/  LDL.LU R84, [R1+0x1f1c] ;  /* 0x001f1c0001547983 */ /* 0x000ea80000300800 */
[----:B------:R-:W4:Y:S04]  /*25480*/  LDL.LU R151, [R1+0x4c] ;  /* 0x00004c0001977983 */ /* 0x000f280000300800 */
        /* <DEDUP_REMOVED lines=10> */
[-C--:B-1----:R-:W-:Y:S06]  /*25530*/  HMMA.1688.F32.TF32 R52, R176, R16.reuse, R240 ;  /* 0x00000010b034723c */ /* 0x082fec00000810f0 */
[----:B------:R-:W-:-:S15]  /*25540*/  HMMA.1688.F32.TF32 R56, R196, R16, R80 ;  /* 0x00000010c438723c */ /* 0x000fde0000081050 */
[----:B------:R-:W-:-:S03]  /*25550*/  NOP ;  /* 0x0000000000007918 */ /* 0x000fc60000000000 */
[----:B------:R-:W-:Y:S01]  /*25560*/  MOV R40, R52 ;  /* 0x0000003400287202 */ /* 0x000fe20000000f00 */
[----:B------:R-:W-:Y:S01]  /*25570*/  IMAD.MOV.U32 R32, RZ, RZ, R53 ;  /* 0x000000ffff207224 */ /* 0x000fe200078e0035 */
[----:B------:R-:W-:Y:S01]  /*25580*/  MOV R36, R55 ;  /* 0x0000003700247202 */ /* 0x000fe20000000f00 */
[----:B------:R-:W-:Y:S02]  /*25590*/  IMAD.MOV.U32 R33, RZ, RZ, R54 ;  /* 0x000000ffff217224 */ /* 0x000fe400078e0036 */
[----:B---3--:R-:W-:Y:S02]  /*255a0*/  HMMA.1688.F32.TF32 R52, R88, R12, R136 ;  /* 0x0000000c5834723c */ /* 0x008fe40000081088 */
[----:B------:R-:W-:Y:S04]  /*255b0*/  STL [R1+0x1e18], R36 ;  /* 0x001e182401007387 */ /* 0x000fe80000100800 */
[----:B------:R-:W-:Y:S04]  /*255c0*/  STL [R1+0x1e14], R33 ;  /* 0x001e142101007387 */ /* 0x000fe80000100800 */
[----:B------:R-:W-:Y:S04]  /*255d0*/  STL [R1+0x1e10], R32 ;  /* 0x001e102001007387 */ /* 0x000fe80000100800 */
[----:B------:R-:W-:Y:S04]  /*255e0*/  STL [R1+0x1e0c], R40 ;  /* 0x001e0c2801007387 */ /* 0x000fe80000100800 */
[----:B------:R-:W-:Y:S04]  /*255f0*/  STL.64 [R1+0x620], R56 ;  /* 0x0006203801007387 */ /* 0x000fe80000100a00 */
[----:B------:R1:W-:Y:S02]  /*25600*/  STL.64 [R1+0x628], R58 ;  /* 0x0006283a01007387 */ /* 0x0003e40000100a00 */
[----:B------:R-:W-:Y:S01]  /*25610*/  IMAD.MOV.U32 R247, RZ, RZ, R52 ;  /* 0x000000fffff77224 */ /* 0x000fe200078e0034 */
[----:B------:R-:W-:Y:S01]  /*25620*/  MOV R245, R54 ;  /* 0x0000003600f57202 */ /* 0x000fe20000000f00 */
[----:B------:R-:W-:-:S02]  /*25630*/  IMAD.MOV.U32 R246, RZ, RZ, R53 ;  /* 0x000000fffff67224 */ /* 0x000fc400078e0035 */
[----:B------:R-:W-:Y:S02]  /*25640*/  IMAD.MOV.U32 R244, RZ, RZ, R55 ;  /* 0x000000fffff47224 */ /* 0x000fe400078e0037 */
[-C--:B------:R-:W-:Y:S06]  /*25650*/  HMMA.1688.F32.TF32 R52, R112, R12.reuse, R156 ;  /* 0x0000000c7034723c */ /* 0x080fec000008109c */
[----:B-1----:R-:W-:-:S15]  /*25660*/  HMMA.1688.F32.TF32 R56, R92, R12, R172 ;  /* 0x0000000c5c38723c */ /* 0x002fde00000810ac */
[----:B------:R-:W-:-:S08]  /*25670*/  NOP ;  /* 0x0000000000007918 */ /* 0x000fd00000000000 */
[----:B------:R-:W-:Y:S04]  /*25680*/  STL.64 [R1+0x190], R56 ;  /* 0x0001903801007387 */ /* 0x000fe80000100a00 */
[----:B------:R1:W-:Y:S04]  /*25690*/  STL.64 [R1+0x198], R58 ;  /* 0x0001983a01007387 */ /* 0x0003e80000100a00 */
[----:B------:R-:W-:Y:S04]  /*256a0*/  STL.64 [R1+0x2d0], R52 ;  /* 0x0002d03401007387 */ /* 0x000fe80000100a00 */
[----:B------:R3:W-:Y:S01]  /*256b0*/  STL.64 [R1+0x2d8], R54 ;  /* 0x0002d83601007387 */ /* 0x0007e20000100a00 */
[-C--:B-1----:R-:W-:Y:S06]  /*256c0*/  HMMA.1688.F32.TF32 R56, R152, R12.reuse, R128 ;  /* 0x0000000c9838723c */ /* 0x082fec0000081080 */
[----:B---3--:R-:W-:-:S15]  /*256d0*/  HMMA.1688.F32.TF32 R52, R176, R12, R164 ;  /* 0x0000000cb034723c */ /* 0x008fde00000810a4 */
[----:B------:R-:W-:-:S09]  /*256e0*/  NOP ;  /* 0x0000000000007918 */ /* 0x000fd20000000000 */
[----:B------:R-:W-:Y:S01]  /*256f0*/  IMAD.MOV.U32 R36, RZ, RZ, R53 ;  /* 0x000000ffff247224 */ /* 0x000fe200078e0035 */
[----:B------:R-:W-:Y:S01]  /*25700*/  MOV R33, R54 ;  /* 0x0000003600217202 */ /* 0x000fe20000000f00 */
[----:B------:R-:W-:Y:S01]  /*25710*/  IMAD.MOV.U32 R32, RZ, RZ, R55 ;  /* 0x000000ffff207224 */ /* 0x000fe200078e0037 */
[----:B------:R-:W-:Y:S01]  /*25720*/  HMMA.1688.F32.TF32 R80, R216, R12, R144 ;  /* 0x0000000cd850723c */ /* 0x000fe20000081090 */
[----:B------:R-:W-:-:S05]  /*25730*/  IMAD.MOV.U32 R172, RZ, RZ, R0 ;  /* 0x000000ffffac7224 */ /* 0x000fca00078e0000 */
[----:B----4-:R-:W-:-:S15]  /*25740*/  HMMA.1688.F32.TF32 R60, R132, R12, R148 ;  /* 0x0000000c843c723c */ /* 0x010fde0000081094 */
[----:B------:R-:W-:-:S08]  /*25750*/  NOP ;  /* 0x0000000000007918 */ /* 0x000fd00000000000 */
[----:B------:R-:W-:Y:S04]  /*25760*/  STL.64 [R1+0x340], R60 ;  /* 0x0003403c01007387 */ /* 0x000fe80000100a00 */
[----:B------:R-:W-:Y:S04]  /*25770*/  STL.64 [R1+0x348], R62 ;  /* 0x0003483e01007387 */ /* 0x000fe80000100a00 */
[----:B------:R-:W-:Y:S04]  /*25780*/  STL.64 [R1+0x4c0], R56 ;  /* 0x0004c03801007387 */ /* 0x000fe80000100a00 */
[----:B------:R-:W-:Y:S04]  /*25790*/  STL.64 [R1+0x4c8], R58 ;  /* 0x0004c83a01007387 */ /* 0x000fe80000100a00 */
[----:B------:R1:W-:Y:S01]  /*257a0*/  STL [R1+0x530], R52 ;  /* 0x0005303401007387 */ /* 0x0003e20000100800 */
[----:B------:R-:W-:Y:S01]  /*257b0*/  MOV R173, R2 ;  /* 0x0000000200ad7202 */ /* 0x000fe20000000f00 */
[----:B------:R-:W-:Y:S01]  /*257c0*/  IMAD.MOV.U32 R174, RZ, RZ, R4 ;  /* 0x000000ffffae7224 */ /* 0x000fe200078e0004 */
[----:B------:R-:W-:Y:S01]  /*257d0*/  MOV R136, R97 ;  /* 0x0000006100887202 */ /* 0x000fe20000000f00 */
[----:B------:R-:W-:-:S02]  /*257e0*/  IMAD.MOV.U32 R175, RZ, RZ, R252 ;  /* 0x000000ffffaf7224 */ /* 0x000fc400078e00fc */
[----:B------:R-:W-:Y:S01]  /*257f0*/  IMAD.MOV.U32 R137, RZ, RZ, R101 ;  /* 0x000000ffff897224 */ /* 0x000fe200078e0065 */
[----:B------:R-:W-:Y:S01]  /*25800*/  MOV R139, R100 ;  /* 0x00000064008b7202 */ /* 0x000fe20000000f00 */
[----:B------:R-:W-:Y:S01]  /*25810*/  IMAD.MOV.U32 R138, RZ, RZ, R96 ;  /* 0x000000ffff8a7224 */ /* 0x000fe200078e0060 */
[----:B------:R-:W3:Y:S01]  /*25820*/  LDSM.16.M88.4 R60, [R98+UR10+0x26800] ;  /* 0x0268000a623c783b */ /* 0x000ee20008000200 */
[----:B-1----:R-:W-:Y:S03]  /*25830*/  HMMA.1688.F32.TF32 R52, R196, R12, R108 ;  /* 0x0000000cc434723c */ /* 0x002fe6000008106c */
[----:B------:R-:W-:Y:S04]  /*25840*/  STL [R1+0x1e78], R32 ;  /* 0x001e782001007387 */ /* 0x000fe80000100800 */
[----:B------:R-:W-:Y:S01]  /*25850*/  STL [R1+0x1e74], R33 ;  /* 0x001e742101007387 */ /* 0x000fe20000100800 */
[----:B--2---:R-:W-:Y:S03]  /*25860*/  HMMA.1688.F32.TF32 R56, R88, R8, R140 ;  /* 0x000000085838723c */ /* 0x004fe6000008108c */
[----:B------:R-:W-:-:S12]  /*25870*/  STL [R1+0x1e70], R36 ;  /* 0x001e702401007387 */ /* 0x000fd80000100800 */
[----:B------:R-:W-:Y:S04]  /*25880*/  STL.64 [R1+0x510], R52 ;  /* 0x0005103401007387 */ /* 0x000fe80000100a00 */
[----:B------:R1:W-:Y:S04]  /*25890*/  STL.64 [R1+0x518], R54 ;  /* 0x0005183601007387 */ /* 0x0003e80000100a00 */
[----:B------:R-:W2:Y:S01]  /*258a0*/  LDL.LU R144, [R1+0x90] ;  /* 0x0000900001907983 */ /* 0x000ea20000300800 */
[----:B-1----:R-:W-:Y:S03]  /*258b0*/  HMMA.1688.F32.TF32 R52, R92, R8, R220 ;  /* 0x000000085c34723c */ /* 0x002fe600000810dc */
[----:B------:R-:W-:Y:S04]  /*258c0*/  STL.64 [R1+0x20], R56 ;  /* 0x0000203801007387 */ /* 0x000fe80000100a00 */
[----:B------:R-:W-:-:S15]  /*258d0*/  STL.64 [R1+0x28], R58 ;  /* 0x0000283a01007387 */ /* 0x000fde0000100a00 */
[----:B------:R-:W-:-:S01]  /*258e0*/  NOP ;  /* 0x0000000000007918 */ /* 0x000fc20000000000 */
        /* <DEDUP_REMOVED lines=41> */
[-C--:B--2---:R-:W-:Y:S06]  /*25b80*/  HMMA.1688.F32.TF32 R52, R132, R8.reuse, R144 ;  /* 0x000000088434723c */ /* 0x084fec0000081090 */
[----:B----4-:R-:W-:-:S15]  /*25b90*/  HMMA.1688.F32.TF32 R56, R112, R8, R160 ;  /* 0x000000087038723c */ /* 0x010fde00000810a0 */
[----:B------:R-:W-:-:S03]  /*25ba0*/  NOP ;  /* 0x0000000000007918 */ /* 0x000fc60000000000 */
[----:B------:R-:W-:Y:S01]  /*25bb0*/  IMAD.MOV.U32 R32, RZ, RZ, R53 ;  /* 0x000000ffff207224 */ /* 0x000fe200078e0035 */
[----:B------:R-:W-:Y:S01]  /*25bc0*/  MOV R36, R55 ;  /* 0x0000003700247202 */ /* 0x000fe20000000f00 */
[----:B------:R-:W-:-:S03]  /*25bd0*/  IMAD.MOV.U32 R33, RZ, RZ, R54 ;  /* 0x000000ffff217224 */ /* 0x000fc600078e0036 */
[----:B------:R-:W-:Y:S04]  /*25be0*/  STL.64 [R1+0xd0], R56 ;  /* 0x0000d03801007387 */ /* 0x000fe80000100a00 */
[----:B------:R-:W-:Y:S04]  /*25bf0*/  STL.64 [R1+0xd8], R58 ;  /* 0x0000d83a01007387 */ /* 0x000fe80000100a00 */
[----:B------:R1:W-:Y:S02]  /*25c00*/  STL [R1+0x150], R52 ;  /* 0x0001503401007387 */ /* 0x0003e40000100800 */
[-C--:B-1----:R-:W-:Y:S06]  /*25c10*/  HMMA.1688.F32.TF32 R52, R176, R8.reuse, R172 ;  /* 0x00000008b034723c */ /* 0x082fec00000810ac */
[----:B------:R-:W-:Y:S01]  /*25c20*/  HMMA.1688.F32.TF32 R56, R152, R8, R136 ;  /* 0x000000089838723c */ /* 0x000fe20000081088 */
[----:B------:R-:W-:Y:S04]  /*25c30*/  STL [R1+0x1e84], R36 ;  /* 0x001e842401007387 */ /* 0x000fe80000100800 */
[----:B------:R-:W-:Y:S04]  /*25c40*/  STL [R1+0x1e80], R33 ;  /* 0x001e802101007387 */ /* 0x000fe80000100800 */
[----:B------:R-:W-:Y:S09]  /*25c50*/  STL [R1+0x1e7c], R32 ;  /* 0x001e7c2001007387 */ /* 0x000ff20000100800 */
[----:B------:R-:W-:-:S05]  /*25c60*/  IMAD.MOV.U32 R40, RZ, RZ, R52 ;  /* 0x000000ffff287224 */ /* 0x000fca00078e0034 */
[----:B------:R-:W-:Y:S04]  /*25c70*/  STL.64 [R1+0x130], R56 ;  /* 0x0001303801007387 */ /* 0x000fe80000100a00 */
[----:B------:R-:W-:Y:S04]  /*25c80*/  STL.64 [R1+0x138], R58 ;  /* 0x0001383a01007387 */ /* 0x000fe80000100a00 */
[----:B------:R-:W-:Y:S01]  /*25c90*/  STL [R1+0x1e88], R40 ;  /* 0x001e882801007387 */ /* 0x000fe20000100800 */
[----:B---3--:R-:W-:Y:S01]  /*25ca0*/  HMMA.1688.F32.TF32 R208, R216, R60, R128 ;  /* 0x0000003cd8d0723c */ /* 0x008fe20000081080 */
[----:B------:R-:W-:Y:S01]  /*25cb0*/  IMAD.MOV.U32 R45, RZ, RZ, R53 ;  /* 0x000000ffff2d7224 */ /* 0x000fe200078e0035 */
[----:B------:R-:W-:Y:S01]  /*25cc0*/  MOV R44, R54 ;  /* 0x00000036002c7202 */ /* 0x000fe20000000f00 */
[----:B------:R-:W-:Y:S01]  /*25cd0*/  IMAD.MOV.U32 R41, RZ, RZ, R55 ;  /* 0x000000ffff297224 */ /* 0x000fe200078e0037 */
[----:B------:R-:W1:Y:S03]  /*25ce0*/  LDSM.16.M88.4 R56, [R98+UR10+0x27000] ;  /* 0x0270000a6238783b */ /* 0x000e660008000200 */
[----:B------:R-:W-:Y:S01]  /*25cf0*/  IMAD.MOV.U32 R128, RZ, RZ, R100 ;  /* 0x000000ffff807224 */ /* 0x000fe200078e0064 */
[----:B------:R-:W-:Y:S01]  /*25d00*/  MOV R130, R101 ;  /* 0x0000006500827202 */ /* 0x000fe20000000f00 */
[----:B------:R-:W2:Y:S01]  /*25d10*/  LDL.LU R100, [R1+0x1ef8] ;  /* 0x001ef80001647983 */ /* 0x000ea20000300800 */
[----:B------:R-:W-:-:S02]  /*25d20*/  IMAD.MOV.U32 R129, RZ, RZ, R96 ;  /* 0x000000ffff817224 */ /* 0x000fc400078e0060 */
[----:B------:R-:W-:Y:S01]  /*25d30*/  IMAD.MOV.U32 R131, RZ, RZ, R97 ;  /* 0x000000ffff837224 */ /* 0x000fe200078e0061 */
[----:B------:R-:W3:Y:S04]  /*25d40*/  LDL.LU R96, [R1+0x1ef4] ;  /* 0x001ef40001607983 */ /* 0x000ee80000300800 */
[----:B------:R-:W4:Y:S04]  /*25d50*/  LDL.LU R101, [R1+0x1ef0] ;  /* 0x001ef00001657983 */ /* 0x000f280000300800 */
[----:B------:R-:W4:Y:S01]  /*25d60*/  LDL.LU R97, [R1+0x1eec] ;  /* 0x001eec0001617983 */ /* 0x000f220000300800 */
[----:B------:R-:W-:Y:S06]  /*25d70*/  HMMA.1688.F32.TF32 R52, R196, R8, R104 ;  /* 0x00000008c434723c */ /* 0x000fec0000081068 */
[----:B------:R-:W-:Y:S01]  /*25d80*/  HMMA.1688.F32.TF32 R200, R216, R68, R156 ;  /* 0x00000044d8c8723c */ /* 0x000fe2000008109c */
[----:B------:R-:W4:Y:S04]  /*25d90*/  LDL.LU R156, [R1+0x740] ;  /* 0x00074000019c7983 */ /* 0x000f280000300800 */
[----:B------:R-:W4:Y:S04]  /*25da0*/  LDL.LU R157, [R1+0x744] ;  /* 0x00074400019d7983 */ /* 0x000f280000300800 */
[----:B------:R-:W4:Y:S04]  /*25db0*/  LDL.LU R158, [R1+0x748] ;  /* 0x00074800019e7983 */ /* 0x000f280000300800 */
[----:B------:R-:W4:Y:S05]  /*25dc0*/  LDL.LU R159, [R1+0x74c] ;  /* 0x00074c00019f7983 */ /* 0x000f2a0000300800 */
[----:B------:R-:W-:Y:S01]  /*25dd0*/  IMAD.MOV.U32 R37, RZ, RZ, R52 ;  /* 0x000000ffff257224 */ /* 0x000fe200078e0034 */
[----:B------:R-:W-:Y:S01]  /*25de0*/  MOV R48, R53 ;  /* 0x0000003500307202 */ /* 0x000fe20000000f00 */
[----:B------:R-:W-:-:S02]  /*25df0*/  IMAD.MOV.U32 R49, RZ, RZ, R54 ;  /* 0x000000ffff317224 */ /* 0x000fc400078e0036 */
[----:B------:R-:W-:Y:S02]  /*25e00*/  IMAD.MOV.U32 R6, RZ, RZ, R55 ;  /* 0x000000ffff067224 */ /* 0x000fe400078e0037 */
[----:B------:R-:W1:Y:S01]  /*25e10*/  LDSM.16.M88.4 R52, [R98+UR10+0x27800] ;  /* 0x0278000a6234783b */ /* 0x000e620008000200 */
[C---:B------:R-:W-:Y:S06]  /*25e20*/  HMMA.1688.F32.TF32 R204, R216.reuse, R64, R148 ;  /* 0x00000040d8cc723c */ /* 0x040fec0000081094 */
[C---:B-1----:R-:W-:Y:S06]  /*25e30*/  HMMA.1688.F32.TF32 R212, R216.reuse, R56, R164 ;  /* 0x00000038d8d4723c */ /* 0x042fec00000810a4 */
[C---:B------:R-:W-:Y:S06]  /*25e40*/  HMMA.1688.F32.TF32 R84, R216.reuse, R8, R84 ;  /* 0x00000008d854723c */ /* 0x040fec0000081054 */
[----:B------:R-:W-:Y:S01]  /*25e50*/  HMMA.1688.F32.TF32 R216, R216, R52, R140 ;  /* 0x00000034d8d8723c */ /* 0x000fe2000008108c */
[----:B--2---:R-:W-:-:S02]  /*25e60*/  IMAD.MOV.U32 R175, RZ, RZ, R100 ;  /* 0x000000ffffaf7224 */ /* 0x004fc400078e0064 */
[----:B---3--:R-:W-:Y:S02]  /*25e70*/  IMAD.MOV.U32 R174, RZ, RZ, R96 ;  /* 0x000000ffffae7224 */ /* 0x008fe400078e0060 */
[----:B----4-:R-:W-:Y:S02]  /*25e80*/  IMAD.MOV.U32 R172, RZ, RZ, R101 ;  /* 0x000000ffffac7224 */ /* 0x010fe400078e0065 */
[----:B------:R-:W2:Y:S01]  /*25e90*/  LDL.LU R101, [R1+0x1ee8] ;  /* 0x001ee80001657983 */ /* 0x000ea20000300800 */
[----:B------:R-:W-:-:S03]  /*25ea0*/  MOV R173, R97 ;  /* 0x0000006100ad7202 */ /* 0x000fc60000000f00 */
[----:B------:R-:W3:Y:S04]  /*25eb0*/  LDL.LU R97, [R1+0x1ee4] ;  /* 0x001ee40001617983 */ /* 0x000ee80000300800 */
[----:B------:R-:W3:Y:S04]  /*25ec0*/  LDL.LU R96, [R1+0x1ee0] ;  /* 0x001ee00001607983 */ /* 0x000ee80000300800 */
[----:B------:R-:W2:Y:S04]  /*25ed0*/  LDL.LU R100, [R1+0x1edc] ;  /* 0x001edc0001647983 */ /* 0x000ea80000300800 */
[----:B------:R-:W4:Y:S04]  /*25ee0*/  LDL.LU R136, [R1+0x760] ;  /* 0x0007600001887983 */ /* 0x000f280000300800 */
[----:B------:R-:W4:Y:S04]  /*25ef0*/  LDL.LU R137, [R1+0x764] ;  /* 0x0007640001897983 */ /* 0x000f280000300800 */
[----:B------:R-:W4:Y:S04]  /*25f00*/  LDL.LU R138, [R1+0x768] ;  /* 0x00076800018a7983 */ /* 0x000f280000300800 */
[----:B------:R-:W4:Y:S04]  /*25f10*/  LDL.LU R139, [R1+0x76c] ;  /* 0x00076c00018b7983 */ /* 0x000f280000300800 */
[----:B------:R-:W3:Y:S04]  /*25f20*/  LDL.LU R98, [R1+0x788] ;  /* 0x0007880001627983 */ /* 0x000ee80000300800 */
[----:B------:R-:W3:Y:S04]  /*25f30*/  LDL.LU R99, [R1+0x78c] ;  /* 0x00078c0001637983 */ /* 0x000ee80000300800 */
[----:B------:R-:W2:Y:S04]  /*25f40*/  LDL.LU R144, [R1+0x7d0] ;  /* 0x0007d00001907983 */ /* 0x000ea80000300800 */
[----:B------:R-:W2:Y:S04]  /*25f50*/  LDL.LU R145, [R1+0x7d4] ;  /* 0x0007d40001917983 */ /* 0x000ea80000300800 */
[----:B------:R-:W2:Y:S04]  /*25f60*/  LDL.LU R146, [R1+0x7d8] ;  /* 0x0007d80001927983 */ /* 0x000ea80000300800 */
[----:B------:R-:W2:Y:S04]  /*25f70*/  LDL.LU R147, [R1+0x7dc] ;  /* 0x0007dc0001937983 */ /* 0x000ea80000300800 */
[----:B------:R-:W4:Y:S04]  /*25f80*/  LDL.LU R160, [R1+0x7f0] ;  /* 0x0007f00001a07983 */ /* 0x000f280000300800 */
[----:B------:R-:W4:Y:S04]  /*25f90*/  LDL.LU R161, [R1+0x7f4] ;  /* 0x0007f40001a17983 */ /* 0x000f280000300800 */
[----:B------:R-:W4:Y:S04]  /*25fa0*/  LDL.LU R162, [R1+0x7f8] ;  /* 0x0007f80001a27983 */ /* 0x000f280000300800 */
[----:B------:R-:W4:Y:S04]  /*25fb0*/  LDL.LU R163, [R1+0x7fc] ;  /* 0x0007fc0001a37983 */ /* 0x000f280000300800 */
        /* <DEDUP_REMOVED lines=42> */
[----:B------:R-:W-:-:S15]  /*26260*/  HMMA.1688.F32.TF32 R104, R88, R68, R220 ;  /* 0x000000445868723c */ /* 0x000fde00000810dc */
[----:B------:R-:W-:-:S09]  /*26270*/  NOP ;  /* 0x0000000000007918 */ /* 0x000fd20000000000 */
[----:B------:R-:W-:Y:S01]  /*26280*/  MOV R40, R104 ;  /* 0x0000006800287202 */ /* 0x000fe20000000f00 */
[----:B------:R-:W-:Y:S01]  /*26290*/  IMAD.MOV.U32 R36, RZ, RZ, R105 ;  /* 0x000000ffff247224 */ /* 0x000fe200078e0069 */
[----:B------:R-:W-:Y:S01]  /*262a0*/  MOV R32, R107 ;  /* 0x0000006b00207202 */ /* 0x000fe20000000f00 */
[----:B------:R-:W-:Y:S01]  /*262b0*/  IMAD.MOV.U32 R33, RZ, RZ, R106 ;  /* 0x000000ffff217224 */ /* 0x000fe200078e006a */
[----:B------:R-:W-:Y:S01]  /*262c0*/  MOV R220, R252 ;  /* 0x000000fc00dc7202 */ /* 0x000fe20000000f00 */
[----:B------:R-:W-:Y:S01]  /*262d0*/  IMAD.MOV.U32 R221, RZ, RZ, R4 ;  /* 0x000000ffffdd7224 */ /* 0x000fe200078e0004 */
[----:B------:R-:W-:Y:S01]  /*262e0*/  MOV R223, R0 ;  /* 0x0000000000df7202 */ /* 0x000fe20000000f00 */
[----:B------:R-:W-:Y:S01]  /*262f0*/  IMAD.MOV.U32 R222, RZ, RZ, R2 ;  /* 0x000000ffffde7224 */ /* 0x000fe200078e0002 */
[C---:B------:R-:W-:Y:S06]  /*26300*/  HMMA.1688.F32.TF32 R108, R112.reuse, R56, R172 ;  /* 0x00000038706c723c */ /* 0x040fec00000810ac */
[-C--:B---3--:R-:W-:Y:S06]  /*26310*/  HMMA.1688.F32.TF32 R96, R112, R68.reuse, R96 ;  /* 0x000000447060723c */ /* 0x088fec0000081060 */
[----:B----4-:R-:W-:Y:S06]  /*26320*/  HMMA.1688.F32.TF32 R236, R92, R68, R120 ;  /* 0x000000445cec723c */ /* 0x010fec0000081078 */
[-C--:B------:R-:W-:Y:S06]  /*26330*/  HMMA.1688.F32.TF32 R120, R132, R64.reuse, R128 ;  /* 0x000000408478723c */ /* 0x080fec0000081080 */
[----:B--2---:R-:W-:Y:S06]  /*26340*/  HMMA.1688.F32.TF32 R228, R92, R64, R192 ;  /* 0x000000405ce4723c */ /* 0x004fec00000810c0 */
[C---:B------:R-:W-:Y:S06]  /*26350*/  HMMA.1688.F32.TF32 R232, R88.reuse, R52, R188 ;  /* 0x0000003458e8723c */ /* 0x040fec00000810bc */
[----:B------:R-:W-:Y:S06]  /*26360*/  HMMA.1688.F32.TF32 R240, R88, R56, R124 ;  /* 0x0000003858f0723c */ /* 0x000fec000008107c */
[C---:B------:R-:W-:Y:S06]  /*26370*/  HMMA.1688.F32.TF32 R116, R132.reuse, R68, R148 ;  /* 0x000000448474723c */ /* 0x040fec0000081094 */
[C---:B------:R-:W-:Y:S06]  /*26380*/  HMMA.1688.F32.TF32 R124, R132.reuse, R60, R164 ;  /* 0x0000003c847c723c */ /* 0x040fec00000810a4 */
[----:B------:R-:W-:Y:S11]  /*26390*/  HMMA.1688.F32.TF32 R128, R132, R56, R140 ;  /* 0x000000388480723c */ /* 0x000ff6000008108c */
[----:B------:R-:W-:Y:S04]  /*263a0*/  STL.64 [R1+0x1e28], R118 ;  /* 0x001e287601007387 */ /* 0x000fe80000100a00 */
[----:B------:R-:W-:Y:S04]  /*263b0*/  STL.64 [R1+0x1e20], R116 ;  /* 0x001e207401007387 */ /* 0x000fe80000100a00 */
[----:B------:R-:W-:Y:S04]  /*263c0*/  STL.64 [R1+0x1e38], R122 ;  /* 0x001e387a01007387 */ /* 0x000fe80000100a00 */
[----:B------:R1:W-:Y:S04]  /*263d0*/  STL.64 [R1+0x1e30], R120 ;  /* 0x001e307801007387 */ /* 0x0003e80000100a00 */
[----:B------:R-:W-:Y:S04]  /*263e0*/  STL.64 [R1+0x1e48], R126 ;  /* 0x001e487e01007387 */ /* 0x000fe80000100a00 */
[----:B------:R2:W-:Y:S04]  /*263f0*/  STL.64 [R1+0x1e40], R124 ;  /* 0x001e407c01007387 */ /* 0x0005e80000100a00 */
[----:B------:R-:W-:Y:S04]  /*26400*/  STL.64 [R1+0x1e58], R130 ;  /* 0x001e588201007387 */ /* 0x000fe80000100a00 */
[----:B------:R-:W-:Y:S04]  /*26410*/  STL.64 [R1+0x1e50], R128 ;  /* 0x001e508001007387 */ /* 0x000fe80000100a00 */
[----:B-1----:R-:W3:Y:S04]  /*26420*/  LDL.LU R120, [R1+0x1e0] ;  /* 0x0001e00001787983 */ /* 0x002ee80000300800 */
[----:B------:R-:W3:Y:S04]  /*26430*/  LDL.LU R121, [R1+0x1e4] ;  /* 0x0001e40001797983 */ /* 0x000ee80000300800 */
[----:B------:R-:W3:Y:S01]  /*26440*/  LDL.LU R122, [R1+0x1e8] ;  /* 0x0001e800017a7983 */ /* 0x000ee20000300800 */
[C---:B------:R-:W-:Y:S03]  /*26450*/  HMMA.1688.F32.TF32 R104, R88.reuse, R64, R184 ;  /* 0x000000405868723c */ /* 0x040fe600000810b8 */
        /* <DEDUP_REMOVED lines=8> */
[----:B------:R-:W3:Y:S01]  /*264e0*/  LDL.LU R191, [R1+0x21c] ;  /* 0x00021c0001bf7983 */ /* 0x000ee20000300800 */
[-C--:B------:R-:W-:Y:S03]  /*264f0*/  HMMA.1688.F32.TF32 R248, R88, R60.reuse, R168 ;  /* 0x0000003c58f8723c */ /* 0x080fe600000810a8 */
[----:B------:R-:W4:Y:S04]  /*26500*/  LDL.LU R184, [R1+0x220] ;  /* 0x0002200001b87983 */ /* 0x000f280000300800 */
[----:B------:R-:W4:Y:S04]  /*26510*/  LDL.LU R185, [R1+0x224] ;  /* 0x0002240001b97983 */ /* 0x000f280000300800 */
[----:B------:R-:W4:Y:S04]  /*26520*/  LDL.LU R186, [R1+0x228] ;  /* 0x0002280001ba7983 */ /* 0x000f280000300800 */
[----:B------:R-:W4:Y:S04]  /*26530*/  LDL.LU R187, [R1+0x22c] ;  /* 0x00022c0001bb7983 */ /* 0x000f280000300800 */
[----:B------:R-:W3:Y:S04]  /*26540*/  LDL.LU R168, [R1+0x270] ;  /* 0x0002700001a87983 */ /* 0x000ee80000300800 */
[----:B------:R-:W3:Y:S04]  /*26550*/  LDL.LU R169, [R1+0x274] ;  /* 0x0002740001a97983 */ /* 0x000ee80000300800 */
[----:B------:R-:W3:Y:S01]  /*26560*/  LDL.LU R170, [R1+0x278] ;  /* 0x0002780001aa7983 */ /* 0x000ee20000300800 */
[C---:B------:R-:W-:Y:S03]  /*26570*/  HMMA.1688.F32.TF32 R224, R92.reuse, R60, R180 ;  /* 0x0000003c5ce0723c */ /* 0x040fe600000810b4 */
[----:B------:R-:W3:Y:S04]  /*26580*/  LDL.LU R171, [R1+0x27c] ;  /* 0x00027c0001ab7983 */ /* 0x000ee80000300800 */
[----:B------:R-:W4:Y:S01]  /*26590*/  LDL.LU R148, [R1+0x3e0] ;  /* 0x0003e00001947983 */ /* 0x000f220000300800 */
[C---:B------:R-:W-:Y:S03]  /*265a0*/  HMMA.1688.F32.TF32 R88, R92.reuse, R56, R160 ;  /* 0x000000385c58723c */ /* 0x040fe600000810a0 */
[----:B------:R-:W4:Y:S03]  /*265b0*/  LDL.LU R149, [R1+0x3e4] ;  /* 0x0003e40001957983 */ /* 0x000f260000300800 */
[----:B------:R-:W-:Y:S01]  /*265c0*/  HMMA.1688.F32.TF32 R92, R92, R52, R144 ;  /* 0x000000345c5c723c */ /* 0x000fe20000081090 */
        /* <DEDUP_REMOVED lines=8> */
[----:B------:R-:W-:Y:S02]  /*26650*/  MOV R2, R106 ;  /* 0x0000006a00027202 */ /* 0x000fe40000000f00 */
[----:B------:R-:W4:Y:S01]  /*26660*/  LDL.LU R140, [R1+0x440] ;  /* 0x00044000018c7983 */ /* 0x000f220000300800 */
[----:B------:R-:W-:-:S03]  /*26670*/  IMAD.MOV.U32 R0, RZ, RZ, R107 ;  /* 0x000000ffff007224 */ /* 0x000fc600078e006b */
[----:B------:R-:W4:Y:S01]  /*26680*/  LDL.LU R141, [R1+0x444] ;  /* 0x00044400018d7983 */ /* 0x000f220000300800 */
[C---:B------:R-:W-:Y:S03]  /*26690*/  HMMA.1688.F32.TF32 R104, R112.reuse, R60, R136 ;  /* 0x0000003c7068723c */ /* 0x040fe60000081088 */
[----:B------:R-:W4:Y:S04]  /*266a0*/  LDL.LU R142, [R1+0x448] ;  /* 0x00044800018e7983 */ /* 0x000f280000300800 */
[----:B------:R-:W4:Y:S01]  /*266b0*/  LDL.LU R143, [R1+0x44c] ;  /* 0x00044c00018f7983 */ /* 0x000f220000300800 */
[C---:B------:R-:W-:Y:S03]  /*266c0*/  HMMA.1688.F32.TF32 R100, R112.reuse, R64, R100 ;  /* 0x000000407064723c */ /* 0x040fe60000081064 */
[----:B------:R-:W4:Y:S04]  /*266d0*/  LDL.LU R136, [R1+0x450] ;  /* 0x0004500001887983 */ /* 0x000f280000300800 */
[----:B------:R-:W4:Y:S01]  /*266e0*/  LDL.LU R137, [R1+0x454] ;  /* 0x0004540001897983 */ /* 0x000f220000300800 */
[-C--:B------:R-:W-:Y:S03]  /*266f0*/  HMMA.1688.F32.TF32 R112, R112, R52.reuse, R156 ;  /* 0x000000347070723c */ /* 0x080fe6000008109c */
        /* <DEDUP_REMOVED lines=18> */
[----:B------:R-:W-:Y:S03]  /*26820*/  HMMA.1688.F32.TF32 R132, R132, R52, R220 ;  /* 0x000000348484723c */ /* 0x000fe600000810dc */
[----:B------:R-:W4:Y:S04]  /*26830*/  LDL.LU R180, [R1+0x230] ;  /* 0x0002300001b47983 */ /* 0x000f280000300800 */
[----:B------:R-:W4:Y:S04]  /*26840*/  LDL.LU R181, [R1+0x234] ;  /* 0x0002340001b57983 */ /* 0x000f280000300800 */
[----:B------:R-:W4:Y:S04]  /*26850*/  LDL.LU R182, [R1+0x238] ;  /* 0x0002380001b67983 */ /* 0x000f280000300800 */
[----:B------:R-:W4:Y:S04]  /*26860*/  LDL.LU R183, [R1+0x23c] ;  /* 0x00023c0001b77983 */ /* 0x000f280000300800 */
[----:B--2---:R-:W2:Y:S04]  /*26870*/  LDL.LU R124, [R1+0x240] ;  /* 0x00024000017c7983 */ /* 0x004ea80000300800 */
[----:B------:R-:W2:Y:S04]  /*26880*/  LDL.LU R125, [R1+0x244] ;  /* 0x00024400017d7983 */ /* 0x000ea80000300800 */
[----:B------:R-:W2:Y:S04]  /*26890*/  LDL.LU R126, [R1+0x248] ;  /* 0x00024800017e7983 */ /* 0x000ea80000300800 */
[----:B------:R-:W2:Y:S04]  /*268a0*/  LDL.LU R127, [R1+0x24c] ;  /* 0x00024c00017f7983 */ /* 0x000ea80000300800 */
[----:B------:R1:W-:Y:S04]  /*268b0*/  STL.64 [R1+0x1e68], R134 ;  /* 0x001e688601007387 */ /* 0x0003e80000100a00 */
[----:B------:R1:W-:Y:S04]  /*268c0*/  STL.64 [R1+0x1e60], R132 ;  /* 0x001e608401007387 */ /* 0x0003e80000100a00 */
[----:B------:R-:W-:Y:S01]  /*268d0*/  LDS R220, [R3+UR7+0x6000] ;  /* 0x0060000703dc7984 */ /* 0x000fe20008000800 */
[----:B-1----:R-:W-:-:S03]  /*268e0*/  IMAD.MOV.U32 R135, RZ, RZ, R28 ;  /* 0x000000ffff877224 */ /* 0x002fc600078e001c */
[----:B------:R-:W-:Y:S01]  /*268f0*/  LDS R222, [R3+UR7+0x7000] ;  /* 0x0070000703de7984 */ /* 0x000fe20008000800 */
[----:B------:R-:W-:Y:S01]  /*26900*/  IMAD.MOV.U32 R134, RZ, RZ, R29 ;  /* 0x000000ffff867224 */ /* 0x000fe200078e001d */
[----:B------:R-:W-:Y:S01]  /*26910*/  MOV R133, R30 ;  /* 0x0000001e00857202 */ /* 0x000fe20000000f00 */
[----:B------:R-:W-:Y:S01]  /*26920*/  IMAD.MOV.U32 R132, RZ, RZ, R31 ;  /* 0x000000ffff847224 */ /* 0x000fe200078e001f */
[----:B------:R-:W-:Y:S04]  /*26930*/  LDS R221, [R7+UR7+0x6000] ;  /* 0x0060000707dd7984 */ /* 0x000fe80008000800 */
[----:B------:R-:W1:Y:S01]  /*26940*/  LDS R223, [R7+UR7+0x7000] ;  /* 0x0070000707df7984 */ /* 0x000e620008000800 */
[C---:B---3--:R-:W-:Y:S06]  /*26950*/  HMMA.1688.F32.TF32 R168, R176.reuse, R60, R168 ;  /* 0x0000003cb0a8723c */ /* 0x048fec00000810a8 */
[C---:B----4-:R-:W-:Y:S06]  /*26960*/  HMMA.1688.F32.TF32 R160, R176.reuse, R68, R160 ;  /* 0x00000044b0a0723c */ /* 0x050fec00000810a0 */
[C---:B------:R-:W-:Y:S06]  /*26970*/  HMMA.1688.F32.TF32 R164, R176.reuse, R64, R164 ;  /* 0x00000040b0a4723c */ /* 0x040fec00000810a4 */
[----:B------:R-:W-:Y:S11]  /*26980*/  HMMA.1688.F32.TF32 R172, R176, R56, R172 ;  /* 0x00000038b0ac723c */ /* 0x000ff600000810ac */
[----:B------:R-:W-:Y:S04]  /*26990*/  STL.64 [R1+0x1d90], R162 ;  /* 0x001d90a201007387 */ /* 0x000fe80000100a00 */
[----:B------:R3:W-:Y:S04]  /*269a0*/  STL.64 [R1+0x1d88], R160 ;  /* 0x001d88a001007387 */ /* 0x0007e80000100a00 */
[----:B------:R-:W-:Y:S04]  /*269b0*/  STL.64 [R1+0x1da0], R166 ;  /* 0x001da0a601007387 */ /* 0x000fe80000100a00 */
[----:B------:R4:W-:Y:S04]  /*269c0*/  STL.64 [R1+0x1d98], R164 ;  /* 0x001d98a401007387 */ /* 0x0009e80000100a00 */
[----:B------:R-:W-:Y:S04]  /*269d0*/  STL.64 [R1+0x1db0], R170 ;  /* 0x001db0aa01007387 */ /* 0x000fe80000100a00 */
[----:B------:R-:W-:Y:S04]  /*269e0*/  STL.64 [R1+0x1da8], R168 ;  /* 0x001da8a801007387 */ /* 0x000fe80000100a00 */
[----:B------:R-:W1:Y:S04]  /*269f0*/  LDL.LU R116, [R1+0x1f0] ;  /* 0x0001f00001747983 */ /* 0x000e680000300800 */
[----:B------:R-:W1:Y:S01]  /*26a00*/  LDL.LU R117, [R1+0x1f4] ;  /* 0x0001f40001757983 */ /* 0x000e620000300800 */
[----:B---3--:R-:W-:-:S03]  /*26a10*/  MOV R160, R5 ;  /* 0x0000000500a07202 */ /* 0x008fc60000000f00 */
[----:B------:R-:W1:Y:S01]  /*26a20*/  LDL.LU R118, [R1+0x1f8] ;  /* 0x0001f80001767983 */ /* 0x000e620000300800 */
[----:B------:R-:W-:-:S03]  /*26a30*/  IMAD.MOV.U32 R161, RZ, RZ, R26 ;  /* 0x000000ffffa17224 */ /* 0x000fc600078e001a */
[----:B------:R-:W1:Y:S01]  /*26a40*/  LDL.LU R119, [R1+0x1fc] ;  /* 0x0001fc0001777983 */ /* 0x000e620000300800 */
[----:B------:R-:W-:-:S03]  /*26a50*/  IMAD.MOV.U32 R162, RZ, RZ, R27 ;  /* 0x000000ffffa27224 */ /* 0x000fc600078e001b */
[----:B------:R-:W-:Y:S01]  /*26a60*/  STL.64 [R1+0x1dc0], R174 ;  /* 0x001dc0ae01007387 */ /* 0x000fe20000100a00 */
[----:B------:R-:W-:-:S03]  /*26a70*/  MOV R163, R50 ;  /* 0x0000003200a37202 */ /* 0x000fc60000000f00 */
[----:B------:R3:W-:Y:S04]  /*26a80*/  STL.64 [R1+0x1db8], R172 ;  /* 0x001db8ac01007387 */ /* 0x0007e80000100a00 */
[----:B------:R-:W2:Y:S04]  /*26a90*/  LDL.LU R5, [R1+0x1ed8] ;  /* 0x001ed80001057983 */ /* 0x000ea80000300800 */
[----:B------:R-:W2:Y:S04]  /*26aa0*/  LDL.LU R26, [R1+0x1ed4] ;  /* 0x001ed400011a7983 */ /* 0x000ea80000300800 */
[----:B------:R-:W2:Y:S04]  /*26ab0*/  LDL.LU R27, [R1+0x1ed0] ;  /* 0x001ed000011b7983 */ /* 0x000ea80000300800 */
[----:B------:R-:W2:Y:S01]  /*26ac0*/  LDL.LU R50, [R1+0x1ecc] ;  /* 0x001ecc0001327983 */ /* 0x000ea20000300800 */
[----:B----4-:R-:W-:-:S03]  /*26ad0*/  IMAD.MOV.U32 R164, RZ, RZ, R51 ;  /* 0x000000ffffa47224 */ /* 0x010fc600078e0033 */
[----:B------:R-:W4:Y:S04]  /*26ae0*/  LDL.LU R28, [R1+0x1c0] ;  /* 0x0001c000011c7983 */ /* 0x000f280000300800 */
[----:B------:R-:W4:Y:S04]  /*26af0*/  LDL.LU R29, [R1+0x1c4] ;  /* 0x0001c400011d7983 */ /* 0x000f280000300800 */
[----:B------:R-:W4:Y:S04]  /*26b00*/  LDL.LU R30, [R1+0x1c8] ;  /* 0x0001c800011e7983 */ /* 0x000f280000300800 */
[----:B------:R-:W4:Y:S04]  /*26b10*/  LDL.LU R31, [R1+0x1cc] ;  /* 0x0001cc00011f7983 */ /* 0x000f280000300800 */
[----:B------:R-:W4:Y:S01]  /*26b20*/  LDL.LU R51, [R1+0x1ec8] ;  /* 0x001ec80001337983 */ /* 0x000f220000300800 */
[----:B------:R-:W-:Y:S01]  /*26b30*/  IMAD.MOV.U32 R165, RZ, RZ, R34 ;  /* 0x000000ffffa57224 */ /* 0x000fe200078e0022 */
[----:B------:R-:W-:Y:S01]  /*26b40*/  MOV R166, R35 ;  /* 0x0000002300a67202 */ /* 0x000fe20000000f00 */
[----:B------:R-:W-:Y:S01]  /*26b50*/  IMAD.MOV.U32 R167, RZ, RZ, R38 ;  /* 0x000000ffffa77224 */ /* 0x000fe200078e0026 */
[----:B------:R-:W4:Y:S04]  /*26b60*/  LDL.LU R34, [R1+0x1ec4] ;  /* 0x001ec40001227983 */ /* 0x000f280000300800 */
[----:B------:R-:W4:Y:S04]  /*26b70*/  LDL.LU R35, [R1+0x1ec0] ;  /* 0x001ec00001237983 */ /* 0x000f280000300800 */
[----:B------:R-:W4:Y:S04]  /*26b80*/  LDL.LU R38, [R1+0x1ebc] ;  /* 0x001ebc0001267983 */ /* 0x000f280000300800 */
[----:B---3--:R-:W3:Y:S01]  /*26b90*/  LDL.LU R172, [R1+0x170] ;  /* 0x0001700001ac7983 */ /* 0x008ee20000300800 */
[----:B--2---:R-:W-:-:S03]  /*26ba0*/  IMAD.MOV.U32 R173, RZ, RZ, R50 ;  /* 0x000000ffffad7224 */ /* 0x004fc600078e0032 */
[----:B------:R-:W1:Y:S01]  /*26bb0*/  LDL.LU R50, [R1+0x1eb8] ;  /* 0x001eb80001327983 */ /* 0x000e620000300800 */
[----:B----4-:R-:W-:-:S03]  /*26bc0*/  MOV R174, R51 ;  /* 0x0000003300ae7202 */ /* 0x010fc60000000f00 */
[----:B------:R-:W1:Y:S01]  /*26bd0*/  LDL.LU R51, [R1+0x1eb4] ;  /* 0x001eb40001337983 */ /* 0x000e620000300800 */
[----:B------:R-:W-:-:S03]  /*26be0*/  IMAD.MOV.U32 R170, RZ, RZ, R5 ;  /* 0x000000ffffaa7224 */ /* 0x000fc600078e0005 */
[----:B------:R-:W3:Y:S01]  /*26bf0*/  LDL.LU R175, [R1+0x17c] ;  /* 0x00017c0001af7983 */ /* 0x000ee20000300800 */
[C---:B------:R-:W-:Y:S01]  /*26c00*/  HMMA.1688.F32.TF32 R180, R196.reuse, R68, R180 ;  /* 0x00000044c4b4723c */ /* 0x040fe200000810b4 */
[----:B------:R-:W-:Y:S02]  /*26c10*/  IMAD.MOV.U32 R171, RZ, RZ, R43 ;  /* 0x000000ffffab7224 */ /* 0x000fe400078e002b */
[----:B------:R-:W2:Y:S03]  /*26c20*/  LDL.LU R168, [R1+0x110] ;  /* 0x0001100001a87983 */ /* 0x000ea60000300800 */
[C---:B------:R-:W-:Y:S01]  /*26c30*/  HMMA.1688.F32.TF32 R184, R196.reuse, R64, R184 ;  /* 0x00000040c4b8723c */ /* 0x040fe200000810b8 */
[----:B------:R-:W2:Y:S04]  /*26c40*/  LDL.LU R169, [R1+0x114] ;  /* 0x0001140001a97983 */ /* 0x000ea80000300800 */
[----:B------:R-:W4:Y:S01]  /*26c50*/  LDL.LU R5, [R1+0x1eb0] ;  /* 0x001eb00001057983 */ /* 0x000f220000300800 */
[C---:B------:R-:W-:Y:S03]  /*26c60*/  HMMA.1688.F32.TF32 R188, R196.reuse, R60, R188 ;  /* 0x0000003cc4bc723c */ /* 0x040fe600000810bc */
[----:B------:R-:W3:Y:S03]  /*26c70*/  LDL.LU R43, [R1+0x1eac] ;  /* 0x001eac00012b7983 */ /* 0x000ee60000300800 */
[C---:B------:R-:W-:Y:S06]  /*26c80*/  HMMA.1688.F32.TF32 R192, R196.reuse, R56, R192 ;  /* 0x00000038c4c0723c */ /* 0x040fec00000810c0 */
[----:B------:R-:W-:Y:S01]  /*26c90*/  HMMA.1688.F32.TF32 R196, R196, R52, R120 ;  /* 0x00000034c4c4723c */ /* 0x000fe20000081078 */
        /* <DEDUP_REMOVED lines=8> */
[----:B-1----:R-:W-:-:S15]  /*26d20*/  HMMA.1688.F32.TF32 R116, R220, R50, R116 ;  /* 0x00000032dc74723c */ /* 0x002fde0000081074 */
[----:B------:R-:W-:-:S09]  /*26d30*/  NOP ;  /* 0x0000000000007918 */ /* 0x000fd20000000000 */
[----:B------:R-:W-:Y:S01]  /*26d40*/  MOV R13, R116 ;  /* 0x00000074000d7202 */ /* 0x000fe20000000f00 */
[----:B------:R-:W-:Y:S02]  /*26d50*/  IMAD.MOV.U32 R12, RZ, RZ, R117 ;  /* 0x000000ffff0c7224 */ /* 0x000fe400078e0075 */
[----:B------:R-:W-:Y:S02]  /*26d60*/  IMAD.MOV.U32 R116, RZ, RZ, R46 ;  /* 0x000000ffff747224 */ /* 0x000fe400078e002e */
[----:B------:R-:W2:Y:S01]  /*26d70*/  LDL.LU R46, [R1+0x1ea8] ;  /* 0x001ea800012e7983 */ /* 0x000ea20000300800 */
[----:B------:R-:W-:-:S03]  /*26d80*/  IMAD.MOV.U32 R117, RZ, RZ, R47 ;  /* 0x000000ffff757224 */ /* 0x000fc600078e002f */
[----:B------:R-:W2:Y:S01]  /*26d90*/  LDL.LU R47, [R1+0x1ea4] ;  /* 0x001ea400012f7983 */ /* 0x000ea20000300800 */
[----:B------:R-:W-:Y:S01]  /*26da0*/  IMAD.MOV.U32 R9, RZ, RZ, R118 ;  /* 0x000000ffff097224 */ /* 0x000fe200078e0076 */
[----:B------:R-:W-:Y:S01]  /*26db0*/  MOV R8, R119 ;  /* 0x0000007700087202 */ /* 0x000fe20000000f00 */
[----:B------:R-:W-:Y:S01]  /*26dc0*/  HMMA.1688.F32.TF32 R176, R176, R52, R124 ;  /* 0x00000034b0b0723c */ /* 0x000fe2000008107c */
[----:B------:R-:W-:Y:S01]  /*26dd0*/  MOV R118, R39 ;  /* 0x0000002700767202 */ /* 0x000fe20000000f00 */
[----:B------:R-:W-:Y:S01]  /*26de0*/  IMAD.MOV.U32 R119, RZ, RZ, R42 ;  /* 0x000000ffff777224 */ /* 0x000fe200078e002a */
[----:B------:R-:W4:Y:S04]  /*26df0*/  LDL.LU R39, [R1+0x1ea0] ;  /* 0x001ea00001277983 */ /* 0x000f280000300800 */
[----:B------:R-:W4:Y:S01]  /*26e00*/  LDL.LU R42, [R1+0x1e9c] ;  /* 0x001e9c00012a7983 */ /* 0x000f220000300800 */
[----:B---3--:R-:W-:-:S03]  /*26e10*/  IMAD.MOV.U32 R124, RZ, RZ, R43 ;  /* 0x000000ffff7c7224 */ /* 0x008fc600078e002b */
[----:B------:R-:W4:Y:S04]  /*26e20*/  LDL.LU R43, [R1+0x1e98] ;  /* 0x001e9800012b7983 */ /* 0x000f280000300800 */
[----:B------:R-:W3:Y:S04]  /*26e30*/  LDL.LU R125, [R1+0x264] ;  /* 0x00026400017d7983 */ /* 0x000ee80000300800 */
[----:B------:R-:W3:Y:S01]  /*26e40*/  LDL.LU R126, [R1+0x268] ;  /* 0x00026800017e7983 */ /* 0x000ee20000300800 */
[----:B--2---:R-:W-:-:S15]  /*26e50*/  HMMA.1688.F32.TF32 R28, R220, R46, R28 ;  /* 0x0000002edc1c723c */ /* 0x004fde000008101c */
[----:B------:R-:W-:-:S09]  /*26e60*/  NOP ;  /* 0x0000000000007918 */ /* 0x000fd20000000000 */
[----:B------:R-:W-:Y:S01]  /*26e70*/  MOV R17, R30 ;  /* 0x0000001e00117202 */ /* 0x000fe20000000f00 */
[----:B------:R-:W-:Y:S02]  /*26e80*/  IMAD.MOV.U32 R16, RZ, RZ, R31 ;  /* 0x000000ffff107224 */ /* 0x000fe400078e001f */
[----:B------:R-:W2:Y:S01]  /*26e90*/  LDL.LU.64 R30, [R1+0x1e90] ;  /* 0x001e9000011e7983 */ /* 0x000ea20000300a00 */
[----:B----4-:R-:W-:Y:S01]  /*26ea0*/  HMMA.1688.F32.TF32 R172, R220, R42, R172 ;  /* 0x0000002adcac723c */ /* 0x010fe200000810ac */
[----:B------:R-:W-:Y:S02]  /*26eb0*/  IMAD.MOV.U32 R21, RZ, RZ, R28 ;  /* 0x000000ffff157224 */ /* 0x000fe400078e001c */
[----:B------:R-:W-:-:S15]  /*26ec0*/  IMAD.MOV.U32 R20, RZ, RZ, R29 ;  /* 0x000000ffff147224 */ /* 0x000fde00078e001d */
[----:B------:R-:W-:-:S06]  /*26ed0*/  NOP ;  /* 0x0000000000007918 */ /* 0x000fcc0000000000 */
[----:B------:R-:W-:Y:S01]  /*26ee0*/  IMAD.MOV.U32 R29, RZ, RZ, R172 ;  /* 0x000000ffff1d7224 */ /* 0x000fe200078e00ac */
[----:B------:R-:W-:Y:S01]  /*26ef0*/  MOV R28, R173 ;  /* 0x000000ad001c7202 */ /* 0x000fe20000000f00 */
[----:B------:R-:W-:Y:S02]  /*26f00*/  IMAD.MOV.U32 R25, RZ, RZ, R174 ;  /* 0x000000ffff197224 */ /* 0x000fe400078e00ae */
[----:B------:R-:W-:Y:S02]  /*26f10*/  IMAD.MOV.U32 R24, RZ, RZ, R175 ;  /* 0x000000ffff187224 */ /* 0x000fe400078e00af */
[C---:B------:R-:W-:Y:S06]  /*26f20*/  HMMA.1688.F32.TF32 R172, R220.reuse, R38, R168 ;  /* 0x00000026dcac723c */ /* 0x040fec00000810a8 */
[C---:B------:R-:W-:Y:S06]  /*26f30*/  HMMA.1688.F32.TF32 R168, R220.reuse, R34, R164 ;  /* 0x00000022dca8723c */ /* 0x040fec00000810a4 */
[----:B------:R-:W-:Y:S11]  /*26f40*/  HMMA.1688.F32.TF32 R80, R220, R14, R80 ;  /* 0x0000000edc50723c */ /* 0x000ff60000081050 */
[----:B------:R-:W-:Y:S04]  /*26f50*/  STL.64 [R1+0x280], R172 ;  /* 0x000280ac01007387 */ /* 0x000fe80000100a00 */
[----:B------:R-:W-:Y:S04]  /*26f60*/  STL.64 [R1+0x288], R174 ;  /* 0x000288ae01007387 */ /* 0x000fe80000100a00 */
[----:B------:R-:W-:Y:S04]  /*26f70*/  STL.64 [R1+0x270], R168 ;  /* 0x000270a801007387 */ /* 0x000fe80000100a00 */
[----:B------:R-:W-:Y:S01]  /*26f80*/  STL.64 [R1+0x278], R170 ;  /* 0x000278aa01007387 */ /* 0x000fe20000100a00 */
[C---:B------:R-:W-:Y:S06]  /*26f90*/  HMMA.1688.F32.TF32 R136, R152.reuse, R68, R136 ;  /* 0x000000449888723c */ /* 0x040fec0000081088 */
[C---:B------:R-:W-:Y:S06]  /*26fa0*/  HMMA.1688.F32.TF32 R140, R152.reuse, R64, R140 ;  /* 0x00000040988c723c */ /* 0x040fec000008108c */
[C---:B------:R-:W-:Y:S06]  /*26fb0*/  HMMA.1688.F32.TF32 R144, R152.reuse, R60, R144 ;  /* 0x0000003c9890723c */ /* 0x040fec0000081090 */
[C---:B------:R-:W-:Y:S06]  /*26fc0*/  HMMA.1688.F32.TF32 R148, R152.reuse, R56, R148 ;  /* 0x000000389894723c */ /* 0x040fec0000081094 */
[----:B------:R-:W-:Y:S01]  /*26fd0*/  HMMA.1688.F32.TF32 R152, R152, R52, R156 ;  /* 0x000000349898723c */ /* 0x000fe2000008109c */
[----:B------:R-:W-:Y:S04]  /*26fe0*/  LDS R156, [R3+UR7+0x6080] ;  /* 0x00608007039c7984 */ /* 0x000fe80008000800 */
[----:B------:R-:W-:Y:S04]  /*26ff0*/  LDS R158, [R3+UR7+0x7080] ;  /* 0x00708007039e7984 */ /* 0x000fe80008000800 */
[----:B------:R-:W-:Y:S04]  /*27000*/  LDS R157, [R7+UR7+0x6080] ;  /* 0x00608007079d7984 */ /* 0x000fe80008000800 */
[----:B------:R-:W1:Y:S01]  /*27010*/  LDS R159, [R7+UR7+0x7080] ;  /* 0x00708007079f7984 */ /* 0x000e620008000800 */
[----:B------:R-:W-:Y:S01]  /*27020*/  MOV R127, R5 ;  /* 0x00000005007f7202 */ /* 0x000fe20000000f00 */
[C---:B--2---:R-:W-:Y:S06]  /*27030*/  HMMA.1688.F32.TF32 R164, R220.reuse, R30, R160 ;  /* 0x0000001edca4723c */ /* 0x044fec00000810a0 */
[C---:B------:R-:W-:Y:S06]  /*27040*/  HMMA.1688.F32.TF32 R160, R220.reuse, R26, R132 ;  /* 0x0000001adca0723c */ /* 0x040fec0000081084 */
[C---:B------:R-:W-:Y:S06]  /*27050*/  HMMA.1688.F32.TF32 R132, R220.reuse, R22, R72 ;  /* 0x00000016dc84723c */ /* 0x040fec0000081048 */
[C---:B------:R-:W-:Y:S05]  /*27060*/  HMMA.1688.F32.TF32 R72, R220.reuse, R18, R76 ;  /* 0x00000012dc48723c */ /* 0x040fea000008104c */
[----:B------:R-:W-:Y:S04]  /*27070*/  STL.64 [R1+0x250], R164 ;  /* 0x000250a401007387 */ /* 0x000fe80000100a00 */
[----:B------:R-:W-:Y:S04]  /*27080*/  STL.64 [R1+0x258], R166 ;  /* 0x000258a601007387 */ /* 0x000fe80000100a00 */
[----:B------:R-:W-:Y:S01]  /*27090*/  STL.64 [R1+0x240], R160 ;  /* 0x000240a001007387 */ /* 0x000fe20000100a00 */
[C---:B------:R-:W-:Y:S03]  /*270a0*/  HMMA.1688.F32.TF32 R76, R220.reuse, R10, R84 ;  /* 0x0000000adc4c723c */ /* 0x040fe60000081054 */
[----:B------:R-:W-:Y:S04]  /*270b0*/  STL.64 [R1+0x248], R162 ;  /* 0x000248a201007387 */ /* 0x000fe80000100a00 */
[----:B------:R-:W-:Y:S04]  /*270c0*/  STL.64 [R1+0x230], R132 ;  /* 0x0002308401007387 */ /* 0x000fe80000100a00 */
[----:B------:R-:W-:Y:S04]  /*270d0*/  STL.64 [R1+0x238], R134 ;  /* 0x0002388601007387 */ /* 0x000fe80000100a00 */
[----:B------:R-:W-:Y:S04]  /*270e0*/  STL.64 [R1+0x1f0], R72 ;  /* 0x0001f04801007387 */ /* 0x000fe80000100a00 */
[----:B------:R2:W-:Y:S02]  /*270f0*/  STL.64 [R1+0x1f8], R74 ;  /* 0x0001f84a01007387 */ /* 0x0005e40000100a00 */
[C---:B--2---:R-:W-:Y:S02]  /*27100*/  HMMA.1688.F32.TF32 R72, R220.reuse, R70, R200 ;  /* 0x00000046dc48723c */ /* 0x044fe400000810c8 */
[----:B------:R-:W-:Y:S04]  /*27110*/  STL.64 [R1+0x170], R80 ;  /* 0x0001705001007387 */ /* 0x000fe80000100a00 */
[----:B------:R2:W-:Y:S04]  /*27120*/  STL.64 [R1+0x178], R82 ;  /* 0x0001785201007387 */ /* 0x0005e80000100a00 */
[----:B------:R-:W-:Y:S04]  /*27130*/  STL.64 [R1+0x110], R76 ;  /* 0x0001104c01007387 */ /* 0x000fe80000100a00 */
[----:B------:R4:W-:Y:S01]  /*27140*/  STL.64 [R1+0x118], R78 ;  /* 0x0001184e01007387 */ /* 0x0009e20000100a00 */
[C---:B--2---:R-:W-:Y:S08]  /*27150*/  HMMA.1688.F32.TF32 R80, R220.reuse, R66, R204 ;  /* 0x00000042dc50723c */ /* 0x044ff000000810cc */
[----:B------:R-:W-:Y:S01]  /*27160*/  STL.64 [R1+0x100], R72 ;  /* 0x0001004801007387 */ /* 0x000fe20000100a00 */
[C---:B----4-:R-:W-:Y:S03]  /*27170*/  HMMA.1688.F32.TF32 R76, R220.reuse, R62, R208 ;  /* 0x0000003edc4c723c */ /* 0x050fe600000810d0 */
[----:B------:R2:W-:Y:S03]  /*27180*/  STL.64 [R1+0x108], R74 ;  /* 0x0001084a01007387 */ /* 0x0005e60000100a00 */
[----:B--2---:R-:W-:Y:S08]  /*27190*/  HMMA.1688.F32.TF32 R72, R220, R58, R212 ;  /* 0x0000003adc48723c */ /* 0x004ff000000810d4 */
[----:B------:R-:W-:Y:S04]  /*271a0*/  STL.64 [R1+0xb0], R80 ;  /* 0x0000b05001007387 */ /* 0x000fe80000100a00 */
[----:B------:R-:W-:Y:S01]  /*271b0*/  STL.64 [R1+0xb8], R82 ;  /* 0x0000b85201007387 */ /* 0x000fe20000100a00 */
[C---:B-1----:R-:W-:Y:S03]  /*271c0*/  HMMA.1688.F32.TF32 R204, R156.reuse, R46, R120 ;  /* 0x0000002e9ccc723c */ /* 0x042fe60000081078 */
[----:B------:R-:W-:Y:S03]  /*271d0*/  LDS R212, [R3+UR7+0x6100] ;  /* 0x0061000703d47984 */ /* 0x000fe60008000800 */
[C---:B------:R-:W-:Y:S01]  /*271e0*/  HMMA.1688.F32.TF32 R208, R156.reuse, R50, R128 ;  /* 0x000000329cd0723c */ /* 0x040fe20000081080 */
[----:B------:R-:W-:Y:S04]  /*271f0*/  LDS R214, [R3+UR7+0x7100] ;  /* 0x0071000703d67984 */ /* 0x000fe80008000800 */
[----:B------:R-:W-:Y:S01]  /*27200*/  LDS R213, [R7+UR7+0x6100] ;  /* 0x0061000707d57984 */ /* 0x000fe20008000800 */
[----:B---3--:R-:W-:Y:S03]  /*27210*/  HMMA.1688.F32.TF32 R200, R156, R42, R124 ;  /* 0x0000002a9cc8723c */ /* 0x008fe6000008107c */
[----:B------:R-:W1:Y:S04]  /*27220*/  LDS R215, [R7+UR7+0x7100] ;  /* 0x0071000707d77984 */ /* 0x000e680008000800 */
[----:B------:R-:W-:Y:S04]  /*27230*/  STL.64 [R1+0x60], R72 ;  /* 0x0000604801007387 */ /* 0x000fe80000100a00 */
[----:B------:R-:W-:Y:S04]  /*27240*/  STL.64 [R1+0x70], R76 ;  /* 0x0000704c01007387 */ /* 0x000fe80000100a00 */
[----:B------:R-:W-:Y:S01]  /*27250*/  STL.64 [R1+0x78], R78 ;  /* 0x0000784e01007387 */ /* 0x000fe20000100a00 */
[----:B------:R-:W-:-:S03]  /*27260*/  MOV R5, R75 ;  /* 0x0000004b00057202 */ /* 0x000fc60000000f00 */
[----:B------:R2:W-:Y:S04]  /*27270*/  STL [R1+0x68], R74 ;  /* 0x0000684a01007387 */ /* 0x0005e80000100800 */
[----:B------:R-:W3:Y:S04]  /*27280*/  LDL.LU R120, [R1+0x160] ;  /* 0x0001600001787983 */ /* 0x000ee80000300800 */
[----:B------:R-:W3:Y:S01]  /*27290*/  LDL.LU R121, [R1+0x164] ;  /* 0x0001640001797983 */ /* 0x000ee20000300800 */
[----:B--2---:R-:W-:Y:S03]  /*272a0*/  HMMA.1688.F32.TF32 R72, R156, R38, R116 ;  /* 0x000000269c48723c */ /* 0x004fe60000081074 */
[----:B------:R-:W3:Y:S04]  /*272b0*/  LDL.LU R122, [R1+0x168] ;  /* 0x00016800017a7983 */ /* 0x000ee80000300800 */
[----:B------:R-:W3:Y:S04]  /*272c0*/  LDL.LU R123, [R1+0x16c] ;  /* 0x00016c00017b7983 */ /* 0x000ee80000300800 */
[----:B------:R-:W2:Y:S04]  /*272d0*/  LDL.LU R116, [R1+0x140] ;  /* 0x0001400001747983 */ /* 0x000ea80000300800 */
[----:B------:R-:W2:Y:S04]  /*272e0*/  LDL.LU R117, [R1+0x144] ;  /* 0x0001440001757983 */ /* 0x000ea80000300800 */
[----:B------:R-:W2:Y:S04]  /*272f0*/  LDL.LU R118, [R1+0x148] ;  /* 0x0001480001767983 */ /* 0x000ea80000300800 */
[----:B------:R-:W2:Y:S01]  /*27300*/  LDL.LU R119, [R1+0x14c] ;  /* 0x00014c0001777983 */ /* 0x000ea20000300800 */
[----:B------:R-:W-:-:S03]  /*27310*/  IMAD.MOV.U32 R131, RZ, RZ, R244 ;  /* 0x000000ffff837224 */ /* 0x000fc600078e00f4 */
        /* <DEDUP_REMOVED lines=15> */
[----:B------:R-:W-:Y:S04]  /*27410*/  STL [R1+0x1d60], R72 ;  /* 0x001d604801007387 */ /* 0x000fe80000100800 */
[----:B------:R-:W-:Y:S04]  /*27420*/  STL [R1+0x1d5c], R73 ;  /* 0x001d5c4901007387 */ /* 0x000fe80000100800 */
[----:B------:R-:W-:Y:S04]  /*27430*/  STL [R1+0x1d58], R74 ;  /* 0x001d584a01007387 */ /* 0x000fe80000100800 */
[----:B------:R1:W-:Y:S04]  /*27440*/  STL [R1+0x1d54], R75 ;  /* 0x001d544b01007387 */ /* 0x0003e80000100800 */
[----:B------:R-:W4:Y:S04]  /*27450*/  LDL.LU R124, [R1+0x20] ;  /* 0x00002000017c7983 */ /* 0x000f280000300800 */
[----:B------:R-:W4:Y:S04]  /*27460*/  LDL.LU R125, [R1+0x24] ;  /* 0x00002400017d7983 */ /* 0x000f280000300800 */
[----:B------:R-:W4:Y:S04]  /*27470*/  LDL.LU R126, [R1+0x28] ;  /* 0x00002800017e7983 */ /* 0x000f280000300800 */
[----:B------:R-:W4:Y:S01]  /*27480*/  LDL.LU R127, [R1+0x2c] ;  /* 0x00002c00017f7983 */ /* 0x000f220000300800 */
[C---:B-1----:R-:W-:Y:S06]  /*27490*/  HMMA.1688.F32.TF32 R72, R156.reuse, R14, R128 ;  /* 0x0000000e9c48723c */ /* 0x042fec0000081080 */
[C---:B---3--:R-:W-:Y:S07]  /*274a0*/  HMMA.1688.F32.TF32 R76, R156.reuse, R34, R120 ;  /* 0x000000229c4c723c */ /* 0x048fee0000081078 */
[----:B------:R-:W-:Y:S01]  /*274b0*/  IMAD.MOV.U32 R120, RZ, RZ, R40 ;  /* 0x000000ffff787224 */ /* 0x000fe200078e0028 */
[----:B------:R-:W-:Y:S01]  /*274c0*/  MOV R121, R36 ;  /* 0x0000002400797202 */ /* 0x000fe20000000f00 */
[----:B------:R-:W3:Y:S01]  /*274d0*/  LDL.LU R40, [R1+0x1e88] ;  /* 0x001e880001287983 */ /* 0x000ee20000300800 */
[----:B--2---:R-:W-:Y:S03]  /*274e0*/  HMMA.1688.F32.TF32 R80, R156, R30, R116 ;  /* 0x0000001e9c50723c */ /* 0x004fe60000081074 */
[----:B------:R-:W2:Y:S01]  /*274f0*/  LDL.LU R36, [R1+0x1e84] ;  /* 0x001e840001247983 */ /* 0x000ea20000300800 */
[----:B------:R-:W-:-:S02]  /*27500*/  IMAD.MOV.U32 R122, RZ, RZ, R33 ;  /* 0x000000ffff7a7224 */ /* 0x000fc400078e0021 */
[----:B------:R-:W-:Y:S01]  /*27510*/  IMAD.MOV.U32 R123, RZ, RZ, R32 ;  /* 0x000000ffff7b7224 */ /* 0x000fe200078e0020 */
[----:B------:R-:W3:Y:S04]  /*27520*/  LDL.LU R33, [R1+0x1e80] ;  /* 0x001e800001217983 */ /* 0x000ee80000300800 */
[----:B------:R-:W2:Y:S04]  /*27530*/  LDL.LU R32, [R1+0x1e7c] ;  /* 0x001e7c0001207983 */ /* 0x000ea80000300800 */
[----:B------:R-:W-:Y:S04]  /*27540*/  STL [R1+0x1d70], R76 ;  /* 0x001d704c01007387 */ /* 0x000fe80000100800 */
[----:B------:R-:W-:Y:S04]  /*27550*/  STL [R1+0x1d6c], R77 ;  /* 0x001d6c4d01007387 */ /* 0x000fe80000100800 */
[----:B------:R-:W-:Y:S04]  /*27560*/  STL [R1+0x1d68], R78 ;  /* 0x001d684e01007387 */ /* 0x000fe80000100800 */
[----:B------:R4:W-:Y:S01]  /*27570*/  STL [R1+0x1d64], R79 ;  /* 0x001d644f01007387 */ /* 0x0009e20000100800 */
[----:B------:R-:W-:Y:S01]  /*27580*/  MOV R116, R252 ;  /* 0x000000fc00747202 */ /* 0x000fe20000000f00 */
[----:B------:R-:W-:Y:S01]  /*27590*/  IMAD.MOV.U32 R117, RZ, RZ, R4 ;  /* 0x000000ffff757224 */ /* 0x000fe200078e0004 */
[C---:B----4-:R-:W-:Y:S06]  /*275a0*/  HMMA.1688.F32.TF32 R76, R156.reuse, R18, R132 ;  /* 0x000000129c4c723c */ /* 0x050fec0000081084 */
[----:B------:R-:W-:Y:S01]  /*275b0*/  HMMA.1688.F32.TF32 R84, R156, R26, R160 ;  /* 0x0000001a9c54723c */ /* 0x000fe200000810a0 */
[----:B------:R1:W-:Y:S01]  /*275c0*/  STL [R1+0x1d7c], R80 ;  /* 0x001d7c5001007387 */ /* 0x0003e20000100800 */
[----:B------:R-:W-:Y:S01]  /*275d0*/  IMAD.MOV.U32 R118, RZ, RZ, R2 ;  /* 0x000000ffff767224 */ /* 0x000fe200078e0002 */
[----:B------:R-:W-:-:S02]  /*275e0*/  MOV R119, R0 ;  /* 0x0000000000777202 */ /* 0x000fc40000000f00 */
[----:B------:R4:W-:Y:S04]  /*275f0*/  STL [R1+0x1d78], R81 ;  /* 0x001d785101007387 */ /* 0x0009e80000100800 */
[----:B------:R-:W-:Y:S04]  /*27600*/  STL [R1+0x1d74], R82 ;  /* 0x001d745201007387 */ /* 0x000fe80000100800 */
[----:B------:R-:W-:Y:S01]  /*27610*/  STL [R1+0x1d50], R83 ;  /* 0x001d505301007387 */ /* 0x000fe20000100800 */
[----:B-1----:R-:W-:Y:S01]  /*27620*/  MOV R80, R74 ;  /* 0x0000004a00507202 */ /* 0x002fe20000000f00 */
[----:B----4-:R-:W-:Y:S01]  /*27630*/  IMAD.MOV.U32 R81, RZ, RZ, R75 ;  /* 0x000000ffff517224 */ /* 0x010fe200078e004b */
[----:B------:R-:W-:Y:S07]  /*27640*/  HMMA.1688.F32.TF32 R116, R156, R66, R116 ;  /* 0x000000429c74723c */ /* 0x000fee0000081074 */
[----:B------:R1:W-:Y:S04]  /*27650*/  STL [R1+0x1d84], R84 ;  /* 0x001d845401007387 */ /* 0x0003e80000100800 */
[----:B------:R4:W-:Y:S01]  /*27660*/  STL [R1+0x1d80], R85 ;  /* 0x001d805501007387 */ /* 0x0009e20000100800 */
[----:B-1----:R-:W-:-:S02]  /*27670*/  IMAD.MOV.U32 R84, RZ, RZ, R72 ;  /* 0x000000ffff547224 */ /* 0x002fc400078e0048 */
[----:B----4-:R-:W-:Y:S02]  /*27680*/  IMAD.MOV.U32 R85, RZ, RZ, R73 ;  /* 0x000000ffff557224 */ /* 0x010fe400078e0049 */
[C---:B------:R-:W-:Y:S01]  /*27690*/  HMMA.1688.F32.TF32 R72, R156.reuse, R10, R124 ;  /* 0x0000000a9c48723c */ /* 0x040fe2000008107c */
[----:B------:R-:W-:Y:S04]  /*276a0*/  STL [R1+0x1d4c], R86 ;  /* 0x001d4c5601007387 */ /* 0x000fe80000100800 */
[----:B------:R-:W-:Y:S04]  /*276b0*/  STL [R1+0x1d48], R87 ;  /* 0x001d485701007387 */ /* 0x000fe80000100800 */
[----:B------:R-:W-:Y:S04]  /*276c0*/  STL.64 [R1+0x50], R76 ;  /* 0x0000504c01007387 */ /* 0x000fe80000100a00 */
[----:B------:R1:W-:Y:S01]  /*276d0*/  STL.64 [R1+0x58], R78 ;  /* 0x0000584e01007387 */ /* 0x0003e20000100a00 */
[----:B------:R-:W-:Y:S03]  /*276e0*/  HMMA.1688.F32.TF32 R120, R156, R70, R120 ;  /* 0x000000469c78723c */ /* 0x000fe60000081078 */
        /* <DEDUP_REMOVED lines=8> */
[----:B------:R-:W2:Y:S04]  /*27770*/  LDL.LU R128, [R1+0x3b0] ;  /* 0x0003b00001807983 */ /* 0x000ea80000300800 */
[----:B------:R-:W2:Y:S01]  /*27780*/  LDL.LU R129, [R1+0x3b4] ;  /* 0x0003b40001817983 */ /* 0x000ea20000300800 */
[----:B-1----:R-:W-:-:S03]  /*27790*/  IMAD.MOV.U32 R78, RZ, RZ, R75 ;  /* 0x000000ffff4e7224 */ /* 0x002fc600078e004b */
[----:B------:R-:W2:Y:S01]  /*277a0*/  LDL.LU R130, [R1+0x3b8] ;  /* 0x0003b80001827983 */ /* 0x000ea20000300800 */
[----:B------:R-:W-:-:S03]  /*277b0*/  IMAD.MOV.U32 R75, RZ, RZ, R116 ;  /* 0x000000ffff4b7224 */ /* 0x000fc600078e0074 */
[----:B------:R-:W2:Y:S01]  /*277c0*/  LDL.LU R131, [R1+0x3bc] ;  /* 0x0003bc0001837983 */ /* 0x000ea20000300800 */
[----:B------:R-:W-:Y:S01]  /*277d0*/  IMAD.MOV.U32 R83, RZ, RZ, R117 ;  /* 0x000000ffff537224 */ /* 0x000fe200078e0075 */
[----:B------:R-:W-:Y:S01]  /*277e0*/  MOV R86, R118 ;  /* 0x0000007600567202 */ /* 0x000fe20000000f00 */
[----:B------:R-:W-:Y:S02]  /*277f0*/  IMAD.MOV.U32 R87, RZ, RZ, R119 ;  /* 0x000000ffff577224 */ /* 0x000fe400078e0077 */
[----:B------:R-:W-:Y:S01]  /*27800*/  HMMA.1688.F32.TF32 R116, R156, R62, R248 ;  /* 0x0000003e9c74723c */ /* 0x000fe200000810f8 */
[----:B------:R-:W-:Y:S01]  /*27810*/  IMAD.MOV.U32 R82, RZ, RZ, R72 ;  /* 0x000000ffff527224 */ /* 0x000fe200078e0048 */
[----:B------:R-:W-:Y:S01]  /*27820*/  MOV R79, R120 ;  /* 0x00000078004f7202 */ /* 0x000fe20000000f00 */
[----:B------:R-:W-:Y:S01]  /*27830*/  IMAD.MOV.U32 R72, RZ, RZ, R121 ;  /* 0x000000ffff487224 */ /* 0x000fe200078e0079 */
[----:B------:R-:W-:Y:S01]  /*27840*/  MOV R76, R73 ;  /* 0x00000049004c7202 */ /* 0x000fe20000000f00 */
[----:B------:R-:W4:Y:S01]  /*27850*/  LDL.LU R120, [R1+0x330] ;  /* 0x0003300001787983 */ /* 0x000f220000300800 */
[----:B------:R-:W-:Y:S01]  /*27860*/  IMAD.MOV.U32 R77, RZ, RZ, R74 ;  /* 0x000000ffff4d7224 */ /* 0x000fe200078e004a */
[----:B------:R-:W-:Y:S01]  /*27870*/  MOV R74, R123 ;  /* 0x0000007b004a7202 */ /* 0x000fe20000000f00 */
[----:B------:R-:W-:Y:S01]  /*27880*/  IMAD.MOV.U32 R73, RZ, RZ, R122 ;  /* 0x000000ffff497224 */ /* 0x000fe200078e007a */
        /* <DEDUP_REMOVED lines=19> */
[C---:B------:R-:W-:Y:S06]  /*279c0*/  HMMA.1688.F32.TF32 R248, R156.reuse, R58, R240 ;  /* 0x0000003a9cf8723c */ /* 0x040fec00000810f0 */
[----:B------:R-:W-:-:S15]  /*279d0*/  HMMA.1688.F32.TF32 R232, R156, R54, R232 ;  /* 0x000000369ce8723c */ /* 0x000fde00000810e8 */
[----:B------:R-:W-:-:S02]  /*279e0*/  NOP ;  /* 0x0000000000007918 */ /* 0x000fc40000000000 */
        /* <DEDUP_REMOVED lines=8> */
[C---:B---3--:R-:W-:Y:S06]  /*27a70*/  HMMA.1688.F32.TF32 R124, R212.reuse, R46, R124 ;  /* 0x0000002ed47c723c */ /* 0x048fec000008107c */
[----:B--2---:R-:W-:Y:S01]  /*27a80*/  HMMA.1688.F32.TF32 R168, R212, R50, R128 ;  /* 0x00000032d4a8723c */ /* 0x004fe20000081080 */
[----:B------:R-:W2:-:S15]  /*27a90*/  LDL.LU R128, [R1+0x1b0] ;  /* 0x0001b00001807983 */ /* 0x000e9e0000300800 */
[----:B------:R-:W-:-:S07]  /*27aa0*/  NOP ;  /* 0x0000000000007918 */ /* 0x000fce0000000000 */
[----:B------:R-:W-:Y:S04]  /*27ab0*/  STL.64 [R1+0x90], R168 ;  /* 0x000090a801007387 */ /* 0x000fe80000100a00 */
[----:B------:R4:W-:Y:S02]  /*27ac0*/  STL.64 [R1+0x98], R170 ;  /* 0x000098aa01007387 */ /* 0x0009e40000100a00 */
[C---:B----4-:R-:W-:Y:S06]  /*27ad0*/  HMMA.1688.F32.TF32 R168, R212.reuse, R42, R164 ;  /* 0x0000002ad4a8723c */ /* 0x050fec00000810a4 */
[C---:B------:R-:W-:Y:S01]  /*27ae0*/  HMMA.1688.F32.TF32 R164, R212.reuse, R38, R120 ;  /* 0x00000026d4a4723c */ /* 0x040fe20000081078 */
[----:B------:R1:W-:Y:S04]  /*27af0*/  STL.64 [R1+0xa0], R124 ;  /* 0x0000a07c01007387 */ /* 0x0003e80000100a00 */
[----:B------:R3:W-:Y:S04]  /*27b00*/  STL.64 [R1+0xa8], R126 ;  /* 0x0000a87e01007387 */ /* 0x0007e80000100a00 */
[----:B------:R-:W2:Y:S04]  /*27b10*/  LDL.LU R129, [R1+0x1b4] ;  /* 0x0001b40001817983 */ /* 0x000ea80000300800 */
[----:B------:R-:W2:Y:S04]  /*27b20*/  LDL.LU R130, [R1+0x1b8] ;  /* 0x0001b80001827983 */ /* 0x000ea80000300800 */
[----:B------:R-:W2:Y:S04]  /*27b30*/  LDL.LU R131, [R1+0x1bc] ;  /* 0x0001bc0001837983 */ /* 0x000ea80000300800 */
[----:B-1----:R-:W4:Y:S01]  /*27b40*/  LDL.LU R124, [R1+0x1a0] ;  /* 0x0001a000017c7983 */ /* 0x002f220000300800 */
[----:B------:R-:W-:Y:S03]  /*27b50*/  HMMA.1688.F32.TF32 R116, R212, R34, R116 ;  /* 0x00000022d474723c */ /* 0x000fe60000081074 */
[----:B------:R-:W4:Y:S04]  /*27b60*/  LDL.LU R125, [R1+0x1a4] ;  /* 0x0001a400017d7983 */ /* 0x000f280000300800 */
[----:B---3--:R-:W4:Y:S04]  /*27b70*/  LDL.LU R126, [R1+0x1a8] ;  /* 0x0001a800017e7983 */ /* 0x008f280000300800 */
[----:B------:R-:W4:Y:S04]  /*27b80*/  LDL.LU R127, [R1+0x1ac] ;  /* 0x0001ac00017f7983 */ /* 0x000f280000300800 */
[----:B------:R-:W3:Y:S04]  /*27b90*/  LDL.LU R120, [R1+0x190] ;  /* 0x0001900001787983 */ /* 0x000ee80000300800 */
[----:B------:R-:W-:Y:S04]  /*27ba0*/  STL.64 [R1+0xf0], R168 ;  /* 0x0000f0a801007387 */ /* 0x000fe80000100a00 */
[----:B------:R-:W-:Y:S04]  /*27bb0*/  STL.64 [R1+0xf8], R170 ;  /* 0x0000f8aa01007387 */ /* 0x000fe80000100a00 */
[----:B------:R-:W-:Y:S04]  /*27bc0*/  STL.64 [R1+0x120], R164 ;  /* 0x000120a401007387 */ /* 0x000fe80000100a00 */
[----:B------:R-:W-:Y:S04]  /*27bd0*/  STL.64 [R1+0x128], R166 ;  /* 0x000128a601007387 */ /* 0x000fe80000100a00 */
[----:B------:R-:W3:Y:S01]  /*27be0*/  LDL.LU R121, [R1+0x194] ;  /* 0x0001940001797983 */ /* 0x000ee20000300800 */
[----:B------:R-:W-:-:S03]  /*27bf0*/  MOV R232, R117 ;  /* 0x0000007500e87202 */ /* 0x000fc60000000f00 */
[----:B------:R-:W3:Y:S01]  /*27c00*/  LDL.LU R122, [R1+0x198] ;  /* 0x00019800017a7983 */ /* 0x000ee20000300800 */
[----:B------:R-:W-:-:S03]  /*27c10*/  IMAD.MOV.U32 R233, RZ, RZ, R118 ;  /* 0x000000ffffe97224 */ /* 0x000fc600078e0076 */
[----:B------:R-:W3:Y:S01]  /*27c20*/  LDL.LU R123, [R1+0x19c] ;  /* 0x00019c00017b7983 */ /* 0x000ee20000300800 */
[----:B------:R-:W-:-:S03]  /*27c30*/  IMAD.MOV.U32 R234, RZ, RZ, R119 ;  /* 0x000000ffffea7224 */ /* 0x000fc600078e0077 */
[----:B------:R1:W-:Y:S04]  /*27c40*/  STL [R1+0x140], R116 ;  /* 0x0001407401007387 */ /* 0x0003e80000100800 */
[----:B-1----:R-:W3:Y:S04]  /*27c50*/  LDL.LU R116, [R1+0xe0] ;  /* 0x0000e00001747983 */ /* 0x002ee80000300800 */
[----:B------:R-:W3:Y:S04]  /*27c60*/  LDL.LU R117, [R1+0xe4] ;  /* 0x0000e40001757983 */ /* 0x000ee80000300800 */
[----:B------:R-:W3:Y:S04]  /*27c70*/  LDL.LU R118, [R1+0xe8] ;  /* 0x0000e80001767983 */ /* 0x000ee80000300800 */
[----:B------:R-:W3:Y:S01]  /*27c80*/  LDL.LU R119, [R1+0xec] ;  /* 0x0000ec0001777983 */ /* 0x000ee20000300800 */
[C---:B------:R-:W-:Y:S06]  /*27c90*/  HMMA.1688.F32.TF32 R132, R212.reuse, R26, R132 ;  /* 0x0000001ad484723c */ /* 0x040fec0000081084 */
[----:B------:R-:W-:Y:S01]  /*27ca0*/  HMMA.1688.F32.TF32 R160, R212, R30, R160 ;  /* 0x0000001ed4a0723c */ /* 0x000fe200000810a0 */
[----:B------:R-:W-:Y:S04]  /*27cb0*/  STL [R1+0x1d20], R234 ;  /* 0x001d20ea01007387 */ /* 0x000fe80000100800 */
[----:B------:R-:W-:Y:S04]  /*27cc0*/  STL [R1+0x1d1c], R233 ;  /* 0x001d1ce901007387 */ /* 0x000fe80000100800 */
[----:B------:R1:W-:Y:S09]  /*27cd0*/  STL [R1+0x1d18], R232 ;  /* 0x001d18e801007387 */ /* 0x0003f20000100800 */
[----:B------:R-:W-:Y:S01]  /*27ce0*/  MOV R251, R135 ;  /* 0x0000008700fb7202 */ /* 0x000fe20000000f00 */
[----:B------:R-:W-:Y:S01]  /*27cf0*/  IMAD.MOV.U32 R250, RZ, RZ, R134 ;  /* 0x000000fffffa7224 */ /* 0x000fe200078e0086 */
[----:B------:R-:W-:Y:S01]  /*27d00*/  MOV R248, R132 ;  /* 0x0000008400f87202 */ /* 0x000fe20000000f00 */
[----:B------:R-:W-:-:S02]  /*27d10*/  IMAD.MOV.U32 R249, RZ, RZ, R133 ;  /* 0x000000fffff97224 */ /* 0x000fc400078e0085 */
[----:B------:R-:W-:Y:S04]  /*27d20*/  STL.64 [R1+0x160], R160 ;  /* 0x000160a001007387 */ /* 0x000fe80000100a00 */
[----:B------:R-:W-:Y:S04]  /*27d30*/  STL.64 [R1+0x168], R162 ;  /* 0x000168a201007387 */ /* 0x000fe80000100a00 */
[----:B------:R-:W-:Y:S04]  /*27d40*/  STL [R1+0x1d30], R251 ;  /* 0x001d30fb01007387 */ /* 0x000fe80000100800 */
[----:B------:R-:W-:Y:S04]  /*27d50*/  STL [R1+0x1d2c], R250 ;  /* 0x001d2cfa01007387 */ /* 0x000fe80000100800 */
[----:B------:R-:W-:Y:S04]  /*27d60*/  STL [R1+0x1d28], R249 ;  /* 0x001d28f901007387 */ /* 0x000fe80000100800 */
[----:B------:R1:W-:Y:S01]  /*27d70*/  STL [R1+0x1d24], R248 ;  /* 0x001d24f801007387 */ /* 0x0003e20000100800 */
[C---:B--2---:R-:W-:Y:S06]  /*27d80*/  HMMA.1688.F32.TF32 R128, R212.reuse, R22, R128 ;  /* 0x00000016d480723c */ /* 0x044fec0000081080 */
[----:B----4-:R-:W-:-:S15]  /*27d90*/  HMMA.1688.F32.TF32 R124, R212, R18, R124 ;  /* 0x00000012d47c723c */ /* 0x010fde000008107c */
[----:B------:R-:W-:-:S03]  /*27da0*/  NOP ;  /* 0x0000000000007918 */ /* 0x000fc60000000000 */
[----:B------:R-:W-:Y:S01]  /*27db0*/  IMAD.MOV.U32 R235, RZ, RZ, R128 ;  /* 0x000000ffffeb7224 */ /* 0x000fe200078e0080 */
[----:B------:R-:W-:Y:S04]  /*27dc0*/  STL [R1+0x1d4], R129 ;  /* 0x0001d48101007387 */ /* 0x000fe80000100800 */
[----:B------:R-:W-:Y:S04]  /*27dd0*/  STL.64 [R1+0x1d8], R130 ;  /* 0x0001d88201007387 */ /* 0x000fe80000100a00 */
[----:B------:R-:W-:Y:S01]  /*27de0*/  STL [R1+0x1d34], R235 ;  /* 0x001d34eb01007387 */ /* 0x000fe20000100800 */
[----:B-1----:R-:W-:-:S02]  /*27df0*/  IMAD.MOV.U32 R232, RZ, RZ, R127 ;  /* 0x000000ffffe87224 */ /* 0x002fc400078e007f */
[----:B------:R-:W-:Y:S01]  /*27e00*/  IMAD.MOV.U32 R233, RZ, RZ, R126 ;  /* 0x000000ffffe97224 */ /* 0x000fe200078e007e */
[----:B------:R-:W-:Y:S01]  /*27e10*/  MOV R234, R125 ;  /* 0x0000007d00ea7202 */ /* 0x000fe20000000f00 */
[----:B------:R-:W-:Y:S01]  /*27e20*/  IMAD.MOV.U32 R248, RZ, RZ, R124 ;  /* 0x000000fffff87224 */ /* 0x000fe200078e007c */
[----:B------:R1:W-:Y:S01]  /*27e30*/  STL [R1+0x1d44], R232 ;  /* 0x001d44e801007387 */ /* 0x0003e20000100800 */
[C---:B---3--:R-:W-:Y:S03]  /*27e40*/  HMMA.1688.F32.TF32 R120, R212.reuse, R14, R120 ;  /* 0x0000000ed478723c */ /* 0x048fe60000081078 */
[----:B------:R-:W-:Y:S03]  /*27e50*/  STL [R1+0x1d40], R233 ;  /* 0x001d40e901007387 */ /* 0x000fe60000100800 */
[C---:B------:R-:W-:Y:S01]  /*27e60*/  HMMA.1688.F32.TF32 R116, R212.reuse, R10, R116 ;  /* 0x0000000ad474723c */ /* 0x040fe20000081074 */
[----:B------:R2:W-:Y:S04]  /*27e70*/  STL [R1+0x1d3c], R248 ;  /* 0x001d3cf801007387 */ /* 0x0005e80000100800 */
[----:B------:R3:W-:Y:S01]  /*27e80*/  STL [R1+0x1d38], R234 ;  /* 0x001d38ea01007387 */ /* 0x0007e20000100800 */
[----:B------:R-:W-:-:S15]  /*27e90*/  HMMA.1688.F32.TF32 R124, R212, R70, R236 ;  /* 0x00000046d47c723c */ /* 0x000fde00000810ec */
[----:B------:R-:W-:-:S03]  /*27ea0*/  NOP ;  /* 0x0000000000007918 */ /* 0x000fc60000000000 */
[----:B-1----:R-:W-:Y:S01]  /*27eb0*/  IMAD.MOV.U32 R232, RZ, RZ, R116 ;  /* 0x000000ffffe87224 */ /* 0x002fe200078e0074 */
[----:B--2---:R-:W-:Y:S01]  /*27ec0*/  MOV R248, R118 ;  /* 0x0000007600f87202 */ /* 0x004fe20000000f00 */
[----:B------:R-:W-:Y:S02]  /*27ed0*/  IMAD.MOV.U32 R233, RZ, RZ, R117 ;  /* 0x000000ffffe97224 */ /* 0x000fe400078e0075 */
[----:B---3--:R-:W-:Y:S02]  /*27ee0*/  IMAD.MOV.U32 R234, RZ, RZ, R119 ;  /* 0x000000ffffea7224 */ /* 0x008fe400078e0077 */
[----:B------:R-:W-:Y:S01]  /*27ef0*/  HMMA.1688.F32.TF32 R116, R212, R66, R228 ;  /* 0x00000042d474723c */ /* 0x000fe200000810e4 */
[----:B------:R-:W-:Y:S02]  /*27f00*/  MOV R235, R120 ;  /* 0x0000007800eb7202 */ /* 0x000fe40000000f00 */
[----:B------:R-:W2:Y:S01]  /*27f10*/  LDL.LU R120, [R1+0x320] ;  /* 0x0003200001787983 */ /* 0x000ea20000300800 */
[----:B------:R-:W-:-:S03]  /*27f20*/  IMAD.MOV.U32 R251, RZ, RZ, R121 ;  /* 0x000000fffffb7224 */ /* 0x000fc600078e0079 */
[----:B------:R1:W-:Y:S01]  /*27f30*/  STL.64 [R1+0x190], R124 ;  /* 0x0001907c01007387 */ /* 0x0003e20000100a00 */
[----:B------:R-:W-:-:S03]  /*27f40*/  IMAD.MOV.U32 R250, RZ, RZ, R122 ;  /* 0x000000fffffa7224 */ /* 0x000fc600078e007a */
[----:B------:R3:W-:Y:S01]  /*27f50*/  STL.64 [R1+0x198], R126 ;  /* 0x0001987e01007387 */ /* 0x0007e20000100a00 */
[----:B------:R-:W-:-:S11]  /*27f60*/  MOV R249, R123 ;  /* 0x0000007b00f97202 */ /* 0x000fd60000000f00 */
[----:B------:R4:W-:Y:S04]  /*27f70*/  STL.64 [R1+0xe0], R116 ;  /* 0x0000e07401007387 */ /* 0x0009e80000100a00 */
[----:B------:R4:W-:Y:S04]  /*27f80*/  STL.64 [R1+0xe8], R118 ;  /* 0x0000e87601007387 */ /* 0x0009e80000100a00 */
        /* <DEDUP_REMOVED lines=15> */
[----:B-1----:R-:W2:Y:S04]  /*28080*/  LDL.LU R124, [R1+0x350] ;  /* 0x00035000017c7983 */ /* 0x002ea80000300800 */
[----:B------:R-:W2:Y:S04]  /*28090*/  LDL.LU R125, [R1+0x354] ;  /* 0x00035400017d7983 */ /* 0x000ea80000300800 */
[----:B---3--:R-:W3:Y:S04]  /*280a0*/  LDL.LU R126, [R1+0x358] ;  /* 0x00035800017e7983 */ /* 0x008ee80000300800 */
[----:B------:R-:W3:Y:S04]  /*280b0*/  LDL.LU R127, [R1+0x35c] ;  /* 0x00035c00017f7983 */ /* 0x000ee80000300800 */
[----:B----4-:R-:W4:Y:S04]  /*280c0*/  LDL.LU R116, [R1+0x3a0] ;  /* 0x0003a00001747983 */ /* 0x010f280000300800 */
[----:B------:R-:W4:Y:S04]  /*280d0*/  LDL.LU R117, [R1+0x3a4] ;  /* 0x0003a40001757983 */ /* 0x000f280000300800 */
[----:B------:R-:W4:Y:S04]  /*280e0*/  LDL.LU R118, [R1+0x3a8] ;  /* 0x0003a80001767983 */ /* 0x000f280000300800 */
[----:B------:R-:W4:Y:S04]  /*280f0*/  LDL.LU R119, [R1+0x3ac] ;  /* 0x0003ac0001777983 */ /* 0x000f280000300800 */
[----:B------:R-:W3:Y:S04]  /*28100*/  LDL.LU R128, [R1+0x380] ;  /* 0x0003800001807983 */ /* 0x000ee80000300800 */
[----:B------:R-:W3:Y:S04]  /*28110*/  LDL.LU R129, [R1+0x384] ;  /* 0x0003840001817983 */ /* 0x000ee80000300800 */
[----:B------:R-:W3:Y:S04]  /*28120*/  LDL.LU R130, [R1+0x388] ;  /* 0x0003880001827983 */ /* 0x000ee80000300800 */
[----:B------:R-:W3:Y:S01]  /*28130*/  LDL.LU R131, [R1+0x38c] ;  /* 0x00038c0001837983 */ /* 0x000ee20000300800 */
[----:B------:R-:W-:Y:S03]  /*28140*/  HMMA.1688.F32.TF32 R216, R220, R54, R216 ;  /* 0x00000036dcd8723c */ /* 0x000fe600000810d8 */
[----:B------:R-:W-:Y:S04]  /*28150*/  LDS R220, [R3+UR7+0x6180] ;  /* 0x0061800703dc7984 */ /* 0x000fe80008000800 */
[----:B------:R-:W-:Y:S04]  /*28160*/  LDS R222, [R3+UR7+0x7180] ;  /* 0x0071800703de7984 */ /* 0x000fe80008000800 */
[----:B------:R-:W-:Y:S04]  /*28170*/  LDS R221, [R7+UR7+0x6180] ;  /* 0x0061800707dd7984 */ /* 0x000fe80008000800 */
[----:B------:R-:W2:Y:S01]  /*28180*/  LDS R223, [R7+UR7+0x7180] ;  /* 0x0071800707df7984 */ /* 0x000ea20008000800 */
[C---:B------:R-:W-:Y:S06]  /*28190*/  HMMA.1688.F32.TF32 R236, R212.reuse, R62, R224 ;  /* 0x0000003ed4ec723c */ /* 0x040fec00000810e0 */
[C---:B------:R-:W-:Y:S06]  /*281a0*/  HMMA.1688.F32.TF32 R228, R212.reuse, R58, R88 ;  /* 0x0000003ad4e4723c */ /* 0x040fec0000081058 */
[----:B------:R-:W-:Y:S11]  /*281b0*/  HMMA.1688.F32.TF32 R212, R212, R54, R92 ;  /* 0x00000036d4d4723c */ /* 0x000ff6000008105c */
        /* <DEDUP_REMOVED lines=12> */
[C---:B--2---:R-:W-:Y:S06]  /*28280*/  HMMA.1688.F32.TF32 R88, R220.reuse, R42, R132 ;  /* 0x0000002adc58723c */ /* 0x044fec0000081084 */
[C---:B------:R-:W-:Y:S06]  /*28290*/  HMMA.1688.F32.TF32 R224, R220.reuse, R50, R164 ;  /* 0x00000032dce0723c */ /* 0x040fec00000810a4 */
[----:B------:R-:W-:-:S15]  /*282a0*/  HMMA.1688.F32.TF32 R92, R220, R46, R160 ;  /* 0x0000002edc5c723c */ /* 0x000fde00000810a0 */
[----:B------:R-:W-:-:S02]  /*282b0*/  NOP ;  /* 0x0000000000007918 */ /* 0x000fc40000000000 */
[----:B------:R1:W-:Y:S04]  /*282c0*/  STL [R1+0x1cbc], R224 ;  /* 0x001cbce001007387 */ /* 0x0003e80000100800 */
[----:B------:R2:W-:Y:S04]  /*282d0*/  STL [R1+0x1cb8], R225 ;  /* 0x001cb8e101007387 */ /* 0x0005e80000100800 */
[----:B------:R-:W-:Y:S04]  /*282e0*/  STL [R1+0x1cb4], R226 ;  /* 0x001cb4e201007387 */ /* 0x000fe80000100800 */
[----:B------:R-:W-:Y:S01]  /*282f0*/  STL [R1+0x1cb0], R227 ;  /* 0x001cb0e301007387 */ /* 0x000fe20000100800 */
[----:B-1----:R-:W-:Y:S01]  /*28300*/  IMAD.MOV.U32 R224, RZ, RZ, R90 ;  /* 0x000000ffffe07224 */ /* 0x002fe200078e005a */
[----:B--2---:R-:W-:-:S02]  /*28310*/  MOV R225, R91 ;  /* 0x0000005b00e17202 */ /* 0x004fc40000000f00 */
[----:B------:R-:W-:Y:S04]  /*28320*/  STL.64 [R1+0x1e0], R92 ;  /* 0x0001e05c01007387 */ /* 0x000fe80000100a00 */
[----:B------:R-:W-:Y:S04]  /*28330*/  STL.64 [R1+0x1e8], R94 ;  /* 0x0001e85e01007387 */ /* 0x000fe80000100a00 */
[----:B------:R4:W-:Y:S02]  /*28340*/  STL.64 [R1+0x200], R88 ;  /* 0x0002005801007387 */ /* 0x0009e40000100a00 */
[----:B----4-:R-:W-:Y:S02]  /*28350*/  HMMA.1688.F32.TF32 R88, R220, R38, R116 ;  /* 0x00000026dc58723c */ /* 0x010fe40000081074 */
[----:B------:R-:W-:Y:S04]  /*28360*/  STL [R1+0x1cc4], R225 ;  /* 0x001cc4e101007387 */ /* 0x000fe80000100800 */
[----:B------:R-:W-:Y:S04]  /*28370*/  STL [R1+0x1cc0], R224 ;  /* 0x001cc0e001007387 */ /* 0x000fe80000100800 */
[----:B------:R-:W2:-:S13]  /*28380*/  LDL.LU R116, [R1+0x300] ;  /* 0x0003000001747983 */ /* 0x000e9a0000300800 */
[----:B------:R-:W-:Y:S04]  /*28390*/  STL.64 [R1+0x210], R88 ;  /* 0x0002105801007387 */ /* 0x000fe80000100a00 */
[----:B------:R3:W-:Y:S04]  /*283a0*/  STL.64 [R1+0x218], R90 ;  /* 0x0002185a01007387 */ /* 0x0007e80000100a00 */
[----:B------:R-:W2:Y:S04]  /*283b0*/  LDL.LU R117, [R1+0x304] ;  /* 0x0003040001757983 */ /* 0x000ea80000300800 */
[----:B------:R-:W2:Y:S04]  /*283c0*/  LDL.LU R118, [R1+0x308] ;  /* 0x0003080001767983 */ /* 0x000ea80000300800 */
[----:B------:R-:W2:Y:S01]  /*283d0*/  LDL.LU R119, [R1+0x30c] ;  /* 0x00030c0001777983 */ /* 0x000ea20000300800 */
[----:B---3--:R-:W-:-:S15]  /*283e0*/  HMMA.1688.F32.TF32 R88, R220, R34, R128 ;  /* 0x00000022dc58723c */ /* 0x008fde0000081080 */
[----:B------:R-:W-:-:S08]  /*283f0*/  NOP ;  /* 0x0000000000007918 */ /* 0x000fd00000000000 */
[----:B------:R1:W-:Y:S01]  /*28400*/  STL.64 [R1+0x220], R88 ;  /* 0x0002205801007387 */ /* 0x0003e20000100a00 */
[----:B------:R-:W-:Y:S02]  /*28410*/  IMAD.MOV.U32 R225, RZ, RZ, R90 ;  /* 0x000000ffffe17224 */ /* 0x000fe400078e005a */
[----:B------:R-:W-:Y:S02]  /*28420*/  IMAD.MOV.U32 R224, RZ, RZ, R91 ;  /* 0x000000ffffe07224 */ /* 0x000fe400078e005b */
[----:B-1----:R-:W-:Y:S03]  /*28430*/  HMMA.1688.F32.TF32 R88, R220, R30, R124 ;  /* 0x0000001edc58723c */ /* 0x002fe6000008107c */
[----:B------:R-:W-:Y:S04]  /*28440*/  STL [R1+0x1ccc], R224 ;  /* 0x001ccce001007387 */ /* 0x000fe80000100800 */
[----:B------:R1:W-:-:S15]  /*28450*/  STL [R1+0x1cc8], R225 ;  /* 0x001cc8e101007387 */ /* 0x0003de0000100800 */
[----:B------:R-:W-:-:S02]  /*28460*/  NOP ;  /* 0x0000000000007918 */ /* 0x000fc40000000000 */
[----:B------:R-:W-:Y:S01]  /*28470*/  MOV R226, R88 ;  /* 0x0000005800e27202 */ /* 0x000fe20000000f00 */
[----:B------:R-:W-:Y:S01]  /*28480*/  IMAD.MOV.U32 R227, RZ, RZ, R89 ;  /* 0x000000ffffe37224 */ /* 0x000fe200078e0059 */
[----:B------:R-:W-:Y:S01]  /*28490*/  MOV R213, R91 ;  /* 0x0000005b00d57202 */ /* 0x000fe20000000f00 */
[----:B------:R-:W-:Y:S02]  /*284a0*/  IMAD.MOV.U32 R212, RZ, RZ, R90 ;  /* 0x000000ffffd47224 */ /* 0x000fe400078e005a */
[----:B------:R-:W-:Y:S02]  /*284b0*/  HMMA.1688.F32.TF32 R88, R220, R26, R120 ;  /* 0x0000001adc58723c */ /* 0x000fe40000081078 */
[----:B------:R-:W-:Y:S04]  /*284c0*/  STL [R1+0x1cdc], R213 ;  /* 0x001cdcd501007387 */ /* 0x000fe80000100800 */
[----:B------:R-:W-:Y:S04]  /*284d0*/  STL [R1+0x1cd8], R212 ;  /* 0x001cd8d401007387 */ /* 0x000fe80000100800 */
[----:B------:R-:W-:Y:S04]  /*284e0*/  STL [R1+0x1cd4], R227 ;  /* 0x001cd4e301007387 */ /* 0x000fe80000100800 */
[----:B------:R-:W-:Y:S09]  /*284f0*/  STL [R1+0x1cd0], R226 ;  /* 0x001cd0e201007387 */ /* 0x000ff20000100800 */
[----:B------:R2:W-:Y:S04]  /*28500*/  STL.64 [R1+0x2b0], R88 ;  /* 0x0002b05801007387 */ /* 0x0005e80000100a00 */
        /* <DEDUP_REMOVED lines=12> */
[----:B-1----:R-:W-:-:S02]  /*285d0*/  IMAD.MOV.U32 R225, RZ, RZ, R91 ;  /* 0x000000ffffe17224 */ /* 0x002fc400078e005b */
[----:B------:R-:W-:-:S03]  /*285e0*/  IMAD.MOV.U32 R224, RZ, RZ, R90 ;  /* 0x000000ffffe07224 */ /* 0x000fc600078e005a */
[----:B------:R1:W-:Y:S04]  /*285f0*/  STL [R1+0x1ce4], R225 ;  /* 0x001ce4e101007387 */ /* 0x0003e80000100800 */
[----:B------:R1:W-:Y:S01]  /*28600*/  STL [R1+0x1ce0], R224 ;  /* 0x001ce0e001007387 */ /* 0x0003e20000100800 */
[----:B--2---:R-:W-:Y:S03]  /*28610*/  HMMA.1688.F32.TF32 R88, R220, R22, R116 ;  /* 0x00000016dc58723c */ /* 0x004fe60000081074 */
        /* <DEDUP_REMOVED lines=16> */
[----:B------:R-:W-:Y:S01]  /*28720*/  MOV R213, R88 ;  /* 0x0000005800d57202 */ /* 0x000fe20000000f00 */
[----:B------:R-:W-:Y:S01]  /*28730*/  IMAD.MOV.U32 R212, RZ, RZ, R89 ;  /* 0x000000ffffd47224 */ /* 0x000fe200078e0059 */
[----:B------:R-:W-:Y:S01]  /*28740*/  MOV R226, R91 ;  /* 0x0000005b00e27202 */ /* 0x000fe20000000f00 */
[----:B------:R-:W-:-:S04]  /*28750*/  IMAD.MOV.U32 R227, RZ, RZ, R90 ;  /* 0x000000ffffe37224 */ /* 0x000fc800078e005a */
[----:B------:R-:W-:Y:S04]  /*28760*/  STL [R1+0x1cf4], R226 ;  /* 0x001cf4e201007387 */ /* 0x000fe80000100800 */
[----:B------:R-:W-:Y:S04]  /*28770*/  STL [R1+0x1cf0], R227 ;  /* 0x001cf0e301007387 */ /* 0x000fe80000100800 */
[----:B------:R-:W-:Y:S04]  /*28780*/  STL [R1+0x1cec], R213 ;  /* 0x001cecd501007387 */ /* 0x000fe80000100800 */
[----:B------:R-:W-:Y:S01]  /*28790*/  STL [R1+0x1ce8], R212 ;  /* 0x001ce8d401007387 */ /* 0x000fe20000100800 */
[----:B----4-:R-:W-:-:S15]  /*287a0*/  HMMA.1688.F32.TF32 R88, R220, R18, R164 ;  /* 0x00000012dc58723c */ /* 0x010fde00000810a4 */
[----:B------:R-:W-:-:S08]  /*287b0*/  NOP ;  /* 0x0000000000007918 */ /* 0x000fd00000000000 */
[----:B------:R3:W-:Y:S01]  /*287c0*/  STL.64 [R1+0x2e0], R88 ;  /* 0x0002e05801007387 */ /* 0x0007e20000100a00 */
[----:B-1----:R-:W-:Y:S02]  /*287d0*/  IMAD.MOV.U32 R225, RZ, RZ, R90 ;  /* 0x000000ffffe17224 */ /* 0x002fe400078e005a */
[----:B------:R-:W-:Y:S02]  /*287e0*/  IMAD.MOV.U32 R224, RZ, RZ, R91 ;  /* 0x000000ffffe07224 */ /* 0x000fe400078e005b */
[----:B---3--:R-:W-:-:S15]  /*287f0*/  HMMA.1688.F32.TF32 R88, R220, R14, R160 ;  /* 0x0000000edc58723c */ /* 0x008fde00000810a0 */
[----:B------:R-:W-:-:S09]  /*28800*/  NOP ;  /* 0x0000000000007918 */ /* 0x000fd20000000000 */
[----:B------:R-:W-:Y:S01]  /*28810*/  MOV R214, R88 ;  /* 0x0000005800d67202 */ /* 0x000fe20000000f00 */
[----:B------:R-:W-:Y:S01]  /*28820*/  IMAD.MOV.U32 R228, RZ, RZ, R89 ;  /* 0x000000ffffe47224 */ /* 0x000fe200078e0059 */
[----:B------:R-:W-:Y:S01]  /*28830*/  MOV R230, R91 ;  /* 0x0000005b00e67202 */ /* 0x000fe20000000f00 */
[----:B------:R-:W-:Y:S02]  /*28840*/  IMAD.MOV.U32 R229, RZ, RZ, R90 ;  /* 0x000000ffffe57224 */ /* 0x000fe400078e005a */
[----:B------:R-:W-:-:S15]  /*28850*/  HMMA.1688.F32.TF32 R88, R220, R10, R132 ;  /* 0x0000000adc58723c */ /* 0x000fde0000081084 */
[----:B------:R-:W-:-:S09]  /*28860*/  NOP ;  /* 0x0000000000007918 */ /* 0x000fd20000000000 */
[----:B------:R-:W-:Y:S01]  /*28870*/  IMAD.MOV.U32 R236, RZ, RZ, R88 ;  /* 0x000000ffffec7224 */ /* 0x000fe200078e0058 */
[----:B------:R-:W-:Y:S01]  /*28880*/  MOV R238, R90 ;  /* 0x0000005a00ee7202 */ /* 0x000fe20000000f00 */
[----:B------:R-:W-:Y:S02]  /*28890*/  IMAD.MOV.U32 R237, RZ, RZ, R89 ;  /* 0x000000ffffed7224 */ /* 0x000fe400078e0059 */
[----:B------:R-:W-:Y:S02]  /*288a0*/  IMAD.MOV.U32 R239, RZ, RZ, R91 ;  /* 0x000000ffffef7224 */ /* 0x000fe400078e005b */
[----:B------:R-:W-:Y:S06]  /*288b0*/  HMMA.1688.F32.TF32 R88, R220, R70, R96 ;  /* 0x00000046dc58723c */ /* 0x000fec0000081060 */
[----:B------:R-:W-:Y:S01]  /*288c0*/  HMMA.1688.F32.TF32 R244, R156, R22, R244 ;  /* 0x000000169cf4723c */ /* 0x000fe200000810f4 */
[----:B------:R-:W-:Y:S04]  /*288d0*/  LDS R156, [R3+UR7+0x6200] ;  /* 0x00620007039c7984 */ /* 0x000fe80008000800 */
[----:B------:R-:W-:Y:S04]  /*288e0*/  LDS R158, [R3+UR7+0x7200] ;  /* 0x00720007039e7984 */ /* 0x000fe80008000800 */
[----:B------:R-:W-:Y:S04]  /*288f0*/  LDS R157, [R7+UR7+0x6200] ;  /* 0x00620007079d7984 */ /* 0x000fe80008000800 */
[----:B------:R-:W2:Y:S05]  /*28900*/  LDS R159, [R7+UR7+0x7200] ;  /* 0x00720007079f7984 */ /* 0x000eaa0008000800 */
[----:B------:R-:W-:Y:S01]  /*28910*/  IMAD.MOV.U32 R226, RZ, RZ, R88 ;  /* 0x000000ffffe27224 */ /* 0x000fe200078e0058 */
[----:B------:R-:W-:Y:S01]  /*28920*/  MOV R227, R89 ;  /* 0x0000005900e37202 */ /* 0x000fe20000000f00 */
[----:B------:R-:W-:-:S02]  /*28930*/  IMAD.MOV.U32 R213, RZ, RZ, R90 ;  /* 0x000000ffffd57224 */ /* 0x000fc400078e005a */
[----:B------:R-:W-:Y:S02]  /*28940*/  IMAD.MOV.U32 R212, RZ, RZ, R91 ;  /* 0x000000ffffd47224 */ /* 0x000fe400078e005b */
[----:B------:R-:W-:-:S15]  /*28950*/  HMMA.1688.F32.TF32 R88, R220, R66, R100 ;  /* 0x00000042dc58723c */ /* 0x000fde0000081064 */
[----:B------:R-:W-:-:S08]  /*28960*/  NOP ;  /* 0x0000000000007918 */ /* 0x000fd00000000000 */
[----:B------:R1:W-:Y:S01]  /*28970*/  STL.64 [R1+0x318], R90 ;  /* 0x0003185a01007387 */ /* 0x0003e20000100a00 */
[----:B------:R-:W-:Y:S01]  /*28980*/  MOV R231, R88 ;  /* 0x0000005800e77202 */ /* 0x000fe20000000f00 */
[----:B------:R-:W-:Y:S02]  /*28990*/  IMAD.MOV.U32 R215, RZ, RZ, R89 ;  /* 0x000000ffffd77224 */ /* 0x000fe400078e0059 */
[C---:B-1----:R-:W-:Y:S06]  /*289a0*/  HMMA.1688.F32.TF32 R88, R220.reuse, R62, R104 ;  /* 0x0000003edc58723c */ /* 0x042fec0000081068 */
[C---:B------:R-:W-:Y:S06]  /*289b0*/  HMMA.1688.F32.TF32 R96, R220.reuse, R58, R108 ;  /* 0x0000003adc60723c */ /* 0x040fec000008106c */
[----:B------:R-:W-:Y:S11]  /*289c0*/  HMMA.1688.F32.TF32 R92, R220, R54, R112 ;  /* 0x00000036dc5c723c */ /* 0x000ff60000081070 */
[----:B------:R-:W-:Y:S04]  /*289d0*/  STL.64 [R1+0x300], R88 ;  /* 0x0003005801007387 */ /* 0x000fe80000100a00 */
[----:B------:R2:W-:Y:S04]  /*289e0*/  STL.64 [R1+0x308], R90 ;  /* 0x0003085a01007387 */ /* 0x0005e80000100a00 */
[----:B------:R-:W-:Y:S04]  /*289f0*/  STL.64 [R1+0x2f0], R96 ;  /* 0x0002f06001007387 */ /* 0x000fe80000100a00 */
[----:B------:R1:W-:Y:S04]  /*28a00*/  STL.64 [R1+0x2f8], R98 ;  /* 0x0002f86201007387 */ /* 0x0003e80000100a00 */
[----:B------:R-:W-:Y:S04]  /*28a10*/  STL.64 [R1+0xd0], R92 ;  /* 0x0000d05c01007387 */ /* 0x000fe80000100a00 */
[----:B------:R3:W-:Y:S01]  /*28a20*/  STL.64 [R1+0xd8], R94 ;  /* 0x0000d85e01007387 */ /* 0x0007e20000100a00 */
[C---:B--2---:R-:W-:Y:S06]  /*28a30*/  HMMA.1688.F32.TF32 R88, R156.reuse, R50, R128 ;  /* 0x000000329c58723c */ /* 0x044fec0000081080 */
[C---:B-1----:R-:W-:Y:S06]  /*28a40*/  HMMA.1688.F32.TF32 R96, R156.reuse, R46, R124 ;  /* 0x0000002e9c60723c */ /* 0x042fec000008107c */
[C---:B---3--:R-:W-:Y:S11]  /*28a50*/  HMMA.1688.F32.TF32 R92, R156.reuse, R42, R120 ;  /* 0x0000002a9c5c723c */ /* 0x048ff60000081078 */
[----:B------:R-:W-:Y:S04]  /*28a60*/  STL.64 [R1+0x3a0], R88 ;  /* 0x0003a05801007387 */ /* 0x000fe80000100a00 */
[----:B------:R1:W-:Y:S02]  /*28a70*/  STL.64 [R1+0x3a8], R90 ;  /* 0x0003a85a01007387 */ /* 0x0003e40000100a00 */
[----:B-1----:R-:W-:Y:S02]  /*28a80*/  HMMA.1688.F32.TF32 R88, R156, R38, R116 ;  /* 0x000000269c58723c */ /* 0x002fe40000081074 */
[----:B------:R-:W-:Y:S04]  /*28a90*/  STL.64 [R1+0x3b0], R96 ;  /* 0x0003b06001007387 */ /* 0x000fe80000100a00 */
[----:B------:R-:W-:Y:S04]  /*28aa0*/  STL.64 [R1+0x3b8], R98 ;  /* 0x0003b86201007387 */ /* 0x000fe80000100a00 */
[----:B------:R-:W2:Y:S04]  /*28ab0*/  LDL.LU R160, [R1+0x130] ;  /* 0x0001300001a07983 */ /* 0x000ea80000300800 */
[----:B------:R1:W-:Y:S04]  /*28ac0*/  STL.64 [R1+0x3c0], R92 ;  /* 0x0003c05c01007387 */ /* 0x0003e80000100a00 */
[----:B------:R3:W-:Y:S05]  /*28ad0*/  STL.64 [R1+0x3c8], R94 ;  /* 0x0003c85e01007387 */ /* 0x0007ea0000100a00 */
[----:B------:R-:W-:Y:S04]  /*28ae0*/  STL.64 [R1+0x3d0], R88 ;  /* 0x0003d05801007387 */ /* 0x000fe80000100a00 */
[----:B------:R-:W-:Y:S04]  /*28af0*/  STL.64 [R1+0x3d8], R90 ;  /* 0x0003d85a01007387 */ /* 0x000fe80000100a00 */
        /* <DEDUP_REMOVED lines=19> */
[----:B-1----:R-:W4:Y:S04]  /*28c30*/  LDL.LU R92, [R1+0x340] ;  /* 0x00034000015c7983 */ /* 0x002f280000300800 */
[----:B------:R-:W4:Y:S04]  /*28c40*/  LDL.LU R93, [R1+0x344] ;  /* 0x00034400015d7983 */ /* 0x000f280000300800 */
[----:B---3--:R-:W4:Y:S04]  /*28c50*/  LDL.LU R94, [R1+0x348] ;  /* 0x00034800015e7983 */ /* 0x008f280000300800 */
[----:B------:R-:W4:Y:S04]  /*28c60*/  LDL.LU R95, [R1+0x34c] ;  /* 0x00034c00015f7983 */ /* 0x000f280000300800 */
[----:B------:R-:W3:Y:S04]  /*28c70*/  LDL.LU R116, [R1+0x370] ;  /* 0x0003700001747983 */ /* 0x000ee80000300800 */
[----:B------:R-:W3:Y:S04]  /*28c80*/  LDL.LU R117, [R1+0x374] ;  /* 0x0003740001757983 */ /* 0x000ee80000300800 */
        /* <DEDUP_REMOVED lines=45> */
[----:B------:R-:W-:Y:S04]  /*28f60*/  LDS R88, [R3+UR7+0x6280] ;  /* 0x0062800703587984 */ /* 0x000fe80008000800 */
[----:B------:R-:W-:Y:S04]  /*28f70*/  LDS R90, [R3+UR7+0x7280] ;  /* 0x00728007035a7984 */ /* 0x000fe80008000800 */
[----:B------:R-:W-:Y:S04]  /*28f80*/  LDS R89, [R7+UR7+0x6280] ;  /* 0x0062800707597984 */ /* 0x000fe80008000800 */
[----:B------:R-:W1:Y:S01]  /*28f90*/  LDS R91, [R7+UR7+0x7280] ;  /* 0x00728007075b7984 */ /* 0x000e620008000800 */
[C---:B---3--:R-:W-:Y:S06]  /*28fa0*/  HMMA.1688.F32.TF32 R116, R156.reuse, R18, R116 ;  /* 0x000000129c74723c */ /* 0x048fec0000081074 */
[C---:B--2---:R-:W-:Y:S06]  /*28fb0*/  HMMA.1688.F32.TF32 R120, R156.reuse, R22, R120 ;  /* 0x000000169c78723c */ /* 0x044fec0000081078 */
[C---:B----4-:R-:W-:Y:S06]  /*28fc0*/  HMMA.1688.F32.TF32 R128, R156.reuse, R30, R128 ;  /* 0x0000001e9c80723c */ /* 0x050fec0000081080 */
[C---:B------:R-:W-:Y:S06]  /*28fd0*/  HMMA.1688.F32.TF32 R132, R156.reuse, R34, R132 ;  /* 0x000000229c84723c */ /* 0x040fec0000081084 */
[----:B------:R-:W-:-:S15]  /*28fe0*/  HMMA.1688.F32.TF32 R124, R156, R26, R124 ;  /* 0x0000001a9c7c723c */ /* 0x000fde000008107c */
[----:B------:R-:W-:-:S02]  /*28ff0*/  NOP ;  /* 0x0000000000007918 */ /* 0x000fc40000000000 */
[----:B------:R-:W-:Y:S04]  /*29000*/  STL.64 [R1+0x3e0], R132 ;  /* 0x0003e08401007387 */ /* 0x000fe80000100a00 */
[----:B------:R2:W-:Y:S04]  /*29010*/  STL.64 [R1+0x3e8], R134 ;  /* 0x0003e88601007387 */ /* 0x0005e80000100a00 */
[----:B--2---:R-:W2:Y:S04]  /*29020*/  LDL.LU.64 R134, [R1+0x1e68] ;  /* 0x001e680001867983 */ /* 0x004ea80000300a00 */
[----:B------:R-:W2:Y:S04]  /*29030*/  LDL.LU.64 R132, [R1+0x1e60] ;  /* 0x001e600001847983 */ /* 0x000ea80000300a00 */
[----:B------:R-:W-:Y:S04]  /*29040*/  STL.64 [R1+0x3f0], R128 ;  /* 0x0003f08001007387 */ /* 0x000fe80000100a00 */
[----:B------:R3:W-:Y:S04]  /*29050*/  STL.64 [R1+0x3f8], R130 ;  /* 0x0003f88201007387 */ /* 0x0007e80000100a00 */
[----:B---3--:R-:W3:Y:S04]  /*29060*/  LDL.LU.64 R130, [R1+0x1e58] ;  /* 0x001e580001827983 */ /* 0x008ee80000300a00 */
[----:B------:R-:W3:Y:S04]  /*29070*/  LDL.LU.64 R128, [R1+0x1e50] ;  /* 0x001e500001807983 */ /* 0x000ee80000300a00 */
[----:B------:R-:W-:Y:S04]  /*29080*/  STL.64 [R1+0x400], R124 ;  /* 0x0004007c01007387 */ /* 0x000fe80000100a00 */
[----:B------:R4:W-:Y:S04]  /*29090*/  STL.64 [R1+0x408], R126 ;  /* 0x0004087e01007387 */ /* 0x0009e80000100a00 */
[----:B----4-:R-:W4:Y:S04]  /*290a0*/  LDL.LU.64 R126, [R1+0x1e48] ;  /* 0x001e4800017e7983 */ /* 0x010f280000300a00 */
        /* <DEDUP_REMOVED lines=8> */
[----:B------:R-:W3:Y:S01]  /*29130*/  LDL.LU.64 R116, [R1+0x1e20] ;  /* 0x001e200001747983 */ /* 0x000ee20000300a00 */
[C---:B------:R-:W-:Y:S06]  /*29140*/  HMMA.1688.F32.TF32 R92, R156.reuse, R14, R92 ;  /* 0x0000000e9c5c723c */ /* 0x040fec000008105c */
[----:B------:R-:W-:-:S15]  /*29150*/  HMMA.1688.F32.TF32 R96, R156, R10, R96 ;  /* 0x0000000a9c60723c */ /* 0x000fde0000081060 */
[----:B------:R-:W-:-:S02]  /*29160*/  NOP ;  /* 0x0000000000007918 */ /* 0x000fc40000000000 */
[----:B------:R-:W-:Y:S04]  /*29170*/  STL.64 [R1+0x470], R92 ;  /* 0x0004705c01007387 */ /* 0x000fe80000100a00 */
[----:B------:R-:W-:Y:S04]  /*29180*/  STL.64 [R1+0x478], R94 ;  /* 0x0004785e01007387 */ /* 0x000fe80000100a00 */
[----:B------:R-:W-:Y:S04]  /*29190*/  STL.64 [R1+0x460], R96 ;  /* 0x0004606001007387 */ /* 0x000fe80000100a00 */
[----:B------:R3:W-:Y:S01]  /*291a0*/  STL.64 [R1+0x468], R98 ;  /* 0x0004686201007387 */ /* 0x0007e20000100a00 */
[C---:B------:R-:W-:Y:S03]  /*291b0*/  HMMA.1688.F32.TF32 R140, R88.reuse, R66, R140 ;  /* 0x00000042588c723c */ /* 0x040fe6000008108c */
[----:B------:R-:W-:Y:S03]  /*291c0*/  LDS R92, [R3+UR7+0x6300] ;  /* 0x00630007035c7984 */ /* 0x000fe60008000800 */
[C---:B------:R-:W-:Y:S01]  /*291d0*/  HMMA.1688.F32.TF32 R144, R88.reuse, R62, R144 ;  /* 0x0000003e5890723c */ /* 0x040fe20000081090 */
[----:B------:R-:W-:Y:S04]  /*291e0*/  LDS R94, [R3+UR7+0x7300] ;  /* 0x00730007035e7984 */ /* 0x000fe80008000800 */
[----:B------:R-:W-:Y:S01]  /*291f0*/  LDS R93, [R7+UR7+0x6300] ;  /* 0x00630007075d7984 */ /* 0x000fe20008000800 */
[----:B------:R-:W-:Y:S03]  /*29200*/  HMMA.1688.F32.TF32 R148, R88, R58, R148 ;  /* 0x0000003a5894723c */ /* 0x000fe60000081094 */
[----:B------:R-:W1:Y:S03]  /*29210*/  LDS R95, [R7+UR7+0x7300] ;  /* 0x00730007075f7984 */ /* 0x000e660008000800 */
[----:B---3--:R-:W-:Y:S01]  /*29220*/  HMMA.1688.F32.TF32 R96, R156, R70, R116 ;  /* 0x000000469c60723c */ /* 0x008fe20000081074 */
[----:B------:R-:W3:-:S15]  /*29230*/  LDL.LU R116, [R1+0x5b0] ;  /* 0x0005b00001747983 */ /* 0x000ede0000300800 */
[----:B------:R-:W-:-:S07]  /*29240*/  NOP ;  /* 0x0000000000007918 */ /* 0x000fce0000000000 */
[----:B------:R-:W-:Y:S04]  /*29250*/  STL.64 [R1+0x450], R96 ;  /* 0x0004506001007387 */ /* 0x000fe80000100a00 */
[----:B------:R4:W-:Y:S04]  /*29260*/  STL.64 [R1+0x458], R98 ;  /* 0x0004586201007387 */ /* 0x0009e80000100a00 */
[----:B------:R-:W3:Y:S04]  /*29270*/  LDL.LU R117, [R1+0x5b4] ;  /* 0x0005b40001757983 */ /* 0x000ee80000300800 */
[----:B------:R-:W3:Y:S04]  /*29280*/  LDL.LU R118, [R1+0x5b8] ;  /* 0x0005b80001767983 */ /* 0x000ee80000300800 */
[----:B------:R-:W3:Y:S01]  /*29290*/  LDL.LU R119, [R1+0x5bc] ;  /* 0x0005bc0001777983 */ /* 0x000ee20000300800 */
[C---:B--2---:R-:W-:Y:S06]  /*292a0*/  HMMA.1688.F32.TF32 R120, R156.reuse, R66, R120 ;  /* 0x000000429c78723c */ /* 0x044fec0000081078 */
[C---:B----4-:R-:W-:Y:S06]  /*292b0*/  HMMA.1688.F32.TF32 R96, R156.reuse, R62, R124 ;  /* 0x0000003e9c60723c */ /* 0x050fec000008107c */
[C---:B------:R-:W-:Y:S11]  /*292c0*/  HMMA.1688.F32.TF32 R124, R156.reuse, R58, R128 ;  /* 0x0000003a9c7c723c */ /* 0x040ff60000081080 */
[----:B------:R-:W-:Y:S04]  /*292d0*/  STL.64 [R1+0x440], R120 ;  /* 0x0004407801007387 */ /* 0x000fe80000100a00 */
[----:B------:R2:W-:Y:S02]  /*292e0*/  STL.64 [R1+0x448], R122 ;  /* 0x0004487a01007387 */ /* 0x0005e40000100a00 */
[-C--:B--2---:R-:W-:Y:S02]  /*292f0*/  HMMA.1688.F32.TF32 R120, R156, R54.reuse, R132 ;  /* 0x000000369c78723c */ /* 0x084fe40000081084 */
[----:B------:R-:W-:Y:S04]  /*29300*/  STL.64 [R1+0x430], R96 ;  /* 0x0004306001007387 */ /* 0x000fe80000100a00 */
[----:B------:R-:W-:Y:S04]  /*29310*/  STL.64 [R1+0x438], R98 ;  /* 0x0004386201007387 */ /* 0x000fe80000100a00 */
[----:B------:R-:W-:Y:S04]  /*29320*/  STL.64 [R1+0x420], R124 ;  /* 0x0004207c01007387 */ /* 0x000fe80000100a00 */
[----:B------:R-:W-:Y:S01]  /*29330*/  STL.64 [R1+0x428], R126 ;  /* 0x0004287e01007387 */ /* 0x000fe20000100a00 */
[----:B------:R-:W-:Y:S01]  /*29340*/  IMAD.MOV.U32 R156, RZ, RZ, R40 ;  /* 0x000000ffff9c7224 */ /* 0x000fe200078e0028 */
[----:B------:R-:W-:Y:S01]  /*29350*/  MOV R157, R45 ;  /* 0x0000002d009d7202 */ /* 0x000fe20000000f00 */
[----:B------:R-:W-:Y:S01]  /*29360*/  IMAD.MOV.U32 R158, RZ, RZ, R44 ;  /* 0x000000ffff9e7224 */ /* 0x000fe200078e002c */
[C---:B------:R-:W-:Y:S01]  /*29370*/  HMMA.1688.F32.TF32 R152, R88.reuse, R54, R152 ;  /* 0x000000365898723c */ /* 0x040fe20000081098 */
[----:B------:R-:W-:Y:S01]  /*29380*/  IMAD.MOV.U32 R159, RZ, RZ, R41 ;  /* 0x000000ffff9f7224 */ /* 0x000fe200078e0029 */
[----:B------:R-:W-:Y:S04]  /*29390*/  LDS R96, [R3+UR7+0x6380] ;  /* 0x0063800703607984 */ /* 0x000fe80008000800 */
[----:B------:R-:W-:Y:S04]  /*293a0*/  STL.64 [R1+0x150], R120 ;  /* 0x0001507801007387 */ /* 0x000fe80000100a00 */
[----:B------:R2:W-:Y:S04]  /*293b0*/  STL.64 [R1+0x158], R122 ;  /* 0x0001587a01007387 */ /* 0x0005e80000100a00 */
[----:B------:R-:W-:Y:S04]  /*293c0*/  LDS R98, [R3+UR7+0x7380] ;  /* 0x0073800703627984 */ /* 0x000fe80008000800 */
[----:B------:R-:W-:Y:S01]  /*293d0*/  LDS R97, [R7+UR7+0x6380] ;  /* 0x0063800707617984 */ /* 0x000fe20008000800 */
[C---:B--2---:R-:W-:Y:S03]  /*293e0*/  HMMA.1688.F32.TF32 R120, R88.reuse, R46, R220 ;  /* 0x0000002e5878723c */ /* 0x044fe600000810dc */
[----:B------:R-:W2:Y:S03]  /*293f0*/  LDS R99, [R7+UR7+0x7380] ;  /* 0x0073800707637984 */ /* 0x000ea60008000800 */
[C---:B---3--:R-:W-:Y:S06]  /*29400*/  HMMA.1688.F32.TF32 R124, R88.reuse, R50, R116 ;  /* 0x00000032587c723c */ /* 0x048fec0000081074 */
        /* <DEDUP_REMOVED lines=13> */
[----:B------:R-:W-:Y:S04]  /*294e0*/  STL.64 [R1+0x500], R108 ;  /* 0x0005006c01007387 */ /* 0x000fe80000100a00 */
[----:B------:R3:W-:Y:S04]  /*294f0*/  STL.64 [R1+0x508], R110 ;  /* 0x0005086e01007387 */ /* 0x0007e80000100a00 */
[----:B------:R-:W-:Y:S04]  /*29500*/  STL.64 [R1+0x520], R104 ;  /* 0x0005206801007387 */ /* 0x000fe80000100a00 */
[----:B------:R4:W-:Y:S01]  /*29510*/  STL.64 [R1+0x528], R106 ;  /* 0x0005286a01007387 */ /* 0x0009e20000100a00 */
[C---:B---3--:R-:W-:Y:S06]  /*29520*/  HMMA.1688.F32.TF32 R108, R88.reuse, R22, R172 ;  /* 0x00000016586c723c */ /* 0x048fec00000810ac */
[----:B----4-:R-:W-:Y:S01]  /*29530*/  HMMA.1688.F32.TF32 R104, R88, R18, R168 ;  /* 0x000000125868723c */ /* 0x010fe200000810a8 */
[----:B------:R-:W-:Y:S04]  /*29540*/  STL.64 [R1+0x540], R100 ;  /* 0x0005406401007387 */ /* 0x000fe80000100a00 */
[----:B------:R3:W-:-:S12]  /*29550*/  STL.64 [R1+0x548], R102 ;  /* 0x0005486601007387 */ /* 0x0007d80000100a00 */
[----:B------:R-:W-:Y:S01]  /*29560*/  STL.64 [R1+0x570], R108 ;  /* 0x0005706c01007387 */ /* 0x000fe20000100a00 */
[C---:B---3--:R-:W-:Y:S03]  /*29570*/  HMMA.1688.F32.TF32 R100, R88.reuse, R14, R164 ;  /* 0x0000000e5864723c */ /* 0x048fe600000810a4 */
[----:B------:R3:W-:Y:S04]  /*29580*/  STL.64 [R1+0x578], R110 ;  /* 0x0005786e01007387 */ /* 0x0007e80000100a00 */
[----:B------:R-:W-:Y:S04]  /*29590*/  STL.64 [R1+0x5b0], R104 ;  /* 0x0005b06801007387 */ /* 0x000fe80000100a00 */
[----:B------:R4:W-:Y:S01]  /*295a0*/  STL.64 [R1+0x5b8], R106 ;  /* 0x0005b86a01007387 */ /* 0x0009e20000100a00 */
[C---:B---3--:R-:W-:Y:S06]  /*295b0*/  HMMA.1688.F32.TF32 R108, R88.reuse, R10, R160 ;  /* 0x0000000a586c723c */ /* 0x048fec00000810a0 */
[----:B----4-:R-:W-:Y:S05]  /*295c0*/  HMMA.1688.F32.TF32 R104, R88, R70, R136 ;  /* 0x000000465868723c */ /* 0x010fea0000081088 */
[----:B------:R3:W-:Y:S04]  /*295d0*/  STL.64 [R1+0x5a0], R100 ;  /* 0x0005a06401007387 */ /* 0x0007e80000100a00 */
[----:B------:R4:W-:Y:S04]  /*295e0*/  STL.64 [R1+0x5a8], R102 ;  /* 0x0005a86601007387 */ /* 0x0009e80000100a00 */
[----:B---3--:R-:W3:Y:S04]  /*295f0*/  LDL.LU R100, [R1+0x510] ;  /* 0x0005100001647983 */ /* 0x008ee80000300800 */
[----:B------:R-:W-:Y:S04]  /*29600*/  STL.64 [R1+0x610], R108 ;  /* 0x0006106c01007387 */ /* 0x000fe80000100a00 */
[----:B------:R-:W-:Y:S04]  /*29610*/  STL.64 [R1+0x618], R110 ;  /* 0x0006186e01007387 */ /* 0x000fe80000100a00 */
[----:B------:R1:W-:Y:S04]  /*29620*/  STL.64 [R1+0x600], R104 ;  /* 0x0006006801007387 */ /* 0x0003e80000100a00 */
[----:B------:R2:W-:Y:S04]  /*29630*/  STL.64 [R1+0x608], R106 ;  /* 0x0006086a01007387 */ /* 0x0005e80000100a00 */
[----:B------:R-:W3:Y:S04]  /*29640*/  LDL.LU R101, [R1+0x514] ;  /* 0x0005140001657983 */ /* 0x000ee80000300800 */
[----:B----4-:R-:W3:Y:S04]  /*29650*/  LDL.LU R102, [R1+0x518] ;  /* 0x0005180001667983 */ /* 0x010ee80000300800 */
[----:B------:R-:W3:Y:S04]  /*29660*/  LDL.LU R103, [R1+0x51c] ;  /* 0x00051c0001677983 */ /* 0x000ee80000300800 */
[----:B-1----:R-:W4:Y:S04]  /*29670*/  LDL.LU R104, [R1+0x620] ;  /* 0x0006200001687983 */ /* 0x002f280000300800 */
[----:B------:R-:W4:Y:S04]  /*29680*/  LDL.LU R105, [R1+0x624] ;  /* 0x0006240001697983 */ /* 0x000f280000300800 */
[----:B--2---:R-:W4:Y:S04]  /*29690*/  LDL.LU R106, [R1+0x628] ;  /* 0x00062800016a7983 */ /* 0x004f280000300800 */
[----:B------:R-:W4:Y:S04]  /*296a0*/  LDL.LU R107, [R1+0x62c] ;  /* 0x00062c00016b7983 */ /* 0x000f280000300800 */
        /* <DEDUP_REMOVED lines=16> */
[----:B------:R-:W3:Y:S01]  /*297b0*/  LDL.LU R128, [R1+0x960] ;  /* 0x0009600001807983 */ /* 0x000ee20000300800 */
[----:B------:R-:W-:-:S03]  /*297c0*/  IMAD.MOV.U32 R137, RZ, RZ, R36 ;  /* 0x000000ffff897224 */ /* 0x000fc600078e0024 */
[----:B------:R-:W3:Y:S01]  /*297d0*/  LDL.LU R129, [R1+0x964] ;  /* 0x0009640001817983 */ /* 0x000ee20000300800 */
[----:B------:R-:W-:-:S03]  /*297e0*/  MOV R138, R33 ;  /* 0x00000021008a7202 */ /* 0x000fc60000000f00 */
[----:B------:R-:W3:Y:S01]  /*297f0*/  LDL.LU R130, [R1+0x968] ;  /* 0x0009680001827983 */ /* 0x000ee20000300800 */
[----:B------:R-:W-:-:S03]  /*29800*/  IMAD.MOV.U32 R139, RZ, RZ, R32 ;  /* 0x000000ffff8b7224 */ /* 0x000fc600078e0020 */
[----:B------:R-:W3:Y:S04]  /*29810*/  LDL.LU R131, [R1+0x96c] ;  /* 0x00096c0001837983 */ /* 0x000ee80000300800 */
[----:B------:R-:W4:Y:S04]  /*29820*/  LDL.LU R136, [R1+0x530] ;  /* 0x0005300001887983 */ /* 0x000f280000300800 */
[----:B------:R-:W2:Y:S04]  /*29830*/  LDL.LU R36, [R1+0x1e18] ;  /* 0x001e180001247983 */ /* 0x000ea80000300800 */
[----:B------:R-:W3:Y:S04]  /*29840*/  LDL.LU R33, [R1+0x1e14] ;  /* 0x001e140001217983 */ /* 0x000ee80000300800 */
[----:B------:R-:W4:Y:S04]  /*29850*/  LDL.LU R32, [R1+0x1e10] ;  /* 0x001e100001207983 */ /* 0x000f280000300800 */
        /* <DEDUP_REMOVED lines=28> */
[----:B------:R-:W-:-:S03]  /*29a20*/  MOV R240, R37 ;  /* 0x0000002500f07202 */ /* 0x000fc60000000f00 */
        /* <DEDUP_REMOVED lines=10> */
[----:B------:R-:W3:Y:S04]  /*29ad0*/  LDL.LU R6, [R1+0x1df0] ;  /* 0x001df00001067983 */ /* 0x000ee80000300800 */
[----:B------:R2:W-:Y:S04]  /*29ae0*/  STL.64 [R1+0x5f0], R140 ;  /* 0x0005f08c01007387 */ /* 0x0005e80000100a00 */
[----:B------:R3:W-:Y:S01]  /*29af0*/  STL.64 [R1+0x5f8], R142 ;  /* 0x0005f88e01007387 */ /* 0x0007e20000100a00 */
[----:B--2---:R-:W-:-:S03]  /*29b00*/  IMAD.MOV.U32 R140, RZ, RZ, R40 ;  /* 0x000000ffff8c7224 */ /* 0x004fc600078e0028 */
[----:B------:R-:W2:Y:S01]  /*29b10*/  LDL.LU R40, [R1+0x1dec] ;  /* 0x001dec0001287983 */ /* 0x000ea20000300800 */
[----:B----4-:R-:W-:Y:S01]  /*29b20*/  IMAD.MOV.U32 R141, RZ, RZ, R32 ;  /* 0x000000ffff8d7224 */ /* 0x010fe200078e0020 */
[----:B---3--:R-:W-:Y:S01]  /*29b30*/  MOV R142, R33 ;  /* 0x00000021008e7202 */ /* 0x008fe20000000f00 */
[----:B------:R-:W-:Y:S01]  /*29b40*/  IMAD.MOV.U32 R143, RZ, RZ, R36 ;  /* 0x000000ffff8f7224 */ /* 0x000fe200078e0024 */
[----:B------:R-:W3:Y:S04]  /*29b50*/  LDL.LU R32, [R1+0x1de8] ;  /* 0x001de80001207983 */ /* 0x000ee80000300800 */
[----:B------:R-:W4:Y:S04]  /*29b60*/  LDL.LU R33, [R1+0x1de4] ;  /* 0x001de40001217983 */ /* 0x000f280000300800 */
[----:B------:R-:W3:Y:S04]  /*29b70*/  LDL.LU R36, [R1+0x1de0] ;  /* 0x001de00001247983 */ /* 0x000ee80000300800 */
[----:B------:R1:W-:Y:S04]  /*29b80*/  STL.64 [R1+0x5e0], R144 ;  /* 0x0005e09001007387 */ /* 0x0003e80000100a00 */
[----:B------:R1:W-:Y:S02]  /*29b90*/  STL.64 [R1+0x5e8], R146 ;  /* 0x0005e89201007387 */ /* 0x0003e40000100a00 */
[----:B-1----:R-:W-:Y:S01]  /*29ba0*/  MOV R145, R41 ;  /* 0x0000002900917202 */ /* 0x002fe20000000f00 */
[----:B------:R-:W-:-:S02]  /*29bb0*/  IMAD.MOV.U32 R146, RZ, RZ, R44 ;  /* 0x000000ffff927224 */ /* 0x000fc400078e002c */
[----:B------:R-:W-:Y:S02]  /*29bc0*/  IMAD.MOV.U32 R147, RZ, RZ, R45 ;  /* 0x000000ffff937224 */ /* 0x000fe400078e002d */
[----:B------:R-:W-:Y:S02]  /*29bd0*/  IMAD.MOV.U32 R144, RZ, RZ, R37 ;  /* 0x000000ffff907224 */ /* 0x000fe400078e0025 */
[----:B------:R-:W4:Y:S04]  /*29be0*/  LDL.LU R37, [R1+0x1ddc] ;  /* 0x001ddc0001257983 */ /* 0x000f280000300800 */
[----:B------:R-:W3:Y:S04]  /*29bf0*/  LDL.LU R41, [R1+0x1dd8] ;  /* 0x001dd80001297983 */ /* 0x000ee80000300800 */
[----:B------:R-:W4:Y:S04]  /*29c00*/  LDL.LU R44, [R1+0x1dd4] ;  /* 0x001dd400012c7983 */ /* 0x000f280000300800 */
[----:B------:R-:W4:Y:S04]  /*29c10*/  LDL.LU R45, [R1+0x1dd0] ;  /* 0x001dd000012d7983 */ /* 0x000f280000300800 */
[----:B------:R1:W-:Y:S04]  /*29c20*/  STL.64 [R1+0x5d0], R148 ;  /* 0x0005d09401007387 */ /* 0x0003e80000100a00 */
[----:B------:R-:W-:Y:S01]  /*29c30*/  STL.64 [R1+0x5d8], R150 ;  /* 0x0005d89601007387 */ /* 0x000fe20000100a00 */
[C---:B------:R-:W-:Y:S06]  /*29c40*/  HMMA.1688.F32.TF32 R172, R92.reuse, R50, R172 ;  /* 0x000000325cac723c */ /* 0x040fec00000810ac */
[C---:B------:R-:W-:Y:S06]  /*29c50*/  HMMA.1688.F32.TF32 R168, R92.reuse, R46, R168 ;  /* 0x0000002e5ca8723c */ /* 0x040fec00000810a8 */
[C---:B------:R-:W-:Y:S06]  /*29c60*/  HMMA.1688.F32.TF32 R164, R92.reuse, R42, R164 ;  /* 0x0000002a5ca4723c */ /* 0x040fec00000810a4 */
[----:B------:R-:W-:Y:S01]  /*29c70*/  HMMA.1688.F32.TF32 R160, R92, R38, R160 ;  /* 0x000000265ca0723c */ /* 0x000fe200000810a0 */
[----:B-1----:R-:W-:Y:S01]  /*29c80*/  IMAD.MOV.U32 R149, RZ, RZ, R6 ;  /* 0x000000ffff957224 */ /* 0x002fe200078e0006 */
[----:B--2---:R-:W-:-:S02]  /*29c90*/  MOV R148, R40 ;  /* 0x0000002800947202 */ /* 0x004fc40000000f00 */
[----:B------:R-:W2:Y:S04]  /*29ca0*/  LDL.LU R40, [R1+0x1dcc] ;  /* 0x001dcc0001287983 */ /* 0x000ea80000300800 */
[----:B------:R-:W2:Y:S04]  /*29cb0*/  LDL.LU R6, [R1+0x1dc8] ;  /* 0x001dc80001067983 */ /* 0x000ea80000300800 */
[----:B------:R-:W-:Y:S04]  /*29cc0*/  STL.64 [R1+0x590], R152 ;  /* 0x0005909801007387 */ /* 0x000fe80000100a00 */
[----:B------:R-:W-:Y:S04]  /*29cd0*/  STL.64 [R1+0x598], R154 ;  /* 0x0005989a01007387 */ /* 0x000fe80000100a00 */
        /* <DEDUP_REMOVED lines=16> */
[----:B---3--:R-:W-:Y:S01]  /*29de0*/  MOV R90, R41 ;  /* 0x00000029005a7202 */ /* 0x008fe20000000f00 */
[----:B----4-:R-:W-:-:S02]  /*29df0*/  IMAD.MOV.U32 R89, RZ, RZ, R44 ;  /* 0x000000ffff597224 */ /* 0x010fc400078e002c */
[----:B------:R-:W-:Y:S01]  /*29e00*/  IMAD.MOV.U32 R88, RZ, RZ, R45 ;  /* 0x000000ffff587224 */ /* 0x000fe200078e002d */
[----:B------:R-:W-:Y:S01]  /*29e10*/  MOV R153, R36 ;  /* 0x0000002400997202 */ /* 0x000fe20000000f00 */
[----:B------:R-:W-:Y:S02]  /*29e20*/  IMAD.MOV.U32 R152, RZ, RZ, R37 ;  /* 0x000000ffff987224 */ /* 0x000fe400078e0025 */
[----:B------:R-:W-:Y:S02]  /*29e30*/  IMAD.MOV.U32 R154, RZ, RZ, R33 ;  /* 0x000000ffff9a7224 */ /* 0x000fe400078e0021 */
[----:B------:R-:W-:Y:S01]  /*29e40*/  IMAD.MOV.U32 R155, RZ, RZ, R32 ;  /* 0x000000ffff9b7224 */ /* 0x000fe200078e0020 */
[----:B------:R-:W-:Y:S01]  /*29e50*/  MOV R151, R48 ;  /* 0x0000003000977202 */ /* 0x000fe20000000f00 */
[----:B------:R-:W-:Y:S01]  /*29e60*/  IMAD.MOV.U32 R150, RZ, RZ, R49 ;  /* 0x000000ffff967224 */ /* 0x000fe200078e0031 */
[C---:B------:R-:W-:Y:S06]  /*29e70*/  HMMA.1688.F32.TF32 R144, R92.reuse, R22, R144 ;  /* 0x000000165c90723c */ /* 0x040fec0000081090 */
[C---:B------:R-:W-:Y:S06]  /*29e80*/  HMMA.1688.F32.TF32 R148, R92.reuse, R26, R148 ;  /* 0x0000001a5c94723c */ /* 0x040fec0000081094 */
[----:B------:R-:W-:Y:S01]  /*29e90*/  HMMA.1688.F32.TF32 R136, R92, R14, R136 ;  /* 0x0000000e5c88723c */ /* 0x000fe20000081088 */
[----:B--2---:R-:W-:-:S07]  /*29ea0*/  IMAD.MOV.U32 R91, RZ, RZ, R40 ;  /* 0x000000ffff5b7224 */ /* 0x004fce00078e0028 */
[----:B------:R-:W-:-:S15]  /*29eb0*/  HMMA.1688.F32.TF32 R88, R92, R34, R88 ;  /* 0x000000225c58723c */ /* 0x000fde0000081058 */
[----:B------:R-:W-:-:S08]  /*29ec0*/  NOP ;  /* 0x0000000000007918 */ /* 0x000fd00000000000 */
[----:B------:R-:W-:Y:S04]  /*29ed0*/  STL.64 [R1+0x700], R88 ;  /* 0x0007005801007387 */ /* 0x000fe80000100a00 */
[----:B------:R1:W-:Y:S02]  /*29ee0*/  STL.64 [R1+0x708], R90 ;  /* 0x0007085a01007387 */ /* 0x0003e40000100a00 */
[----:B-1----:R-:W-:-:S15]  /*29ef0*/  HMMA.1688.F32.TF32 R88, R92, R30, R152 ;  /* 0x0000001e5c58723c */ /* 0x002fde0000081098 */
[----:B------:R-:W-:-:S08]  /*29f00*/  NOP ;  /* 0x0000000000007918 */ /* 0x000fd00000000000 */
[----:B------:R-:W-:Y:S04]  /*29f10*/  STL.64 [R1+0x720], R88 ;  /* 0x0007205801007387 */ /* 0x000fe80000100a00 */
[----:B------:R1:W-:Y:S02]  /*29f20*/  STL.64 [R1+0x728], R90 ;  /* 0x0007285a01007387 */ /* 0x0003e40000100a00 */
[C---:B-1----:R-:W-:Y:S02]  /*29f30*/  HMMA.1688.F32.TF32 R88, R92.reuse, R18, R140 ;  /* 0x000000125c58723c */ /* 0x042fe4000008108c */
[----:B------:R-:W-:Y:S04]  /*29f40*/  STL.64 [R1+0x820], R148 ;  /* 0x0008209401007387 */ /* 0x000fe80000100a00 */
[----:B------:R-:W-:Y:S01]  /*29f50*/  STL.64 [R1+0x828], R150 ;  /* 0x0008289601007387 */ /* 0x000fe20000100a00 */
[C---:B------:R-:W-:Y:S03]  /*29f60*/  HMMA.1688.F32.TF32 R140, R92.reuse, R10, R156 ;  /* 0x0000000a5c8c723c */ /* 0x040fe6000008109c */
[----:B------:R-:W-:Y:S04]  /*29f70*/  STL.64 [R1+0x810], R144 ;  /* 0x0008109001007387 */ /* 0x000fe80000100a00 */
[----:B------:R-:W-:Y:S04]  /*29f80*/  STL.64 [R1+0x818], R146 ;  /* 0x0008189201007387 */ /* 0x000fe80000100a00 */
[----:B------:R-:W-:Y:S04]  /*29f90*/  LDS R156, [R3+UR7+0x8100] ;  /* 0x00810007039c7984 */ /* 0x000fe80008000800 */
[----:B------:R-:W-:Y:S04]  /*29fa0*/  LDS R158, [R3+UR7+0x9100] ;  /* 0x00910007039e7984 */ /* 0x000fe80008000800 */
[----:B------:R-:W-:Y:S04]  /*29fb0*/  STL.64 [R1+0x800], R88 ;  /* 0x0008005801007387 */ /* 0x000fe80000100a00 */
[----:B------:R1:W-:Y:S04]  /*29fc0*/  STL.64 [R1+0x808], R90 ;  /* 0x0008085a01007387 */ /* 0x0003e80000100a00 */
[----:B------:R-:W-:Y:S04]  /*29fd0*/  LDS R157, [R7+UR7+0x8100] ;  /* 0x00810007079d7984 */ /* 0x000fe80008000800 */
[----:B------:R-:W-:Y:S01]  /*29fe0*/  LDS R159, [R7+UR7+0x9100] ;  /* 0x00910007079f7984 */ /* 0x000fe20008000800 */
[C---:B-1----:R-:W-:Y:S03]  /*29ff0*/  HMMA.1688.F32.TF32 R88, R92.reuse, R70, R160 ;  /* 0x000000465c58723c */ /* 0x042fe600000810a0 */
[----:B------:R-:W-:Y:S04]  /*2a000*/  STL.64 [R1+0x7f0], R136 ;  /* 0x0007f08801007387 */ /* 0x000fe80000100a00 */
[----:B------:R1:W-:Y:S04]  /*2a010*/  STL.64 [R1+0x7f8], R138 ;  /* 0x0007f88a01007387 */ /* 0x0003e80000100a00 */
[----:B------:R-:W-:Y:S04]  /*2a020*/  STL.64 [R1+0x7e0], R140 ;  /* 0x0007e08c01007387 */ /* 0x000fe80000100a00 */
[----:B------:R2:W-:Y:S01]  /*2a030*/  STL.64 [R1+0x7e8], R142 ;  /* 0x0007e88e01007387 */ /* 0x0005e20000100a00 */
[C---:B-1----:R-:W-:Y:S07]  /*2a040*/  HMMA.1688.F32.TF32 R136, R92.reuse, R66, R164 ;  /* 0x000000425c88723c */ /* 0x042fee00000810a4 */
[----:B------:R-:W-:Y:S01]  /*2a050*/  STL.64 [R1+0x7d0], R88 ;  /* 0x0007d05801007387 */ /* 0x000fe20000100a00 */
[C---:B--2---:R-:W-:Y:S03]  /*2a060*/  HMMA.1688.F32.TF32 R140, R92.reuse, R62, R168 ;  /* 0x0000003e5c8c723c */ /* 0x044fe600000810a8 */
[----:B------:R1:W-:Y:S03]  /*2a070*/  STL.64 [R1+0x7d8], R90 ;  /* 0x0007d85a01007387 */ /* 0x0003e60000100a00 */
[C---:B-1----:R-:W-:Y:S09]  /*2a080*/  HMMA.1688.F32.TF32 R88, R92.reuse, R58, R172 ;  /* 0x0000003a5c58723c */ /* 0x042ff200000810ac */
[----:B------:R-:W-:Y:S04]  /*2a090*/  STL.64 [R1+0x7c0], R136 ;  /* 0x0007c08801007387 */ /* 0x000fe80000100a00 */
[----:B------:R1:W-:Y:S04]  /*2a0a0*/  STL.64 [R1+0x7c8], R138 ;  /* 0x0007c88a01007387 */ /* 0x0003e80000100a00 */
[----:B------:R-:W-:Y:S04]  /*2a0b0*/  STL.64 [R1+0x7b0], R140 ;  /* 0x0007b08c01007387 */ /* 0x000fe80000100a00 */
[----:B------:R-:W-:Y:S01]  /*2a0c0*/  STL.64 [R1+0x7b8], R142 ;  /* 0x0007b88e01007387 */ /* 0x000fe20000100a00 */
[----:B-1----:R-:W-:Y:S06]  /*2a0d0*/  HMMA.1688.F32.TF32 R136, R92, R54, R176 ;  /* 0x000000365c88723c */ /* 0x002fec00000810b0 */
[C---:B------:R-:W-:Y:S01]  /*2a0e0*/  HMMA.1688.F32.TF32 R92, R96.reuse, R50, R132 ;  /* 0x00000032605c723c */ /* 0x040fe20000081084 */
[----:B------:R-:W-:Y:S04]  /*2a0f0*/  STL.64 [R1+0x7a0], R88 ;  /* 0x0007a05801007387 */ /* 0x000fe80000100a00 */
[----:B------:R1:W-:Y:S01]  /*2a100*/  STL.64 [R1+0x7a8], R90 ;  /* 0x0007a85a01007387 */ /* 0x0003e20000100a00 */
[C---:B------:R-:W-:Y:S06]  /*2a110*/  HMMA.1688.F32.TF32 R48, R96.reuse, R42, R124 ;  /* 0x0000002a6030723c */ /* 0x040fec000008107c */
        /* <DEDUP_REMOVED lines=19> */
[C---:B-1----:R-:W-:Y:S03]  /*2a250*/  HMMA.1688.F32.TF32 R40, R96.reuse, R22, R108 ;  /* 0x000000166028723c */ /* 0x042fe6000008106c */
[----:B------:R-:W-:Y:S04]  /*2a260*/  STL.64 [R1+0x850], R32 ;  /* 0x0008502001007387 */ /* 0x000fe80000100a00 */
[----:B------:R1:W-:Y:S01]  /*2a270*/  STL.64 [R1+0x858], R34 ;  /* 0x0008582201007387 */ /* 0x0003e20000100a00 */
[C---:B--2---:R-:W-:Y:S03]  /*2a280*/  HMMA.1688.F32.TF32 R36, R96.reuse, R18, R104 ;  /* 0x000000126024723c */ /* 0x044fe60000081068 */
[----:B------:R-:W-:Y:S04]  /*2a290*/  LDS R88, [R3+UR7+0x8000] ;  /* 0x0080000703587984 */ /* 0x000fe80008000800 */
[----:B------:R-:W-:Y:S01]  /*2a2a0*/  LDS R90, [R3+UR7+0x9000] ;  /* 0x00900007035a7984 */ /* 0x000fe20008000800 */
[C---:B-1----:R-:W-:Y:S03]  /*2a2b0*/  HMMA.1688.F32.TF32 R32, R96.reuse, R14, R100 ;  /* 0x0000000e6020723c */ /* 0x042fe60000081064 */
[----:B------:R-:W-:Y:S04]  /*2a2c0*/  LDS R89, [R7+UR7+0x8000] ;  /* 0x0080000707597984 */ /* 0x000fe80008000800 */
[----:B------:R-:W-:Y:S04]  /*2a2d0*/  LDS R91, [R7+UR7+0x9000] ;  /* 0x00900007075b7984 */ /* 0x000fe80008000800 */
[----:B------:R-:W-:Y:S04]  /*2a2e0*/  STL.64 [R1+0x840], R40 ;  /* 0x0008402801007387 */ /* 0x000fe80000100a00 */
[----:B------:R1:W-:Y:S04]  /*2a2f0*/  STL.64 [R1+0x848], R42 ;  /* 0x0008482a01007387 */ /* 0x0003e80000100a00 */
[----:B------:R-:W-:Y:S04]  /*2a300*/  STL.64 [R1+0x830], R36 ;  /* 0x0008302401007387 */ /* 0x000fe80000100a00 */
[----:B------:R2:W-:Y:S01]  /*2a310*/  STL.64 [R1+0x838], R38 ;  /* 0x0008382601007387 */ /* 0x0005e20000100a00 */
[C---:B-1----:R-:W-:Y:S03]  /*2a320*/  HMMA.1688.F32.TF32 R40, R96.reuse, R10, R240 ;  /* 0x0000000a6028723c */ /* 0x042fe600000810f0 */
[----:B------:R-:W-:Y:S04]  /*2a330*/  STL.64 [R1+0x780], R32 ;  /* 0x0007802001007387 */ /* 0x000fe80000100a00 */
[----:B------:R1:W-:Y:S01]  /*2a340*/  STL.64 [R1+0x788], R34 ;  /* 0x0007882201007387 */ /* 0x0003e20000100a00 */
[----:B--2---:R-:W-:Y:S01]  /*2a350*/  HMMA.1688.F32.TF32 R36, R96, R70, R180 ;  /* 0x000000466024723c */ /* 0x004fe200000810b4 */
[----:B------:R-:W-:-:S02]  /*2a360*/  IMAD.MOV.U32 R106, RZ, RZ, R9 ;  /* 0x000000ffff6a7224 */ /* 0x000fc400078e0009 */
[----:B------:R-:W-:Y:S01]  /*2a370*/  LDSM.16.M88.4 R44, [R6+UR10+0x24880] ;  /* 0x0248800a062c783b */ /* 0x000fe20008000200 */
[----:B------:R-:W-:Y:S01]  /*2a380*/  IMAD.MOV.U32 R107, RZ, RZ, R8 ;  /* 0x000000ffff6b7224 */ /* 0x000fe200078e0008 */
[----:B------:R-:W-:Y:S01]  /*2a390*/  MOV R105, R12 ;  /* 0x0000000c00697202 */ /* 0x000fe20000000f00 */
[----:B------:R-:W-:Y:S01]  /*2a3a0*/  IMAD.MOV.U32 R104, RZ, RZ, R13 ;  /* 0x000000ffff687224 */ /* 0x000fe200078e000d */
[----:B------:R-:W2:Y:S01]  /*2a3b0*/  LDSM.16.M88.4 R8, [R6+UR10+0x20080] ;  /* 0x0200800a0608783b */ /* 0x000ea20008000200 */
[----:B-1----:R-:W-:Y:S03]  /*2a3c0*/  HMMA.1688.F32.TF32 R32, R96, R66, R184 ;  /* 0x000000426020723c */ /* 0x002fe600000810b8 */
[----:B------:R-:W1:Y:S01]  /*2a3d0*/  LDSM.16.M88.4 R12, [R6+UR10+0x20880] ;  /* 0x0208800a060c783b */ /* 0x000e620008000200 */
[----:B------:R-:W-:Y:S01]  /*2a3e0*/  MOV R242, R17 ;  /* 0x0000001100f27202 */ /* 0x000fe20000000f00 */
[----:B------:R-:W-:-:S02]  /*2a3f0*/  IMAD.MOV.U32 R243, RZ, RZ, R16 ;  /* 0x000000fffff37224 */ /* 0x000fc400078e0010 */
[----:B------:R-:W3:Y:S04]  /*2a400*/  LDSM.16.M88.4 R16, [R6+UR10+0x21080] ;  /* 0x0210800a0610783b */ /* 0x000ee80008000200 */
[----:B------:R-:W-:Y:S04]  /*2a410*/  STL.64 [R1+0x730], R40 ;  /* 0x0007302801007387 */ /* 0x000fe80000100a00 */
[----:B------:R4:W-:Y:S04]  /*2a420*/  STL.64 [R1+0x738], R42 ;  /* 0x0007382a01007387 */ /* 0x0009e80000100a00 */
[----:B------:R-:W-:Y:S04]  /*2a430*/  STL.64 [R1+0x710], R36 ;  /* 0x0007102401007387 */ /* 0x000fe80000100a00 */
[----:B------:R2:W-:Y:S01]  /*2a440*/  STL.64 [R1+0x718], R38 ;  /* 0x0007182601007387 */ /* 0x0005e20000100a00 */
[C---:B----4-:R-:W-:Y:S03]  /*2a450*/  HMMA.1688.F32.TF32 R40, R96.reuse, R62, R188 ;  /* 0x0000003e6028723c */ /* 0x050fe600000810bc */
[----:B------:R-:W-:Y:S04]  /*2a460*/  STL.64 [R1+0x6f0], R32 ;  /* 0x0006f02001007387 */ /* 0x000fe80000100a00 */
[----:B------:R4:W-:Y:S01]  /*2a470*/  STL.64 [R1+0x6f8], R34 ;  /* 0x0006f82201007387 */ /* 0x0009e20000100a00 */
[C---:B--2---:R-:W-:Y:S01]  /*2a480*/  HMMA.1688.F32.TF32 R36, R96.reuse, R58, R192 ;  /* 0x0000003a6024723c */ /* 0x044fe200000810c0 */
[----:B------:R-:W-:Y:S01]  /*2a490*/  IMAD.MOV.U32 R240, RZ, RZ, R21 ;  /* 0x000000fffff07224 */ /* 0x000fe200078e0015 */
[----:B------:R-:W-:Y:S01]  /*2a4a0*/  MOV R103, R24 ;  /* 0x0000001800677202 */ /* 0x000fe20000000f00 */
[----:B------:R-:W-:Y:S01]  /*2a4b0*/  IMAD.MOV.U32 R241, RZ, RZ, R20 ;  /* 0x000000fffff17224 */ /* 0x000fe200078e0014 */
[----:B------:R-:W-:Y:S01]  /*2a4c0*/  MOV R100, R29 ;  /* 0x0000001d00647202 */ /* 0x000fe20000000f00 */
[----:B------:R-:W2:Y:S01]  /*2a4d0*/  LDSM.16.M88.4 R20, [R6+UR10+0x21880] ;  /* 0x0218800a0614783b */ /* 0x000ea20008000200 */
[----:B----4-:R-:W-:Y:S01]  /*2a4e0*/  HMMA.1688.F32.TF32 R32, R96, R54, R196 ;  /* 0x000000366020723c */ /* 0x010fe200000810c4 */
[----:B------:R-:W-:-:S02]  /*2a4f0*/  IMAD.MOV.U32 R102, RZ, RZ, R25 ;  /* 0x000000ffff667224 */ /* 0x000fc400078e0019 */
[----:B------:R-:W-:Y:S01]  /*2a500*/  LDSM.16.M88.4 R48, [R6+UR10+0x25080] ;  /* 0x0250800a0630783b */ /* 0x000fe20008000200 */
[----:B------:R-:W-:-:S05]  /*2a510*/  IMAD.MOV.U32 R101, RZ, RZ, R28 ;  /* 0x000000ffff657224 */ /* 0x000fca00078e001c */
[----:B------:R-:W-:Y:S04]  /*2a520*/  STL.64 [R1+0x6e0], R40 ;  /* 0x0006e02801007387 */ /* 0x000fe80000100a00 */
[----:B------:R-:W-:Y:S04]  /*2a530*/  STL.64 [R1+0x6e8], R42 ;  /* 0x0006e82a01007387 */ /* 0x000fe80000100a00 */
[----:B------:R-:W-:Y:S04]  /*2a540*/  STL.64 [R1+0x6c0], R36 ;  /* 0x0006c02401007387 */ /* 0x000fe80000100a00 */
[----:B------:R-:W4:Y:S04]  /*2a550*/  LDSM.16.M88.4 R24, [R6+UR10+0x22080] ;  /* 0x0220800a0618783b */ /* 0x000f280008000200 */
[----:B------:R-:W-:Y:S04]  /*2a560*/  STL.64 [R1+0x6c8], R38 ;  /* 0x0006c82601007387 */ /* 0x000fe80000100a00 */
[----:B------:R-:W-:Y:S04]  /*2a570*/  STL.64 [R1+0x690], R32 ;  /* 0x0006902001007387 */ /* 0x000fe80000100a00 */
[----:B------:R-:W4:Y:S04]  /*2a580*/  LDSM.16.M88.4 R28, [R6+UR10+0x22880] ;  /* 0x0228800a061c783b */ /* 0x000f280008000200 */
[----:B------:R-:W-:Y:S04]  /*2a590*/  STL.64 [R1+0x698], R34 ;  /* 0x0006982201007387 */ /* 0x000fe80000100a00 */
[----:B------:R-:W4:Y:S04]  /*2a5a0*/  LDSM.16.M88.4 R32, [R6+UR10+0x23080] ;  /* 0x0230800a0620783b */ /* 0x000f280008000200 */
[----:B------:R-:W4:Y:S04]  /*2a5b0*/  LDSM.16.M88.4 R36, [R6+UR10+0x23880] ;  /* 0x0238800a0624783b */ /* 0x000f280008000200 */
[----:B------:R-:W4:Y:S04]  /*2a5c0*/  LDSM.16.M88.4 R40, [R6+UR10+0x24080] ;  /* 0x0240800a0628783b */ /* 0x000f280008000200 */
[----:B------:R-:W4:Y:S04]  /*2a5d0*/  LDSM.16.M88.4 R52, [R6+UR10+0x25880] ;  /* 0x0258800a0634783b */ /* 0x000f280008000200 */
[----:B------:R-:W4:Y:S04]  /*2a5e0*/  LDSM.16.M88.4 R56, [R6+UR10+0x26080] ;  /* 0x0260800a0638783b */ /* 0x000f280008000200 */
[----:B------:R-:W4:Y:S04]  /*2a5f0*/  LDSM.16.M88.4 R60, [R6+UR10+0x26880] ;  /* 0x0268800a063c783b */ /* 0x000f280008000200 */
[----:B------:R-:W4:Y:S04]  /*2a600*/  LDSM.16.M88.4 R64, [R6+UR10+0x27080] ;  /* 0x0270800a0640783b */ /* 0x000f280008000200 */
[----:B------:R-:W4:Y:S04]  /*2a610*/  LDSM.16.M88.4 R68, [R6+UR10+0x27880] ;  /* 0x0278800a0644783b */ /* 0x000f280008000200 */
[----:B------:R-:W-:Y:S04]  /*2a620*/  STL [R1+0x1b44], R10 ;  /* 0x001b440a01007387 */ /* 0x000fe80000100800 */
[----:B------:R-:W-:Y:S04]  /*2a630*/  STL [R1+0x1b40], R11 ;  /* 0x001b400b01007387 */ /* 0x000fe80000100800 */
[----:B-1----:R-:W-:Y:S04]  /*2a640*/  STL [R1+0x1b48], R14 ;  /* 0x001b480e01007387 */ /* 0x002fe80000100800 */
[----:B------:R-:W-:Y:S04]  /*2a650*/  STL [R1+0x1b2c], R15 ;  /* 0x001b2c0f01007387 */ /* 0x000fe80000100800 */
[----:B---3--:R-:W-:Y:S04]  /*2a660*/  STL [R1+0x1b4c], R18 ;  /* 0x001b4c1201007387 */ /* 0x008fe80000100800 */
[----:B------:R-:W-:Y:S04]  /*2a670*/  STL [R1+0x1b28], R19 ;  /* 0x001b281301007387 */ /* 0x000fe80000100800 */
[----:B--2---:R-:W-:Y:S04]  /*2a680*/  STL [R1+0x1b54], R22 ;  /* 0x001b541601007387 */ /* 0x004fe80000100800 */
[----:B------:R-:W-:Y:S01]  /*2a690*/  STL [R1+0x1b50], R23 ;  /* 0x001b501701007387 */ /* 0x000fe20000100800 */
[C---:B------:R-:W-:Y:S03]  /*2a6a0*/  HMMA.1688.F32.TF32 R92, R88.reuse, R8, R104 ;  /* 0x00000008585c723c */ /* 0x040fe60000081068 */
[----:B----4-:R-:W-:Y:S04]  /*2a6b0*/  STL [R1+0x1b5c], R26 ;  /* 0x001b5c1a01007387 */ /* 0x010fe80000100800 */
        /* <DEDUP_REMOVED lines=24> */
[----:B------:R-:W2:Y:S04]  /*2a840*/  LDL.LU R108, [R1+0x280] ;  /* 0x00028000016c7983 */ /* 0x000ea80000300800 */
[----:B------:R-:W-:Y:S04]  /*2a850*/  STL.64 [R1+0x680], R92 ;  /* 0x0006805c01007387 */ /* 0x000fe80000100a00 */
[----:B------:R1:W-:Y:S04]  /*2a860*/  STL.64 [R1+0x688], R94 ;  /* 0x0006885e01007387 */ /* 0x0003e80000100a00 */
[----:B------:R-:W2:Y:S04]  /*2a870*/  LDL.LU R109, [R1+0x284] ;  /* 0x00028400016d7983 */ /* 0x000ea80000300800 */
[----:B------:R-:W2:Y:S04]  /*2a880*/  LDL.LU R110, [R1+0x288] ;  /* 0x00028800016e7983 */ /* 0x000ea80000300800 */
[----:B------:R-:W2:Y:S01]  /*2a890*/  LDL.LU R111, [R1+0x28c] ;  /* 0x00028c00016f7983 */ /* 0x000ea20000300800 */
[C---:B-1----:R-:W-:Y:S03]  /*2a8a0*/  HMMA.1688.F32.TF32 R92, R88.reuse, R12, R240 ;  /* 0x0000000c585c723c */ /* 0x042fe600000810f0 */
[----:B------:R-:W3:Y:S04]  /*2a8b0*/  LDL.LU R240, [R1+0x270] ;  /* 0x0002700001f07983 */ /* 0x000ee80000300800 */
[----:B------:R-:W3:Y:S04]  /*2a8c0*/  LDL.LU R241, [R1+0x274] ;  /* 0x0002740001f17983 */ /* 0x000ee80000300800 */
[----:B------:R-:W3:Y:S04]  /*2a8d0*/  LDL.LU R242, [R1+0x278] ;  /* 0x0002780001f27983 */ /* 0x000ee80000300800 */
[----:B------:R-:W3:Y:S04]  /*2a8e0*/  LDL.LU R243, [R1+0x27c] ;  /* 0x00027c0001f37983 */ /* 0x000ee80000300800 */
[----:B------:R-:W-:Y:S04]  /*2a8f0*/  LDS R96, [R3+UR7+0x8080] ;  /* 0x0080800703607984 */ /* 0x000fe80008000800 */
[----:B------:R-:W-:Y:S01]  /*2a900*/  LDS R98, [R3+UR7+0x9080] ;  /* 0x0090800703627984 */ /* 0x000fe20008000800 */
[----:B------:R-:W-:Y:S01]  /*2a910*/  MOV R47, R95 ;  /* 0x0000005f002f7202 */ /* 0x000fe20000000f00 */
[----:B------:R-:W-:Y:S01]  /*2a920*/  IMAD.MOV.U32 R46, RZ, RZ, R94 ;  /* 0x000000ffff2e7224 */ /* 0x000fe200078e005e */
[----:B------:R-:W-:Y:S01]  /*2a930*/  MOV R50, R92 ;  /* 0x0000005c00327202 */ /* 0x000fe20000000f00 */
[----:B------:R-:W-:Y:S01]  /*2a940*/  IMAD.MOV.U32 R51, RZ, RZ, R93 ;  /* 0x000000ffff337224 */ /* 0x000fe200078e005d */
[----:B------:R-:W-:Y:S04]  /*2a950*/  LDS R97, [R7+UR7+0x8080] ;  /* 0x0080800707617984 */ /* 0x000fe80008000800 */
[----:B------:R1:W-:Y:S04]  /*2a960*/  STL [R1+0x1bac], R47 ;  /* 0x001bac2f01007387 */ /* 0x0003e80000100800 */
[----:B------:R4:W-:Y:S04]  /*2a970*/  STL [R1+0x1ba8], R46 ;  /* 0x001ba82e01007387 */ /* 0x0009e80000100800 */
[----:B------:R-:W-:Y:S04]  /*2a980*/  STL [R1+0x1ba4], R51 ;  /* 0x001ba43301007387 */ /* 0x000fe80000100800 */
[----:B------:R4:W-:Y:S04]  /*2a990*/  STL [R1+0x1ba0], R50 ;  /* 0x001ba03201007387 */ /* 0x0009e80000100800 */
        /* <DEDUP_REMOVED lines=9> */
[----:B------:R-:W1:Y:S05]  /*2aa30*/  LDS R99, [R7+UR7+0x9080] ;  /* 0x0090800707637984 */ /* 0x000e6a0008000800 */
[----:B------:R-:W-:Y:S01]  /*2aa40*/  IMAD.MOV.U32 R42, RZ, RZ, R92 ;  /* 0x000000ffff2a7224 */ /* 0x000fe200078e005c */
[----:B------:R-:W-:Y:S01]  /*2aa50*/  MOV R30, R94 ;  /* 0x0000005e001e7202 */ /* 0x000fe20000000f00 */
[----:B------:R-:W-:-:S02]  /*2aa60*/  IMAD.MOV.U32 R34, RZ, RZ, R93 ;  /* 0x000000ffff227224 */ /* 0x000fc400078e005d */
[----:B------:R-:W-:-:S05]  /*2aa70*/  IMAD.MOV.U32 R31, RZ, RZ, R95 ;  /* 0x000000ffff1f7224 */ /* 0x000fca00078e005f */
[----:B------:R1:W-:Y:S04]  /*2aa80*/  STL [R1+0x1bbc], R31 ;  /* 0x001bbc1f01007387 */ /* 0x0003e80000100800 */
[----:B------:R1:W-:Y:S04]  /*2aa90*/  STL [R1+0x1bb8], R30 ;  /* 0x001bb81e01007387 */ /* 0x0003e80000100800 */
[----:B------:R1:W-:Y:S04]  /*2aaa0*/  STL [R1+0x1bb4], R34 ;  /* 0x001bb42201007387 */ /* 0x0003e80000100800 */
[----:B------:R1:W-:Y:S01]  /*2aab0*/  STL [R1+0x1bb0], R42 ;  /* 0x001bb02a01007387 */ /* 0x0003e20000100800 */
[----:B--2---:R-:W-:-:S15]  /*2aac0*/  HMMA.1688.F32.TF32 R92, R88, R20, R108 ;  /* 0x00000014585c723c */ /* 0x004fde000008106c */
[----:B------:R-:W-:-:S09]  /*2aad0*/  NOP ;  /* 0x0000000000007918 */ /* 0x000fd20000000000 */
[----:B------:R-:W-:Y:S01]  /*2aae0*/  IMAD.MOV.U32 R55, RZ, RZ, R95 ;  /* 0x000000ffff377224 */ /* 0x000fe200078e005f */
[----:B------:R-:W-:Y:S01]  /*2aaf0*/  MOV R59, R93 ;  /* 0x0000005d003b7202 */ /* 0x000fe20000000f00 */
[----:B------:R-:W-:Y:S02]  /*2ab00*/  IMAD.MOV.U32 R54, RZ, RZ, R94 ;  /* 0x000000ffff367224 */ /* 0x000fe400078e005e */
[----:B------:R-:W-:Y:S01]  /*2ab10*/  IMAD.MOV.U32 R58, RZ, RZ, R92 ;  /* 0x000000ffff3a7224 */ /* 0x000fe200078e005c */
[----:B------:R2:W-:Y:S01]  /*2ab20*/  STL [R1+0x1bcc], R55 ;  /* 0x001bcc3701007387 */ /* 0x0005e20000100800 */
[----:B---3--:R-:W-:Y:S03]  /*2ab30*/  HMMA.1688.F32.TF32 R92, R88, R24, R240 ;  /* 0x00000018585c723c */ /* 0x008fe600000810f0 */
[----:B------:R3:W-:Y:S04]  /*2ab40*/  STL [R1+0x1bc8], R54 ;  /* 0x001bc83601007387 */ /* 0x0007e80000100800 */
[----:B------:R-:W-:Y:S04]  /*2ab50*/  STL [R1+0x1bc4], R59 ;  /* 0x001bc43b01007387 */ /* 0x000fe80000100800 */
[----:B------:R3:W-:Y:S04]  /*2ab60*/  STL [R1+0x1bc0], R58 ;  /* 0x001bc03a01007387 */ /* 0x0007e80000100800 */
[----:B------:R-:W2:Y:S04]  /*2ab70*/  LDL.LU R240, [R1+0x230] ;  /* 0x0002300001f07983 */ /* 0x000ea80000300800 */
[----:B------:R-:W2:Y:S04]  /*2ab80*/  LDL.LU R241, [R1+0x234] ;  /* 0x0002340001f17983 */ /* 0x000ea80000300800 */
[----:B------:R-:W2:Y:S04]  /*2ab90*/  LDL.LU R242, [R1+0x238] ;  /* 0x0002380001f27983 */ /* 0x000ea80000300800 */
[----:B------:R-:W2:Y:S01]  /*2aba0*/  LDL.LU R243, [R1+0x23c] ;  /* 0x00023c0001f37983 */ /* 0x000ea20000300800 */
[----:B------:R-:W-:Y:S01]  /*2abb0*/  MOV R66, R92 ;  /* 0x0000005c00427202 */ /* 0x000fe20000000f00 */
[----:B------:R-:W-:Y:S01]  /*2abc0*/  IMAD.MOV.U32 R67, RZ, RZ, R93 ;  /* 0x000000ffff437224 */ /* 0x000fe200078e005d */
[----:B------:R-:W-:Y:S01]  /*2abd0*/  MOV R63, R95 ;  /* 0x0000005f003f7202 */ /* 0x000fe20000000f00 */
[----:B------:R-:W-:-:S02]  /*2abe0*/  IMAD.MOV.U32 R62, RZ, RZ, R94 ;  /* 0x000000ffff3e7224 */ /* 0x000fc400078e005e */
[----:B----4-:R-:W-:Y:S02]  /*2abf0*/  HMMA.1688.F32.TF32 R92, R88, R28, R104 ;  /* 0x0000001c585c723c */ /* 0x010fe40000081068 */
[----:B------:R4:W-:Y:S04]  /*2ac00*/  STL [R1+0x1bdc], R63 ;  /* 0x001bdc3f01007387 */ /* 0x0009e80000100800 */
[----:B------:R4:W-:Y:S04]  /*2ac10*/  STL [R1+0x1bd8], R62 ;  /* 0x001bd83e01007387 */ /* 0x0009e80000100800 */
[----:B------:R4:W-:Y:S04]  /*2ac20*/  STL [R1+0x1bd4], R67 ;  /* 0x001bd44301007387 */ /* 0x0009e80000100800 */
[----:B------:R4:W-:Y:S10]  /*2ac30*/  STL [R1+0x1bd0], R66 ;  /* 0x001bd04201007387 */ /* 0x0009f40000100800 */
[----:B------:R-:W-:Y:S01]  /*2ac40*/  IMAD.MOV.U32 R11, RZ, RZ, R95 ;  /* 0x000000ffff0b7224 */ /* 0x000fe200078e005f */
[----:B------:R-:W-:Y:S01]  /*2ac50*/  MOV R10, R94 ;  /* 0x0000005e000a7202 */ /* 0x000fe20000000f00 */
[----:B------:R-:W-:-:S02]  /*2ac60*/  IMAD.MOV.U32 R14, RZ, RZ, R93 ;  /* 0x000000ffff0e7224 */ /* 0x000fc400078e005d */
[----:B------:R-:W-:Y:S01]  /*2ac70*/  IMAD.MOV.U32 R18, RZ, RZ, R92 ;  /* 0x000000ffff127224 */ /* 0x000fe200078e005c */
[----:B------:R4:W-:Y:S04]  /*2ac80*/  STL [R1+0x1bec], R11 ;  /* 0x001bec0b01007387 */ /* 0x0009e80000100800 */
[----:B------:R4:W-:Y:S04]  /*2ac90*/  STL [R1+0x1be8], R10 ;  /* 0x001be80a01007387 */ /* 0x0009e80000100800 */
[----:B------:R-:W-:Y:S04]  /*2aca0*/  STL [R1+0x1be4], R14 ;  /* 0x001be40e01007387 */ /* 0x000fe80000100800 */
[----:B------:R4:W-:Y:S04]  /*2acb0*/  STL [R1+0x1be0], R18 ;  /* 0x001be01201007387 */ /* 0x0009e80000100800 */
        /* <DEDUP_REMOVED lines=8> */
[----:B------:R-:W-:-:S15]  /*2ad40*/  HMMA.1688.F32.TF32 R92, R88, R32, R100 ;  /* 0x00000020585c723c */ /* 0x000fde0000081064 */
[----:B------:R-:W-:-:S09]  /*2ad50*/  NOP ;  /* 0x0000000000007918 */ /* 0x000fd20000000000 */
[----:B------:R-:W-:Y:S01]  /*2ad60*/  IMAD.MOV.U32 R23, RZ, RZ, R95 ;  /* 0x000000ffff177224 */ /* 0x000fe200078e005f */
[----:B------:R-:W-:Y:S01]  /*2ad70*/  MOV R27, R93 ;  /* 0x0000005d001b7202 */ /* 0x000fe20000000f00 */
[----:B------:R-:W-:Y:S02]  /*2ad80*/  IMAD.MOV.U32 R22, RZ, RZ, R94 ;  /* 0x000000ffff167224 */ /* 0x000fe400078e005e */
[----:B------:R-:W-:Y:S01]  /*2ad90*/  IMAD.MOV.U32 R26, RZ, RZ, R92 ;  /* 0x000000ffff1a7224 */ /* 0x000fe200078e005c */
[----:B------:R3:W-:Y:S04]  /*2ada0*/  STL [R1+0x1bfc], R23 ;  /* 0x001bfc1701007387 */ /* 0x0007e80000100800 */
[----:B------:R-:W-:Y:S04]  /*2adb0*/  STL [R1+0x1bf8], R22 ;  /* 0x001bf81601007387 */ /* 0x000fe80000100800 */
[----:B------:R3:W-:Y:S04]  /*2adc0*/  STL [R1+0x1bf4], R27 ;  /* 0x001bf41b01007387 */ /* 0x0007e80000100800 */
[----:B------:R3:W-:Y:S04]  /*2add0*/  STL [R1+0x1bf0], R26 ;  /* 0x001bf01a01007387 */ /* 0x0007e80000100800 */
        /* <DEDUP_REMOVED lines=16> */
[----:B--2---:R-:W-:Y:S03]  /*2aee0*/  HMMA.1688.F32.TF32 R92, R88, R36, R240 ;  /* 0x00000024585c723c */ /* 0x004fe600000810f0 */
[----:B------:R-:W2:Y:S04]  /*2aef0*/  LDL.LU R240, [R1+0x60] ;  /* 0x0000600001f07983 */ /* 0x000ea80000300800 */
[----:B------:R-:W2:Y:S04]  /*2af00*/  LDL.LU R241, [R1+0x64] ;  /* 0x0000640001f17983 */ /* 0x000ea80000300800 */
[----:B------:R-:W2:-:S13]  /*2af10*/  LDL.LU R242, [R1+0x68] ;  /* 0x0000680001f27983 */ /* 0x000e9a0000300800 */
[----:B-1----:R-:W-:Y:S01]  /*2af20*/  MOV R47, R92 ;  /* 0x0000005c002f7202 */ /* 0x002fe20000000f00 */
[----:B------:R-:W-:Y:S01]  /*2af30*/  IMAD.MOV.U32 R46, RZ, RZ, R93 ;  /* 0x000000ffff2e7224 */ /* 0x000fe200078e005d */
[----:B------:R-:W-:Y:S01]  /*2af40*/  MOV R50, R95 ;  /* 0x0000005f00327202 */ /* 0x000fe20000000f00 */
[----:B------:R-:W-:Y:S02]  /*2af50*/  IMAD.MOV.U32 R51, RZ, RZ, R94 ;  /* 0x000000ffff337224 */ /* 0x000fe400078e005e */
[----:B----4-:R-:W-:-:S15]  /*2af60*/  HMMA.1688.F32.TF32 R92, R88, R40, R116 ;  /* 0x00000028585c723c */ /* 0x010fde0000081074 */
[----:B------:R-:W-:-:S09]  /*2af70*/  NOP ;  /* 0x0000000000007918 */ /* 0x000fd20000000000 */
[----:B------:R-:W-:Y:S01]  /*2af80*/  IMAD.MOV.U32 R31, RZ, RZ, R92 ;  /* 0x000000ffff1f7224 */ /* 0x000fe200078e005c */
[----:B------:R-:W-:Y:S01]  /*2af90*/  MOV R30, R93 ;  /* 0x0000005d001e7202 */ /* 0x000fe20000000f00 */
[----:B------:R-:W-:Y:S02]  /*2afa0*/  IMAD.MOV.U32 R34, RZ, RZ, R94 ;  /* 0x000000ffff227224 */ /* 0x000fe400078e005e */
[----:B------:R-:W-:Y:S02]  /*2afb0*/  IMAD.MOV.U32 R42, RZ, RZ, R95 ;  /* 0x000000ffff2a7224 */ /* 0x000fe400078e005f */
[----:B---3--:R-:W-:-:S15]  /*2afc0*/  HMMA.1688.F32.TF32 R92, R88, R44, R220 ;  /* 0x0000002c585c723c */ /* 0x008fde00000810dc */
[----:B------:R-:W-:-:S09]  /*2afd0*/  NOP ;  /* 0x0000000000007918 */ /* 0x000fd20000000000 */
[----:B------:R-:W-:Y:S01]  /*2afe0*/  MOV R55, R92 ;  /* 0x0000005c00377202 */ /* 0x000fe20000000f00 */
[----:B------:R-:W-:Y:S01]  /*2aff0*/  IMAD.MOV.U32 R54, RZ, RZ, R93 ;  /* 0x000000ffff367224 */ /* 0x000fe200078e005d */
[----:B------:R-:W-:Y:S01]  /*2b000*/  MOV R58, R95 ;  /* 0x0000005f003a7202 */ /* 0x000fe20000000f00 */
[----:B------:R-:W-:Y:S02]  /*2b010*/  IMAD.MOV.U32 R59, RZ, RZ, R94 ;  /* 0x000000ffff3b7224 */ /* 0x000fe400078e005e */
[----:B------:R-:W-:Y:S01]  /*2b020*/  HMMA.1688.F32.TF32 R92, R88, R48, R112 ;  /* 0x00000030585c723c */ /* 0x000fe20000081070 */
[----:B------:R-:W-:-:S15]  /*2b030*/  IMAD.MOV.U32 R243, RZ, RZ, R5 ;  /* 0x000000fffff37224 */ /* 0x000fde00078e0005 */
[----:B------:R-:W-:-:S08]  /*2b040*/  NOP ;  /* 0x0000000000007918 */ /* 0x000fd00000000000 */
[----:B------:R-:W-:Y:S01]  /*2b050*/  IMAD.MOV.U32 R15, RZ, RZ, R92 ;  /* 0x000000ffff0f7224 */ /* 0x000fe200078e005c */
[----:B------:R-:W-:Y:S01]  /*2b060*/  MOV R6, R94 ;  /* 0x0000005e00067202 */ /* 0x000fe20000000f00 */
[----:B------:R-:W-:Y:S02]  /*2b070*/  IMAD.MOV.U32 R19, RZ, RZ, R93 ;  /* 0x000000ffff137224 */ /* 0x000fe400078e005d */
[----:B------:R-:W-:Y:S02]  /*2b080*/  IMAD.MOV.U32 R5, RZ, RZ, R95 ;  /* 0x000000ffff057224 */ /* 0x000fe400078e005f */
[----:B------:R-:W-:-:S15]  /*2b090*/  HMMA.1688.F32.TF32 R92, R88, R52, R108 ;  /* 0x00000034585c723c */ /* 0x000fde000008106c */
[----:B------:R-:W-:-:S09]  /*2b0a0*/  NOP ;  /* 0x0000000000007918 */ /* 0x000fd20000000000 */
[----:B------:R-:W-:Y:S01]  /*2b0b0*/  IMAD.MOV.U32 R63, RZ, RZ, R92 ;  /* 0x000000ffff3f7224 */ /* 0x000fe200078e005c */
[----:B------:R-:W-:Y:S01]  /*2b0c0*/  MOV R62, R93 ;  /* 0x0000005d003e7202 */ /* 0x000fe20000000f00 */
[----:B------:R-:W-:Y:S02]  /*2b0d0*/  IMAD.MOV.U32 R67, RZ, RZ, R94 ;  /* 0x000000ffff437224 */ /* 0x000fe400078e005e */
[----:B------:R-:W-:Y:S02]  /*2b0e0*/  IMAD.MOV.U32 R66, RZ, RZ, R95 ;  /* 0x000000ffff427224 */ /* 0x000fe400078e005f */
[----:B------:R-:W-:-:S15]  /*2b0f0*/  HMMA.1688.F32.TF32 R92, R88, R56, R104 ;  /* 0x00000038585c723c */ /* 0x000fde0000081068 */
[----:B------:R-:W-:-:S09]  /*2b100*/  NOP ;  /* 0x0000000000007918 */ /* 0x000fd20000000000 */
[----:B------:R-:W-:Y:S01]  /*2b110*/  MOV R11, R92 ;  /* 0x0000005c000b7202 */ /* 0x000fe20000000f00 */
[----:B------:R-:W-:Y:S01]  /*2b120*/  IMAD.MOV.U32 R10, RZ, RZ, R93 ;  /* 0x000000ffff0a7224 */ /* 0x000fe200078e005d */
[----:B------:R-:W-:Y:S01]  /*2b130*/  MOV R18, R95 ;  /* 0x0000005f00127202 */ /* 0x000fe20000000f00 */
[----:B------:R-:W-:Y:S02]  /*2b140*/  IMAD.MOV.U32 R14, RZ, RZ, R94 ;  /* 0x000000ffff0e7224 */ /* 0x000fe400078e005e */
[----:B------:R-:W-:Y:S01]  /*2b150*/  HMMA.1688.F32.TF32 R92, R88, R60, R100 ;  /* 0x0000003c585c723c */ /* 0x000fe20000081064 */
[----:B------:R1:W-:-:S15]  /*2b160*/  STL [R1+0x1c0c], R50 ;  /* 0x001c0c3201007387 */ /* 0x0003de0000100800 */
[----:B------:R-:W-:-:S08]  /*2b170*/  NOP ;  /* 0x0000000000007918 */ /* 0x000fd00000000000 */
[----:B------:R-:W-:Y:S01]  /*2b180*/  IMAD.MOV.U32 R23, RZ, RZ, R92 ;  /* 0x000000ffff177224 */ /* 0x000fe200078e005c */
[----:B------:R-:W-:Y:S01]  /*2b190*/  MOV R27, R94 ;  /* 0x0000005e001b7202 */ /* 0x000fe20000000f00 */
[----:B------:R-:W-:Y:S02]  /*2b1a0*/  IMAD.MOV.U32 R22, RZ, RZ, R93 ;  /* 0x000000ffff167224 */ /* 0x000fe400078e005d */
[----:B------:R-:W-:Y:S01]  /*2b1b0*/  IMAD.MOV.U32 R26, RZ, RZ, R95 ;  /* 0x000000ffff1a7224 */ /* 0x000fe200078e005f */
[----:B------:R3:W-:Y:S01]  /*2b1c0*/  STL [R1+0x1c08], R51 ;  /* 0x001c083301007387 */ /* 0x0007e20000100800 */
[----:B------:R-:W-:Y:S03]  /*2b1d0*/  HMMA.1688.F32.TF32 R100, R96, R8, R208 ;  /* 0x000000086064723c */ /* 0x000fe600000810d0 */
[----:B------:R4:W-:Y:S04]  /*2b1e0*/  STL [R1+0x1c04], R46 ;  /* 0x001c042e01007387 */ /* 0x0009e80000100800 */
[----:B------:R4:W-:Y:S01]  /*2b1f0*/  STL [R1+0x1c00], R47 ;  /* 0x001c002f01007387 */ /* 0x0009e20000100800 */
[C---:B--2---:R-:W-:Y:S06]  /*2b200*/  HMMA.1688.F32.TF32 R92, R88.reuse, R64, R240 ;  /* 0x00000040585c723c */ /* 0x044fec00000810f0 */
[----:B------:R-:W-:-:S15]  /*2b210*/  HMMA.1688.F32.TF32 R88, R88, R68, R216 ;  /* 0x000000445858723c */ /* 0x000fde00000810d8 */
[----:B------:R-:W-:-:S03]  /*2b220*/  NOP ;  /* 0x0000000000007918 */ /* 0x000fc60000000000 */
[----:B-1----:R-:W-:Y:S01]  /*2b230*/  IMAD.MOV.U32 R50, RZ, RZ, R92 ;  /* 0x000000ffff327224 */ /* 0x002fe200078e005c */
[----:B---3--:R-:W-:Y:S01]  /*2b240*/  MOV R51, R93 ;  /* 0x0000005d00337202 */ /* 0x008fe20000000f00 */
[----:B----4-:R-:W-:Y:S02]  /*2b250*/  IMAD.MOV.U32 R46, RZ, RZ, R94 ;  /* 0x000000ffff2e7224 */ /* 0x010fe400078e005e */
[----:B------:R-:W-:Y:S02]  /*2b260*/  IMAD.MOV.U32 R47, RZ, RZ, R95 ;  /* 0x000000ffff2f7224 */ /* 0x000fe400078e005f */
[----:B------:R-:W-:Y:S01]  /*2b270*/  HMMA.1688.F32.TF32 R92, R96, R12, R204 ;  /* 0x0000000c605c723c */ /* 0x000fe200000810cc */
[----:B------:R-:W-:Y:S01]  /*2b280*/  MOV R35, R88 ;  /* 0x0000005800237202 */ /* 0x000fe20000000f00 */
[----:B------:R-:W-:Y:S01]  /*2b290*/  IMAD.MOV.U32 R43, RZ, RZ, R89 ;  /* 0x000000ffff2b7224 */ /* 0x000fe200078e0059 */
[----:B------:R-:W-:Y:S01]  /*2b2a0*/  MOV R39, R91 ;  /* 0x0000005b00277202 */ /* 0x000fe20000000f00 */
[----:B------:R-:W-:-:S02]  /*2b2b0*/  IMAD.MOV.U32 R38, RZ, RZ, R90 ;  /* 0x000000ffff267224 */ /* 0x000fc400078e005a */
[----:B------:R-:W-:Y:S01]  /*2b2c0*/  HMMA.1688.F32.TF32 R88, R96, R16, R200 ;  /* 0x000000106058723c */ /* 0x000fe200000810c8 */
[----:B------:R-:W-:Y:S04]  /*2b2d0*/  STL.64 [R1+0x370], R100 ;  /* 0x0003706401007387 */ /* 0x000fe80000100a00 */
[----:B------:R1:W-:Y:S01]  /*2b2e0*/  STL.64 [R1+0x378], R102 ;  /* 0x0003786601007387 */ /* 0x0003e20000100a00 */
[----:B------:R-:W-:Y:S01]  /*2b2f0*/  MOV R220, R84 ;  /* 0x0000005400dc7202 */ /* 0x000fe20000000f00 */
[----:B------:R-:W-:Y:S01]  /*2b300*/  IMAD.MOV.U32 R221, RZ, RZ, R85 ;  /* 0x000000ffffdd7224 */ /* 0x000fe200078e0055 */
[----:B------:R-:W-:Y:S01]  /*2b310*/  MOV R223, R81 ;  /* 0x0000005100df7202 */ /* 0x000fe20000000f00 */
[----:B------:R-:W-:-:S08]  /*2b320*/  IMAD.MOV.U32 R222, RZ, RZ, R80 ;  /* 0x000000ffffde7224 */ /* 0x000fd000078e0050 */
[----:B------:R-:W-:Y:S04]  /*2b330*/  STL.64 [R1+0x360], R92 ;  /* 0x0003605c01007387 */ /* 0x000fe80000100a00 */
[----:B------:R-:W-:Y:S04]  /*2b340*/  STL.64 [R1+0x368], R94 ;  /* 0x0003685e01007387 */ /* 0x000fe80000100a00 */
[----:B------:R2:W-:Y:S04]  /*2b350*/  STL.64 [R1+0x350], R88 ;  /* 0x0003505801007387 */ /* 0x0005e80000100a00 */
[----:B------:R-:W3:Y:S04]  /*2b360*/  LDL.LU R240, [R1+0x50] ;  /* 0x0000500001f07983 */ /* 0x000ee80000300800 */
[----:B------:R-:W3:Y:S04]  /*2b370*/  LDL.LU R241, [R1+0x54] ;  /* 0x0000540001f17983 */ /* 0x000ee80000300800 */
[----:B------:R-:W3:Y:S04]  /*2b380*/  LDL.LU R242, [R1+0x58] ;  /* 0x0000580001f27983 */ /* 0x000ee80000300800 */
[----:B------:R-:W3:Y:S01]  /*2b390*/  LDL.LU R243, [R1+0x5c] ;  /* 0x00005c0001f37983 */ /* 0x000ee20000300800 */
[----:B------:R-:W-:-:S03]  /*2b3a0*/  IMAD.MOV.U32 R112, RZ, RZ, R82 ;  /* 0x000000ffff707224 */ /* 0x000fc600078e0052 */
        /* <DEDUP_REMOVED lines=18> */
[----:B------:R-:W2:Y:S04]  /*2b4d0*/  LDL.LU R72, [R1+0x1d60] ;  /* 0x001d600001487983 */ /* 0x000ea80000300800 */
[----:B------:R-:W2:Y:S04]  /*2b4e0*/  LDL.LU R73, [R1+0x1d5c] ;  /* 0x001d5c0001497983 */ /* 0x000ea80000300800 */
[----:B------:R-:W2:Y:S04]  /*2b4f0*/  LDL.LU R74, [R1+0x1d58] ;  /* 0x001d5800014a7983 */ /* 0x000ea80000300800 */
[----:B------:R-:W2:Y:S04]  /*2b500*/  LDL.LU R75, [R1+0x1d54] ;  /* 0x001d5400014b7983 */ /* 0x000ea80000300800 */
[----:B------:R-:W4:Y:S01]  /*2b510*/  LDL.LU R83, [R1+0x1d50] ;  /* 0x001d500001537983 */ /* 0x000f220000300800 */
[----:B------:R-:W-:Y:S01]  /*2b520*/  IMAD.MOV.U32 R106, RZ, RZ, R86 ;  /* 0x000000ffff6a7224 */ /* 0x000fe200078e0056 */
[----:B------:R-:W-:-:S02]  /*2b530*/  MOV R107, R87 ;  /* 0x00000057006b7202 */ /* 0x000fc40000000f00 */
[----:B------:R-:W4:Y:S04]  /*2b540*/  LDL.LU R86, [R1+0x1d4c] ;  /* 0x001d4c0001567983 */ /* 0x000f280000300800 */
[----:B------:R-:W4:Y:S01]  /*2b550*/  LDL.LU R87, [R1+0x1d48] ;  /* 0x001d480001577983 */ /* 0x000f220000300800 */
[----:B------:R-:W-:Y:S02]  /*2b560*/  IMAD.MOV.U32 R70, RZ, RZ, R90 ;  /* 0x000000ffff467224 */ /* 0x000fe400078e005a */
[----:B------:R-:W-:Y:S01]  /*2b570*/  IMAD.MOV.U32 R71, RZ, RZ, R91 ;  /* 0x000000ffff477224 */ /* 0x000fe200078e005b */
[----:B-1----:R-:W-:Y:S01]  /*2b580*/  MOV R102, R2 ;  /* 0x0000000200667202 */ /* 0x002fe20000000f00 */
[----:B------:R-:W-:Y:S01]  /*2b590*/  IMAD.MOV.U32 R100, RZ, RZ, R252 ;  /* 0x000000ffff647224 */ /* 0x000fe200078e00fc */
[----:B------:R-:W-:Y:S01]  /*2b5a0*/  HMMA.1688.F32.TF32 R244, R96, R36, R244 ;  /* 0x0000002460f4723c */ /* 0x000fe200000810f4 */
[----:B------:R-:W-:-:S02]  /*2b5b0*/  IMAD.MOV.U32 R101, RZ, RZ, R4 ;  /* 0x000000ffff657224 */ /* 0x000fc400078e0004 */
[----:B------:R-:W-:Y:S01]  /*2b5c0*/  IMAD.MOV.U32 R103, RZ, RZ, R0 ;  /* 0x000000ffff677224 */ /* 0x000fe200078e0000 */
[----:B------:R-:W-:Y:S01]  /*2b5d0*/  MOV R136, R232 ;  /* 0x000000e800887202 */ /* 0x000fe20000000f00 */
[----:B------:R-:W-:Y:S01]  /*2b5e0*/  IMAD.MOV.U32 R137, RZ, RZ, R233 ;  /* 0x000000ffff897224 */ /* 0x000fe200078e00e9 */
[----:B------:R-:W-:Y:S01]  /*2b5f0*/  MOV R139, R234 ;  /* 0x000000ea008b7202 */ /* 0x000fe20000000f00 */
[----:B------:R-:W-:Y:S01]  /*2b600*/  IMAD.MOV.U32 R138, RZ, RZ, R248 ;  /* 0x000000ffff8a7224 */ /* 0x000fe200078e00f8 */
[C---:B---3--:R-:W-:Y:S06]  /*2b610*/  HMMA.1688.F32.TF32 R240, R96.reuse, R40, R240 ;  /* 0x0000002860f0723c */ /* 0x048fec00000810f0 */
[C---:B--2---:R-:W-:Y:S06]  /*2b620*/  HMMA.1688.F32.TF32 R88, R96.reuse, R20, R72 ;  /* 0x000000146058723c */ /* 0x044fec0000081048 */
[C---:B----4-:R-:W-:Y:S06]  /*2b630*/  HMMA.1688.F32.TF32 R72, R96.reuse, R28, R80 ;  /* 0x0000001c6048723c */ /* 0x050fec0000081050 */
[----:B------:R-:W-:-:S15]  /*2b640*/  HMMA.1688.F32.TF32 R76, R96, R24, R76 ;  /* 0x00000018604c723c */ /* 0x000fde000008104c */
[----:B------:R-:W-:-:S03]  /*2b650*/  NOP ;  /* 0x0000000000007918 */ /* 0x000fc60000000000 */
[----:B------:R-:W-:Y:S01]  /*2b660*/  IMAD.MOV.U32 R252, RZ, RZ, R72 ;  /* 0x000000fffffc7224 */ /* 0x000fe200078e0048 */
[----:B------:R-:W-:Y:S01]  /*2b670*/  MOV R4, R73 ;  /* 0x0000004900047202 */ /* 0x000fe20000000f00 */
[----:B------:R-:W-:Y:S02]  /*2b680*/  IMAD.MOV.U32 R2, RZ, RZ, R74 ;  /* 0x000000ffff027224 */ /* 0x000fe400078e004a */
[----:B------:R-:W-:Y:S02]  /*2b690*/  IMAD.MOV.U32 R0, RZ, RZ, R75 ;  /* 0x000000ffff007224 */ /* 0x000fe400078e004b */
[C---:B------:R-:W-:Y:S01]  /*2b6a0*/  HMMA.1688.F32.TF32 R72, R96.reuse, R32, R84 ;  /* 0x000000206048723c */ /* 0x040fe20000081054 */
[----:B------:R-:W-:Y:S04]  /*2b6b0*/  STL.64 [R1+0x340], R88 ;  /* 0x0003405801007387 */ /* 0x000fe80000100a00 */
[----:B------:R-:W-:Y:S04]  /*2b6c0*/  STL.64 [R1+0x348], R90 ;  /* 0x0003485a01007387 */ /* 0x000fe80000100a00 */
[----:B------:R-:W-:Y:S04]  /*2b6d0*/  STL.64 [R1+0x330], R76 ;  /* 0x0003304c01007387 */ /* 0x000fe80000100a00 */
[----:B------:R1:W-:Y:S04]  /*2b6e0*/  STL.64 [R1+0x338], R78 ;  /* 0x0003384e01007387 */ /* 0x0003e80000100a00 */
[----:B------:R-:W-:Y:S06]  /*2b6f0*/  STL.64 [R1+0x1a38], R246 ;  /* 0x001a38f601007387 */ /* 0x000fec0000100a00 */
[----:B------:R-:W-:Y:S04]  /*2b700*/  STL.64 [R1+0x110], R72 ;  /* 0x0001104801007387 */ /* 0x000fe80000100a00 */
[----:B------:R2:W-:Y:S01]  /*2b710*/  STL.64 [R1+0x118], R74 ;  /* 0x0001184a01007387 */ /* 0x0005e20000100a00 */
[C---:B-1----:R-:W-:Y:S06]  /*2b720*/  HMMA.1688.F32.TF32 R76, R96.reuse, R48, R112 ;  /* 0x00000030604c723c */ /* 0x042fec0000081070 */
[C---:B------:R-:W-:Y:S06]  /*2b730*/  HMMA.1688.F32.TF32 R80, R96.reuse, R52, R108 ;  /* 0x000000346050723c */ /* 0x040fec000008106c */
[C---:B--2---:R-:W-:Y:S06]  /*2b740*/  HMMA.1688.F32.TF32 R72, R96.reuse, R44, R220 ;  /* 0x0000002c6048723c */ /* 0x044fec00000810dc */
[----:B------:R-:W-:Y:S01]  /*2b750*/  HMMA.1688.F32.TF32 R84, R96, R56, R104 ;  /* 0x000000386054723c */ /* 0x000fe20000081068 */
[----:B------:R-:W-:Y:S04]  /*2b760*/  STL.64 [R1+0x1a30], R244 ;  /* 0x001a30f401007387 */ /* 0x000fe80000100a00 */
[----:B------:R-:W-:Y:S04]  /*2b770*/  STL.64 [R1+0x1a48], R242 ;  /* 0x001a48f201007387 */ /* 0x000fe80000100a00 */
[----:B------:R-:W-:Y:S01]  /*2b780*/  STL.64 [R1+0x1a40], R240 ;  /* 0x001a40f001007387 */ /* 0x000fe20000100a00 */
[----:B------:R-:W-:Y:S01]  /*2b790*/  IMAD.MOV.U32 R132, RZ, RZ, R235 ;  /* 0x000000ffff847224 */ /* 0x000fe200078e00eb */
[----:B------:R-:W-:Y:S01]  /*2b7a0*/  MOV R134, R250 ;  /* 0x000000fa00867202 */ /* 0x000fe20000000f00 */
[----:B------:R-:W-:-:S02]  /*2b7b0*/  IMAD.MOV.U32 R133, RZ, RZ, R251 ;  /* 0x000000ffff857224 */ /* 0x000fc400078e00fb */
[----:B------:R-:W-:Y:S01]  /*2b7c0*/  IMAD.MOV.U32 R135, RZ, RZ, R249 ;  /* 0x000000ffff877224 */ /* 0x000fe200078e00f9 */
[----:B------:R-:W-:Y:S01]  /*2b7d0*/  HMMA.1688.F32.TF32 R88, R96, R60, R100 ;  /* 0x0000003c6058723c */ /* 0x000fe20000081064 */
[----:B------:R-:W-:Y:S01]  /*2b7e0*/  IMAD.MOV.U32 R208, RZ, RZ, R226 ;  /* 0x000000ffffd07224 */ /* 0x000fe200078e00e2 */
        /* <DEDUP_REMOVED lines=8> */
[----:B------:R-:W2:Y:S04]  /*2b870*/  LDL.LU R232, [R1+0x1d44] ;  /* 0x001d440001e87983 */ /* 0x000ea80000300800 */
[----:B------:R-:W3:Y:S04]  /*2b880*/  LDL.LU R233, [R1+0x1d40] ;  /* 0x001d400001e97983 */ /* 0x000ee80000300800 */
[----:B------:R-:W4:Y:S04]  /*2b890*/  LDL.LU R248, [R1+0x1d3c] ;  /* 0x001d3c0001f87983 */ /* 0x000f280000300800 */
[----:B------:R-:W4:Y:S04]  /*2b8a0*/  LDL.LU R234, [R1+0x1d38] ;  /* 0x001d380001ea7983 */ /* 0x000f280000300800 */
[----:B------:R-:W4:Y:S04]  /*2b8b0*/  LDL.LU R235, [R1+0x1d34] ;  /* 0x001d340001eb7983 */ /* 0x000f280000300800 */
[----:B------:R-:W4:Y:S04]  /*2b8c0*/  LDL.LU R251, [R1+0x1d30] ;  /* 0x001d300001fb7983 */ /* 0x000f280000300800 */
[----:B------:R-:W4:Y:S04]  /*2b8d0*/  LDL.LU R250, [R1+0x1d2c] ;  /* 0x001d2c0001fa7983 */ /* 0x000f280000300800 */
[----:B------:R-:W4:Y:S01]  /*2b8e0*/  LDL.LU R249, [R1+0x1d28] ;  /* 0x001d280001f97983 */ /* 0x000f220000300800 */
[----:B------:R-:W-:Y:S01]  /*2b8f0*/  MOV R209, R227 ;  /* 0x000000e300d17202 */ /* 0x000fe20000000f00 */
[----:B------:R-:W-:-:S02]  /*2b900*/  IMAD.MOV.U32 R210, RZ, RZ, R213 ;  /* 0x000000ffffd27224 */ /* 0x000fc400078e00d5 */
[----:B------:R-:W-:Y:S01]  /*2b910*/  IMAD.MOV.U32 R211, RZ, RZ, R212 ;  /* 0x000000ffffd37224 */ /* 0x000fe200078e00d4 */
[----:B------:R-:W-:Y:S01]  /*2b920*/  MOV R194, R225 ;  /* 0x000000e100c27202 */ /* 0x000fe20000000f00 */
[----:B------:R-:W-:Y:S02]  /*2b930*/  IMAD.MOV.U32 R195, RZ, RZ, R224 ;  /* 0x000000ffffc37224 */ /* 0x000fe400078e00e0 */
[----:B------:R-:W-:Y:S01]  /*2b940*/  IMAD.MOV.U32 R196, RZ, RZ, R214 ;  /* 0x000000ffffc47224 */ /* 0x000fe200078e00d6 */
[----:B------:R-:W-:Y:S01]  /*2b950*/  MOV R198, R229 ;  /* 0x000000e500c67202 */ /* 0x000fe20000000f00 */
[----:B------:R-:W-:Y:S02]  /*2b960*/  IMAD.MOV.U32 R197, RZ, RZ, R228 ;  /* 0x000000ffffc57224 */ /* 0x000fe400078e00e4 */
[----:B------:R-:W-:Y:S01]  /*2b970*/  IMAD.MOV.U32 R199, RZ, RZ, R230 ;  /* 0x000000ffffc77224 */ /* 0x000fe200078e00e6 */
[----:B------:R-:W-:Y:S01]  /*2b980*/  MOV R205, R237 ;  /* 0x000000ed00cd7202 */ /* 0x000fe20000000f00 */
[----:B------:R-:W-:-:S02]  /*2b990*/  IMAD.MOV.U32 R204, RZ, RZ, R236 ;  /* 0x000000ffffcc7224 */ /* 0x000fc400078e00ec */
[----:B------:R-:W-:Y:S02]  /*2b9a0*/  IMAD.MOV.U32 R206, RZ, RZ, R238 ;  /* 0x000000ffffce7224 */ /* 0x000fe400078e00ee */
[----:B------:R-:W-:Y:S01]  /*2b9b0*/  IMAD.MOV.U32 R207, RZ, RZ, R239 ;  /* 0x000000ffffcf7224 */ /* 0x000fe200078e00ef */
[----:B------:R-:W-:Y:S01]  /*2b9c0*/  HMMA.1688.F32.TF32 R136, R156, R48, R136 ;  /* 0x000000309c88723c */ /* 0x000fe20000081088 */
[----:B------:R-:W-:Y:S01]  /*2b9d0*/  MOV R216, R231 ;  /* 0x000000e700d87202 */ /* 0x000fe20000000f00 */
[----:B------:R-:W-:Y:S01]  /*2b9e0*/  IMAD.MOV.U32 R217, RZ, RZ, R215 ;  /* 0x000000ffffd97224 */ /* 0x000fe200078e00d7 */
[----:B------:R-:W-:Y:S04]  /*2b9f0*/  LDS R220, [R3+UR7+0x8180] ;  /* 0x0081800703dc7984 */ /* 0x000fe80008000800 */
[----:B------:R-:W-:Y:S04]  /*2ba00*/  LDS R222, [R3+UR7+0x9180] ;  /* 0x0091800703de7984 */ /* 0x000fe80008000800 */
[----:B------:R-:W-:Y:S04]  /*2ba10*/  LDS R221, [R7+UR7+0x8180] ;  /* 0x0081800707dd7984 */ /* 0x000fe80008000800 */
[----:B------:R-:W1:Y:S01]  /*2ba20*/  LDS R223, [R7+UR7+0x9180] ;  /* 0x0091800707df7984 */ /* 0x000e620008000800 */
[----:B--2---:R-:W-:-:S02]  /*2ba30*/  IMAD.MOV.U32 R131, RZ, RZ, R232 ;  /* 0x000000ffff837224 */ /* 0x004fc400078e00e8 */
[----:B---3--:R-:W-:Y:S02]  /*2ba40*/  IMAD.MOV.U32 R130, RZ, RZ, R233 ;  /* 0x000000ffff827224 */ /* 0x008fe400078e00e9 */
[----:B----4-:R-:W-:Y:S02]  /*2ba50*/  IMAD.MOV.U32 R128, RZ, RZ, R248 ;  /* 0x000000ffff807224 */ /* 0x010fe400078e00f8 */
[----:B------:R-:W2:Y:S01]  /*2ba60*/  LDL.LU R248, [R1+0x1d24] ;  /* 0x001d240001f87983 */ /* 0x000ea20000300800 */
[----:B------:R-:W-:-:S03]  /*2ba70*/  MOV R129, R234 ;  /* 0x000000ea00817202 */ /* 0x000fc60000000f00 */
        /* <DEDUP_REMOVED lines=24> */
[----:B------:R-:W-:Y:S01]  /*2bc00*/  IMAD.MOV.U32 R121, RZ, RZ, R249 ;  /* 0x000000ffff797224 */ /* 0x000fe200078e00f9 */
[----:B------:R-:W-:Y:S01]  /*2bc10*/  MOV R123, R251 ;  /* 0x000000fb007b7202 */ /* 0x000fe20000000f00 */
[----:B------:R-:W-:-:S02]  /*2bc20*/  IMAD.MOV.U32 R122, RZ, RZ, R250 ;  /* 0x000000ffff7a7224 */ /* 0x000fc400078e00fa */
[----:B------:R-:W-:Y:S01]  /*2bc30*/  IMAD.MOV.U32 R124, RZ, RZ, R235 ;  /* 0x000000ffff7c7224 */ /* 0x000fe200078e00eb */
[----:B--2---:R-:W-:Y:S01]  /*2bc40*/  MOV R120, R248 ;  /* 0x000000f800787202 */ /* 0x004fe20000000f00 */
[----:B---3--:R-:W-:Y:S02]  /*2bc50*/  IMAD.MOV.U32 R115, RZ, RZ, R234 ;  /* 0x000000ffff737224 */ /* 0x008fe400078e00ea */
[----:B----4-:R-:W-:Y:S01]  /*2bc60*/  IMAD.MOV.U32 R114, RZ, RZ, R233 ;  /* 0x000000ffff727224 */ /* 0x010fe200078e00e9 */
[----:B------:R-:W-:Y:S02]  /*2bc70*/  MOV R113, R232 ;  /* 0x000000e800717202 */ /* 0x000fe40000000f00 */
        /* <DEDUP_REMOVED lines=10> */
[----:B------:R-:W4:Y:S01]  /*2bd20*/  LDL.LU R127, [R1+0x1dc] ;  /* 0x0001dc00017f7983 */ /* 0x000f220000300800 */
[C---:B------:R-:W-:Y:S06]  /*2bd30*/  HMMA.1688.F32.TF32 R100, R156.reuse, R12, R100 ;  /* 0x0000000c9c64723c */ /* 0x040fec0000081064 */
[C---:B-1----:R-:W-:Y:S06]  /*2bd40*/  HMMA.1688.F32.TF32 R72, R156.reuse, R8, R140 ;  /* 0x000000089c48723c */ /* 0x042fec000008108c */
[C---:B------:R-:W-:Y:S06]  /*2bd50*/  HMMA.1688.F32.TF32 R116, R156.reuse, R28, R116 ;  /* 0x0000001c9c74723c */ /* 0x040fec0000081074 */
[C---:B------:R-:W-:Y:S01]  /*2bd60*/  HMMA.1688.F32.TF32 R104, R156.reuse, R16, R104 ;  /* 0x000000109c68723c */ /* 0x040fe20000081068 */
[----:B------:R-:W-:Y:S05]  /*2bd70*/  STL.64 [R1+0x1aa0], R90 ;  /* 0x001aa05a01007387 */ /* 0x000fea0000100a00 */
[C---:B------:R-:W-:Y:S06]  /*2bd80*/  HMMA.1688.F32.TF32 R120, R156.reuse, R32, R120 ;  /* 0x000000209c78723c */ /* 0x040fec0000081078 */
[C---:B------:R-:W-:Y:S06]  /*2bd90*/  HMMA.1688.F32.TF32 R108, R156.reuse, R20, R108 ;  /* 0x000000149c6c723c */ /* 0x040fec000008106c */
[C---:B------:R-:W-:Y:S01]  /*2bda0*/  HMMA.1688.F32.TF32 R112, R156.reuse, R24, R112 ;  /* 0x000000189c70723c */ /* 0x040fe20000081070 */
[----:B------:R-:W-:Y:S05]  /*2bdb0*/  STL.64 [R1+0x1a98], R88 ;  /* 0x001a985801007387 */ /* 0x000fea0000100a00 */
[C---:B------:R-:W-:Y:S06]  /*2bdc0*/  HMMA.1688.F32.TF32 R128, R156.reuse, R40, R128 ;  /* 0x000000289c80723c */ /* 0x040fec0000081080 */
[----:B------:R-:W-:Y:S06]  /*2bdd0*/  HMMA.1688.F32.TF32 R132, R156, R44, R132 ;  /* 0x0000002c9c84723c */ /* 0x000fec0000081084 */
[C---:B---3--:R-:W-:Y:S06]  /*2bde0*/  HMMA.1688.F32.TF32 R92, R96.reuse, R64, R248 ;  /* 0x00000040605c723c */ /* 0x048fec00000810f8 */
[----:B--2---:R-:W-:Y:S01]  /*2bdf0*/  HMMA.1688.F32.TF32 R96, R96, R68, R232 ;  /* 0x000000446060723c */ /* 0x004fe200000810e8 */
[----:B------:R-:W-:Y:S04]  /*2be00*/  LDS R232, [R3+UR7+0x8200] ;  /* 0x0082000703e87984 */ /* 0x000fe80008000800 */
[----:B------:R-:W-:Y:S01]  /*2be10*/  LDS R234, [R3+UR7+0x9200] ;  /* 0x0092000703ea7984 */ /* 0x000fe20008000800 */
[----:B------:R-:W-:Y:S03]  /*2be20*/  HMMA.1688.F32.TF32 R200, R220, R48, R204 ;  /* 0x00000030dcc8723c */ /* 0x000fe600000810cc */
[----:B------:R-:W-:Y:S03]  /*2be30*/  LDS R233, [R7+UR7+0x8200] ;  /* 0x0082000707e97984 */ /* 0x000fe60008000800 */
[----:B----4-:R-:W-:Y:S01]  /*2be40*/  HMMA.1688.F32.TF32 R124, R156, R36, R124 ;  /* 0x000000249c7c723c */ /* 0x010fe2000008107c */
[----:B------:R-:W1:Y:S04]  /*2be50*/  LDS R235, [R7+UR7+0x9200] ;  /* 0x0092000707eb7984 */ /* 0x000e680008000800 */
[----:B------:R-:W-:Y:S04]  /*2be60*/  STL.64 [R1+0x1ab0], R94 ;  /* 0x001ab05e01007387 */ /* 0x000fe80000100a00 */
[----:B------:R-:W-:Y:S04]  /*2be70*/  STL.64 [R1+0x1aa8], R92 ;  /* 0x001aa85c01007387 */ /* 0x000fe80000100a00 */
[----:B------:R-:W-:Y:S04]  /*2be80*/  STL.64 [R1+0x1ac0], R98 ;  /* 0x001ac06201007387 */ /* 0x000fe80000100a00 */
[----:B------:R-:W-:Y:S04]  /*2be90*/  STL.64 [R1+0x1ab8], R96 ;  /* 0x001ab86001007387 */ /* 0x000fe80000100a00 */
[----:B------:R-:W-:Y:S04]  /*2bea0*/  STL.64 [R1+0x1ad0], R102 ;  /* 0x001ad06601007387 */ /* 0x000fe80000100a00 */
[----:B------:R2:W-:Y:S04]  /*2beb0*/  STL.64 [R1], R72 ;  /* 0x0000004801007387 */ /* 0x0005e80000100a00 */
        /* <DEDUP_REMOVED lines=18> */
[----:B------:R-:W4:Y:S04]  /*2bfe0*/  LDL.LU R226, [R1+0x1cf4] ;  /* 0x001cf40001e27983 */ /* 0x000f280000300800 */
[----:B------:R-:W2:Y:S04]  /*2bff0*/  LDL.LU R227, [R1+0x1cf0] ;  /* 0x001cf00001e37983 */ /* 0x000ea80000300800 */
[----:B------:R-:W3:Y:S04]  /*2c000*/  LDL.LU R213, [R1+0x1cec] ;  /* 0x001cec0001d57983 */ /* 0x000ee80000300800 */
[----:B------:R-:W3:Y:S04]  /*2c010*/  LDL.LU R212, [R1+0x1ce8] ;  /* 0x001ce80001d47983 */ /* 0x000ee80000300800 */
[----:B------:R-:W3:Y:S04]  /*2c020*/  LDL.LU R192, [R1+0x2e0] ;  /* 0x0002e00001c07983 */ /* 0x000ee80000300800 */
[----:B------:R-:W3:Y:S04]  /*2c030*/  LDL.LU R193, [R1+0x2e4] ;  /* 0x0002e40001c17983 */ /* 0x000ee80000300800 */
[----:B------:R-:W3:Y:S04]  /*2c040*/  LDL.LU R225, [R1+0x1ce4] ;  /* 0x001ce40001e17983 */ /* 0x000ee80000300800 */
[----:B------:R-:W3:Y:S01]  /*2c050*/  LDL.LU R224, [R1+0x1ce0] ;  /* 0x001ce00001e07983 */ /* 0x000ee20000300800 */
[----:B----4-:R-:W-:-:S02]  /*2c060*/  IMAD.MOV.U32 R191, RZ, RZ, R226 ;  /* 0x000000ffffbf7224 */ /* 0x010fc400078e00e2 */
[----:B--2---:R-:W-:Y:S02]  /*2c070*/  IMAD.MOV.U32 R190, RZ, RZ, R227 ;  /* 0x000000ffffbe7224 */ /* 0x004fe400078e00e3 */
[----:B---3--:R-:W-:Y:S02]  /*2c080*/  IMAD.MOV.U32 R188, RZ, RZ, R213 ;  /* 0x000000ffffbc7224 */ /* 0x008fe400078e00d5 */
[----:B------:R-:W2:Y:S01]  /*2c090*/  LDL.LU R213, [R1+0x1cdc] ;  /* 0x001cdc0001d57983 */ /* 0x000ea20000300800 */
[----:B------:R-:W-:-:S03]  /*2c0a0*/  MOV R189, R212 ;  /* 0x000000d400bd7202 */ /* 0x000fc60000000f00 */
[----:B------:R-:W3:Y:S04]  /*2c0b0*/  LDL.LU R212, [R1+0x1cd8] ;  /* 0x001cd80001d47983 */ /* 0x000ee80000300800 */
[----:B------:R-:W4:Y:S04]  /*2c0c0*/  LDL.LU R227, [R1+0x1cd4] ;  /* 0x001cd40001e37983 */ /* 0x000f280000300800 */
[----:B------:R-:W2:Y:S01]  /*2c0d0*/  LDL.LU R226, [R1+0x1cd0] ;  /* 0x001cd00001e27983 */ /* 0x000ea20000300800 */
[----:B------:R-:W-:-:S03]  /*2c0e0*/  IMAD.MOV.U32 R187, RZ, RZ, R225 ;  /* 0x000000ffffbb7224 */ /* 0x000fc600078e00e1 */
[----:B------:R-:W3:Y:S01]  /*2c0f0*/  LDL.LU R184, [R1+0x2b0] ;  /* 0x0002b00001b87983 */ /* 0x000ee20000300800 */
[----:B------:R-:W-:-:S03]  /*2c100*/  MOV R186, R224 ;  /* 0x000000e000ba7202 */ /* 0x000fc60000000f00 */
        /* <DEDUP_REMOVED lines=13> */
[----:B----4-:R-:W-:Y:S01]  /*2c1e0*/  MOV R179, R224 ;  /* 0x000000e000b37202 */ /* 0x010fe20000000f00 */
[----:B--2---:R-:W-:-:S02]  /*2c1f0*/  IMAD.MOV.U32 R178, RZ, RZ, R225 ;  /* 0x000000ffffb27224 */ /* 0x004fc400078e00e1 */
[----:B------:R-:W2:Y:S04]  /*2c200*/  LDL.LU R225, [R1+0x1cc4] ;  /* 0x001cc40001e17983 */ /* 0x000ea80000300800 */
[----:B------:R-:W4:Y:S04]  /*2c210*/  LDL.LU R224, [R1+0x1cc0] ;  /* 0x001cc00001e07983 */ /* 0x000f280000300800 */
[----:B------:R-:W4:Y:S04]  /*2c220*/  LDL.LU R172, [R1+0x210] ;  /* 0x0002100001ac7983 */ /* 0x000f280000300800 */
[----:B------:R-:W4:Y:S04]  /*2c230*/  LDL.LU R173, [R1+0x214] ;  /* 0x0002140001ad7983 */ /* 0x000f280000300800 */
[----:B------:R-:W4:Y:S04]  /*2c240*/  LDL.LU R174, [R1+0x218] ;  /* 0x0002180001ae7983 */ /* 0x000f280000300800 */
[----:B------:R-:W4:Y:S04]  /*2c250*/  LDL.LU R175, [R1+0x21c] ;  /* 0x00021c0001af7983 */ /* 0x000f280000300800 */
[----:B------:R-:W4:Y:S04]  /*2c260*/  LDL.LU R168, [R1+0x200] ;  /* 0x0002000001a87983 */ /* 0x000f280000300800 */
[----:B------:R-:W4:Y:S01]  /*2c270*/  LDL.LU R169, [R1+0x204] ;  /* 0x0002040001a97983 */ /* 0x000f220000300800 */
[----:B------:R-:W-:Y:S01]  /*2c280*/  MOV R180, R226 ;  /* 0x000000e200b47202 */ /* 0x000fe20000000f00 */
[----:B------:R-:W-:Y:S01]  /*2c290*/  IMAD.MOV.U32 R181, RZ, RZ, R227 ;  /* 0x000000ffffb57224 */ /* 0x000fe200078e00e3 */
[----:B------:R-:W-:Y:S01]  /*2c2a0*/  MOV R183, R213 ;  /* 0x000000d500b77202 */ /* 0x000fe20000000f00 */
[----:B---3--:R-:W-:Y:S01]  /*2c2b0*/  IMAD.MOV.U32 R182, RZ, RZ, R212 ;  /* 0x000000ffffb67224 */ /* 0x008fe200078e00d4 */
[----:B------:R-:W-:Y:S01]  /*2c2c0*/  HMMA.1688.F32.TF32 R140, R156, R52, R140 ;  /* 0x000000349c8c723c */ /* 0x000fe2000008108c */
[----:B--2---:R-:W-:-:S02]  /*2c2d0*/  IMAD.MOV.U32 R171, RZ, RZ, R225 ;  /* 0x000000ffffab7224 */ /* 0x004fc400078e00e1 */
[----:B----4-:R-:W-:Y:S02]  /*2c2e0*/  IMAD.MOV.U32 R170, RZ, RZ, R224 ;  /* 0x000000ffffaa7224 */ /* 0x010fe400078e00e0 */
[----:B------:R-:W2:Y:S04]  /*2c2f0*/  LDL.LU R224, [R1+0x1cbc] ;  /* 0x001cbc0001e07983 */ /* 0x000ea80000300800 */
[----:B------:R-:W2:Y:S04]  /*2c300*/  LDL.LU R225, [R1+0x1cb8] ;  /* 0x001cb80001e17983 */ /* 0x000ea80000300800 */
[----:B------:R-:W3:Y:S04]  /*2c310*/  LDL.LU R164, [R1+0x1e0] ;  /* 0x0001e00001a47983 */ /* 0x000ee80000300800 */
[----:B------:R-:W3:Y:S04]  /*2c320*/  LDL.LU R165, [R1+0x1e4] ;  /* 0x0001e40001a57983 */ /* 0x000ee80000300800 */
[----:B------:R-:W3:Y:S04]  /*2c330*/  LDL.LU R166, [R1+0x1e8] ;  /* 0x0001e80001a67983 */ /* 0x000ee80000300800 */
[----:B------:R-:W3:Y:S04]  /*2c340*/  LDL.LU R167, [R1+0x1ec] ;  /* 0x0001ec0001a77983 */ /* 0x000ee80000300800 */
[----:B------:R-:W2:Y:S04]  /*2c350*/  LDL.LU R226, [R1+0x1cb4] ;  /* 0x001cb40001e27983 */ /* 0x000ea80000300800 */
[----:B------:R-:W2:Y:S04]  /*2c360*/  LDL.LU R227, [R1+0x1cb0] ;  /* 0x001cb00001e37983 */ /* 0x000ea80000300800 */
[----:B------:R-:W4:Y:S04]  /*2c370*/  LDL.LU R212, [R1+0x1cac] ;  /* 0x001cac0001d47983 */ /* 0x000f280000300800 */
[----:B------:R-:W4:Y:S04]  /*2c380*/  LDL.LU R213, [R1+0x1ca8] ;  /* 0x001ca80001d57983 */ /* 0x000f280000300800 */
[----:B------:R-:W4:Y:S04]  /*2c390*/  LDL.LU R214, [R1+0x1ca4] ;  /* 0x001ca40001d67983 */ /* 0x000f280000300800 */
[----:B------:R-:W3:Y:S04]  /*2c3a0*/  LDL.LU R228, [R1+0x1ca0] ;  /* 0x001ca00001e47983 */ /* 0x000ee80000300800 */
[----:B------:R-:W3:Y:S04]  /*2c3b0*/  LDL.LU R229, [R1+0x1c9c] ;  /* 0x001c9c0001e57983 */ /* 0x000ee80000300800 */
[----:B------:R-:W3:Y:S04]  /*2c3c0*/  LDL.LU R230, [R1+0x1c98] ;  /* 0x001c980001e67983 */ /* 0x000ee80000300800 */
[----:B------:R-:W2:Y:S04]  /*2c3d0*/  LDL.LU R236, [R1+0x1c94] ;  /* 0x001c940001ec7983 */ /* 0x000ea80000300800 */
[----:B------:R-:W2:Y:S04]  /*2c3e0*/  LDL.LU R237, [R1+0x1c90] ;  /* 0x001c900001ed7983 */ /* 0x000ea80000300800 */
[----:B------:R-:W2:Y:S04]  /*2c3f0*/  LDL.LU R238, [R1+0x1c8c] ;  /* 0x001c8c0001ee7983 */ /* 0x000ea80000300800 */
[----:B------:R-:W2:Y:S04]  /*2c400*/  LDL.LU R239, [R1+0x1c88] ;  /* 0x001c880001ef7983 */ /* 0x000ea80000300800 */
[----:B------:R-:W-:Y:S04]  /*2c410*/  STL.64 [R1+0x1c48], R138 ;  /* 0x001c488a01007387 */ /* 0x000fe80000100a00 */
[----:B------:R-:W-:Y:S04]  /*2c420*/  STL.64 [R1+0x1c40], R136 ;  /* 0x001c408801007387 */ /* 0x000fe80000100a00 */
[----:B------:R-:W-:Y:S04]  /*2c430*/  STL.64 [R1+0x1c58], R142 ;  /* 0x001c588e01007387 */ /* 0x000fe80000100a00 */
[----:B------:R-:W-:Y:S04]  /*2c440*/  STL.64 [R1+0x1c50], R140 ;  /* 0x001c508c01007387 */ /* 0x000fe80000100a00 */
[----:B------:R-:W3:Y:S04]  /*2c450*/  LDL.LU R231, [R1+0x1c84] ;  /* 0x001c840001e77983 */ /* 0x000ee80000300800 */
[----:B------:R-:W4:Y:S04]  /*2c460*/  LDL.LU R215, [R1+0x1c80] ;  /* 0x001c800001d77983 */ /* 0x000f280000300800 */
[----:B------:R-:W3:Y:S04]  /*2c470*/  LDL.LU R218, [R1+0x318] ;  /* 0x0003180001da7983 */ /* 0x000ee80000300800 */
[----:B------:R-:W3:Y:S01]  /*2c480*/  LDL.LU R219, [R1+0x31c] ;  /* 0x00031c0001db7983 */ /* 0x000ee20000300800 */
[----:B------:R-:W-:-:S15]  /*2c490*/  HMMA.1688.F32.TF32 R144, R156, R56, R144 ;  /* 0x000000389c90723c */ /* 0x000fde0000081090 */
[----:B------:R-:W-:-:S08]  /*2c4a0*/  NOP ;  /* 0x0000000000007918 */ /* 0x000fd00000000000 */
[----:B------:R-:W-:Y:S04]  /*2c4b0*/  STL.64 [R1+0x1c68], R146 ;  /* 0x001c689201007387 */ /* 0x000fe80000100a00 */
[----:B------:R-:W-:Y:S01]  /*2c4c0*/  STL.64 [R1+0x1c60], R144 ;  /* 0x001c609001007387 */ /* 0x000fe20000100a00 */
[----:B--2---:R-:W-:-:S15]  /*2c4d0*/  HMMA.1688.F32.TF32 R148, R156, R60, R236 ;  /* 0x0000003c9c94723c */ /* 0x004fde00000810ec */
[----:B------:R-:W-:-:S08]  /*2c4e0*/  NOP ;  /* 0x0000000000007918 */ /* 0x000fd00000000000 */
[----:B------:R-:W-:Y:S04]  /*2c4f0*/  STL.64 [R1+0x1c78], R150 ;  /* 0x001c789601007387 */ /* 0x000fe80000100a00 */
[----:B------:R-:W-:Y:S04]  /*2c500*/  STL.64 [R1+0x1c70], R148 ;  /* 0x001c709401007387 */ /* 0x000fe80000100a00 */
[----:B------:R-:W2:Y:S04]  /*2c510*/  LDL.LU R244, [R1+0x300] ;  /* 0x0003000001f47983 */ /* 0x000ea80000300800 */
[----:B------:R-:W2:Y:S04]  /*2c520*/  LDL.LU R245, [R1+0x304] ;  /* 0x0003040001f57983 */ /* 0x000ea80000300800 */
[----:B------:R-:W2:Y:S04]  /*2c530*/  LDL.LU R246, [R1+0x308] ;  /* 0x0003080001f67983 */ /* 0x000ea80000300800 */
[----:B------:R-:W2:Y:S01]  /*2c540*/  LDL.LU R247, [R1+0x30c] ;  /* 0x00030c0001f77983 */ /* 0x000ea20000300800 */
[C---:B------:R-:W-:Y:S06]  /*2c550*/  HMMA.1688.F32.TF32 R204, R220.reuse, R52, R208 ;  /* 0x00000034dccc723c */ /* 0x040fec00000810d0 */
[----:B---3--:R-:W-:-:S15]  /*2c560*/  HMMA.1688.F32.TF32 R208, R220, R56, R216 ;  /* 0x00000038dcd0723c */ /* 0x008fde00000810d8 */
[----:B------:R-:W-:-:S02]  /*2c570*/  NOP ;  /* 0x0000000000007918 */ /* 0x000fc40000000000 */
[----:B------:R-:W-:Y:S04]  /*2c580*/  STL [R1+0x19fc], R204 ;  /* 0x0019fccc01007387 */ /* 0x000fe80000100800 */
[----:B------:R-:W-:Y:S04]  /*2c590*/  STL [R1+0x19f8], R205 ;  /* 0x0019f8cd01007387 */ /* 0x000fe80000100800 */
[----:B------:R-:W-:Y:S04]  /*2c5a0*/  STL [R1+0x19f4], R206 ;  /* 0x0019f4ce01007387 */ /* 0x000fe80000100800 */
[----:B------:R-:W-:Y:S04]  /*2c5b0*/  STL [R1+0x19f0], R207 ;  /* 0x0019f0cf01007387 */ /* 0x000fe80000100800 */
[----:B------:R-:W1:Y:S04]  /*2c5c0*/  LDL.LU R72, [R1+0x3d0] ;  /* 0x0003d00001487983 */ /* 0x000e680000300800 */
[----:B------:R-:W1:Y:S04]  /*2c5d0*/  LDL.LU R73, [R1+0x3d4] ;  /* 0x0003d40001497983 */ /* 0x000e680000300800 */
[----:B------:R-:W1:Y:S04]  /*2c5e0*/  LDL.LU R74, [R1+0x3d8] ;  /* 0x0003d800014a7983 */ /* 0x000e680000300800 */
[----:B------:R-:W1:Y:S04]  /*2c5f0*/  LDL.LU R75, [R1+0x3dc] ;  /* 0x0003dc00014b7983 */ /* 0x000e680000300800 */
        /* <DEDUP_REMOVED lines=20> */
[----:B------:R-:W-:Y:S04]  /*2c740*/  STL [R1+0x1a0c], R208 ;  /* 0x001a0cd001007387 */ /* 0x000fe80000100800 */
[----:B------:R-:W-:Y:S04]  /*2c750*/  STL [R1+0x1a08], R209 ;  /* 0x001a08d101007387 */ /* 0x000fe80000100800 */
[----:B------:R-:W-:Y:S04]  /*2c760*/  STL [R1+0x1a04], R210 ;  /* 0x001a04d201007387 */ /* 0x000fe80000100800 */
[----:B------:R-:W-:Y:S04]  /*2c770*/  STL [R1+0x1a00], R211 ;  /* 0x001a00d301007387 */ /* 0x000fe80000100800 */
[----:B------:R-:W3:Y:S04]  /*2c780*/  LDL.LU R240, [R1+0x3e0] ;  /* 0x0003e00001f07983 */ /* 0x000ee80000300800 */
[----:B------:R-:W3:Y:S04]  /*2c790*/  LDL.LU R241, [R1+0x3e4] ;  /* 0x0003e40001f17983 */ /* 0x000ee80000300800 */
[----:B------:R-:W3:Y:S04]  /*2c7a0*/  LDL.LU R242, [R1+0x3e8] ;  /* 0x0003e80001f27983 */ /* 0x000ee80000300800 */
[----:B------:R-:W3:Y:S01]  /*2c7b0*/  LDL.LU R243, [R1+0x3ec] ;  /* 0x0003ec0001f37983 */ /* 0x000ee20000300800 */
[C---:B------:R-:W-:Y:S03]  /*2c7c0*/  HMMA.1688.F32.TF32 R152, R156.reuse, R64, R228 ;  /* 0x000000409c98723c */ /* 0x040fe600000810e4 */
[----:B------:R-:W-:Y:S03]  /*2c7d0*/  LDS R228, [R3+UR7+0x8280] ;  /* 0x0082800703e47984 */ /* 0x000fe60008000800 */
[----:B----4-:R-:W-:Y:S01]  /*2c7e0*/  HMMA.1688.F32.TF32 R156, R156, R68, R212 ;  /* 0x000000449c9c723c */ /* 0x010fe200000810d4 */
[----:B------:R-:W-:Y:S04]  /*2c7f0*/  LDS R230, [R3+UR7+0x9280] ;  /* 0x0092800703e67984 */ /* 0x000fe80008000800 */
[----:B------:R-:W-:Y:S01]  /*2c800*/  LDS R229, [R7+UR7+0x8280] ;  /* 0x0082800707e57984 */ /* 0x000fe20008000800 */
[C---:B------:R-:W-:Y:S03]  /*2c810*/  HMMA.1688.F32.TF32 R160, R220.reuse, R8, R224 ;  /* 0x00000008dca0723c */ /* 0x040fe600000810e0 */
[----:B------:R-:W4:Y:S03]  /*2c820*/  LDS R231, [R7+UR7+0x9280] ;  /* 0x0092800707e77984 */ /* 0x000f260008000800 */
[C---:B--2---:R-:W-:Y:S01]  /*2c830*/  HMMA.1688.F32.TF32 R212, R220.reuse, R60, R244 ;  /* 0x0000003cdcd4723c */ /* 0x044fe200000810f4 */
[----:B------:R-:W2:Y:S04]  /*2c840*/  LDL.LU R244, [R1+0x3f0] ;  /* 0x0003f00001f47983 */ /* 0x000ea80000300800 */
[----:B------:R-:W2:Y:S04]  /*2c850*/  LDL.LU R245, [R1+0x3f4] ;  /* 0x0003f40001f57983 */ /* 0x000ea80000300800 */
[----:B------:R-:W2:Y:S04]  /*2c860*/  LDL.LU R246, [R1+0x3f8] ;  /* 0x0003f80001f67983 */ /* 0x000ea80000300800 */
[----:B------:R-:W2:Y:S01]  /*2c870*/  LDL.LU R247, [R1+0x3fc] ;  /* 0x0003fc0001f77983 */ /* 0x000ea20000300800 */
        /* <DEDUP_REMOVED lines=9> */
[----:B---3--:R-:W-:Y:S06]  /*2c910*/  HMMA.1688.F32.TF32 R216, R220, R64, R216 ;  /* 0x00000040dcd8723c */ /* 0x008fec00000810d8 */
[----:B-1----:R-:W-:Y:S01]  /*2c920*/  HMMA.1688.F32.TF32 R72, R232, R20, R72 ;  /* 0x00000014e848723c */ /* 0x002fe20000081048 */
[----:B------:R-:W-:Y:S04]  /*2c930*/  STL [R1+0x1a18], R212 ;  /* 0x001a18d401007387 */ /* 0x000fe80000100800 */
[----:B------:R-:W-:Y:S04]  /*2c940*/  STL [R1+0x1a14], R213 ;  /* 0x001a14d501007387 */ /* 0x000fe80000100800 */
[----:B------:R-:W-:Y:S01]  /*2c950*/  STL [R1+0x1a10], R214 ;  /* 0x001a10d601007387 */ /* 0x000fe20000100800 */
[----:B------:R-:W-:Y:S03]  /*2c960*/  HMMA.1688.F32.TF32 R220, R220, R68, R88 ;  /* 0x00000044dcdc723c */ /* 0x000fe60000081058 */
[----:B------:R-:W-:Y:S04]  /*2c970*/  STL [R1+0x19ec], R215 ;  /* 0x0019ecd701007387 */ /* 0x000fe80000100800 */
[----:B------:R1:W-:Y:S04]  /*2c980*/  STL [R1+0x1a24], R216 ;  /* 0x001a24d801007387 */ /* 0x0003e80000100800 */
[----:B------:R3:W-:Y:S04]  /*2c990*/  STL [R1+0x1a20], R217 ;  /* 0x001a20d901007387 */ /* 0x0007e80000100800 */
[----:B------:R4:W-:Y:S01]  /*2c9a0*/  STL [R1+0x1a1c], R218 ;  /* 0x001a1cda01007387 */ /* 0x0009e20000100800 */
[----:B-1----:R-:W-:-:S03]  /*2c9b0*/  MOV R216, R73 ;  /* 0x0000004900d87202 */ /* 0x002fc60000000f00 */
[----:B------:R-:W-:Y:S01]  /*2c9c0*/  STL [R1+0x19e8], R219 ;  /* 0x0019e8db01007387 */ /* 0x000fe20000100800 */
[----:B---3--:R-:W-:-:S03]  /*2c9d0*/  IMAD.MOV.U32 R217, RZ, RZ, R74 ;  /* 0x000000ffffd97224 */ /* 0x008fc600078e004a */
[----:B------:R1:W-:Y:S01]  /*2c9e0*/  STL [R1+0x1a28], R221 ;  /* 0x001a28dd01007387 */ /* 0x0003e20000100800 */
[----:B----4-:R-:W-:Y:S02]  /*2c9f0*/  IMAD.MOV.U32 R218, RZ, RZ, R75 ;  /* 0x000000ffffda7224 */ /* 0x010fe400078e004b */
[----:B-1----:R-:W-:Y:S01]  /*2ca00*/  IMAD.MOV.U32 R221, RZ, RZ, R72 ;  /* 0x000000ffffdd7224 */ /* 0x002fe200078e0048 */
[C---:B------:R-:W-:Y:S06]  /*2ca10*/  HMMA.1688.F32.TF32 R224, R232.reuse, R8, R84 ;  /* 0x00000008e8e0723c */ /* 0x040fec0000081054 */
[C---:B------:R-:W-:Y:S06]  /*2ca20*/  HMMA.1688.F32.TF32 R76, R232.reuse, R16, R76 ;  /* 0x00000010e84c723c */ /* 0x040fec000008104c */
[----:B------:R-:W-:Y:S01]  /*2ca30*/  HMMA.1688.F32.TF32 R72, R232, R24, R240 ;  /* 0x00000018e848723c */ /* 0x000fe200000810f0 */
[----:B------:R-:W-:Y:S04]  /*2ca40*/  STL [R1+0x19e4], R222 ;  /* 0x0019e4de01007387 */ /* 0x000fe80000100800 */
[----:B------:R-:W-:-:S15]  /*2ca50*/  STL [R1+0x19e0], R223 ;  /* 0x0019e0df01007387 */ /* 0x000fde0000100800 */
[----:B------:R-:W-:-:S04]  /*2ca60*/  NOP ;  /* 0x0000000000007918 */ /* 0x000fc80000000000 */
[----:B------:R-:W-:Y:S01]  /*2ca70*/  MOV R212, R72 ;  /* 0x0000004800d47202 */ /* 0x000fe20000000f00 */
[----:B------:R-:W-:Y:S01]  /*2ca80*/  IMAD.MOV.U32 R213, RZ, RZ, R73 ;  /* 0x000000ffffd57224 */ /* 0x000fe200078e0049 */
[----:B------:R-:W-:Y:S01]  /*2ca90*/  MOV R208, R75 ;  /* 0x0000004b00d07202 */ /* 0x000fe20000000f00 */
[----:B------:R-:W-:Y:S01]  /*2caa0*/  IMAD.MOV.U32 R214, RZ, RZ, R74 ;  /* 0x000000ffffd67224 */ /* 0x000fe200078e004a */
[----:B------:R-:W-:Y:S04]  /*2cab0*/  STL [R1+0x19dc], R227 ;  /* 0x0019dce301007387 */ /* 0x000fe80000100800 */
[----:B------:R1:W-:Y:S04]  /*2cac0*/  STL.64 [R1+0x10], R76 ;  /* 0x0000104c01007387 */ /* 0x0003e80000100a00 */
[----:B------:R3:W-:Y:S01]  /*2cad0*/  STL.64 [R1+0x18], R78 ;  /* 0x0000184e01007387 */ /* 0x0007e20000100a00 */
[C---:B------:R-:W-:Y:S06]  /*2cae0*/  HMMA.1688.F32.TF32 R248, R232.reuse, R12, R80 ;  /* 0x0000000ce8f8723c */ /* 0x040fec0000081050 */
[----:B--2---:R-:W-:Y:S01]  /*2caf0*/  HMMA.1688.F32.TF32 R72, R232, R28, R244 ;  /* 0x0000001ce848723c */ /* 0x004fe200000810f4 */
[----:B------:R-:W2:Y:S04]  /*2cb00*/  LDL.LU R244, [R1+0x600] ;  /* 0x0006000001f47983 */ /* 0x000ea80000300800 */
[----:B------:R-:W2:Y:S04]  /*2cb10*/  LDL.LU R245, [R1+0x604] ;  /* 0x0006040001f57983 */ /* 0x000ea80000300800 */
[----:B------:R-:W2:Y:S04]  /*2cb20*/  LDL.LU R246, [R1+0x608] ;  /* 0x0006080001f67983 */ /* 0x000ea80000300800 */
[----:B------:R-:W2:Y:S11]  /*2cb30*/  LDL.LU R247, [R1+0x60c] ;  /* 0x00060c0001f77983 */ /* 0x000eb60000300800 */
[----:B------:R-:W-:Y:S01]  /*2cb40*/  IMAD.MOV.U32 R209, RZ, RZ, R72 ;  /* 0x000000ffffd17224 */ /* 0x000fe200078e0048 */
[----:B------:R-:W-:Y:S01]  /*2cb50*/  MOV R211, R74 ;  /* 0x0000004a00d37202 */ /* 0x000fe20000000f00 */
[----:B------:R-:W-:Y:S01]  /*2cb60*/  IMAD.MOV.U32 R210, RZ, RZ, R73 ;  /* 0x000000ffffd27224 */ /* 0x000fe200078e0049 */
[----:B------:R-:W4:Y:S01]  /*2cb70*/  LDL.LU R72, [R1+0x5a0] ;  /* 0x0005a00001487983 */ /* 0x000f220000300800 */
[----:B------:R-:W-:-:S03]  /*2cb80*/  IMAD.MOV.U32 R204, RZ, RZ, R75 ;  /* 0x000000ffffcc7224 */ /* 0x000fc600078e004b */
        /* <DEDUP_REMOVED lines=75> */
[----:B-1----:R-:W4:Y:S04]  /*2d040*/  LDL.LU R76, [R1+0x5b0] ;  /* 0x0005b000014c7983 */ /* 0x002f280000300800 */
[----:B------:R-:W4:Y:S04]  /*2d050*/  LDL.LU R77, [R1+0x5b4] ;  /* 0x0005b400014d7983 */ /* 0x000f280000300800 */
[----:B---3--:R-:W3:Y:S04]  /*2d060*/  LDL.LU R78, [R1+0x5b8] ;  /* 0x0005b800014e7983 */ /* 0x008ee80000300800 */
[----:B------:R-:W3:Y:S04]  /*2d070*/  LDL.LU R79, [R1+0x5bc] ;  /* 0x0005bc00014f7983 */ /* 0x000ee80000300800 */
[----:B------:R-:W3:Y:S04]  /*2d080*/  LDL.LU R240, [R1+0x610] ;  /* 0x0006100001f07983 */ /* 0x000ee80000300800 */
[----:B------:R-:W3:Y:S04]  /*2d090*/  LDL.LU R241, [R1+0x614] ;  /* 0x0006140001f17983 */ /* 0x000ee80000300800 */
[----:B------:R-:W3:Y:S04]  /*2d0a0*/  LDL.LU R242, [R1+0x618] ;  /* 0x0006180001f27983 */ /* 0x000ee80000300800 */
[----:B------:R-:W3:Y:S01]  /*2d0b0*/  LDL.LU R243, [R1+0x61c] ;  /* 0x00061c0001f37983 */ /* 0x000ee20000300800 */
[C---:B--2---:R-:W-:Y:S06]  /*2d0c0*/  HMMA.1688.F32.TF32 R80, R228.reuse, R36, R80 ;  /* 0x00000024e450723c */ /* 0x044fec0000081050 */
[C---:B----4-:R-:W-:Y:S06]  /*2d0d0*/  HMMA.1688.F32.TF32 R84, R228.reuse, R32, R84 ;  /* 0x00000020e454723c */ /* 0x050fec0000081054 */
[C---:B------:R-:W-:Y:S06]  /*2d0e0*/  HMMA.1688.F32.TF32 R88, R228.reuse, R28, R88 ;  /* 0x0000001ce458723c */ /* 0x040fec0000081058 */
[C---:B------:R-:W-:Y:S06]  /*2d0f0*/  HMMA.1688.F32.TF32 R96, R228.reuse, R20, R96 ;  /* 0x00000014e460723c */ /* 0x040fec0000081060 */
[C---:B------:R-:W-:Y:S06]  /*2d100*/  HMMA.1688.F32.TF32 R100, R228.reuse, R16, R100 ;  /* 0x00000010e464723c */ /* 0x040fec0000081064 */
[----:B------:R-:W-:Y:S06]  /*2d110*/  HMMA.1688.F32.TF32 R104, R228, R12, R104 ;  /* 0x0000000ce468723c */ /* 0x000fec0000081068 */
[C---:B------:R-:W-:Y:S06]  /*2d120*/  HMMA.1688.F32.TF32 R112, R232.reuse, R68, R112 ;  /* 0x00000044e870723c */ /* 0x040fec0000081070 */
[C---:B------:R-:W-:Y:S06]  /*2d130*/  HMMA.1688.F32.TF32 R116, R232.reuse, R64, R116 ;  /* 0x00000040e874723c */ /* 0x040fec0000081074 */
[C---:B------:R-:W-:Y:S06]  /*2d140*/  HMMA.1688.F32.TF32 R120, R232.reuse, R60, R120 ;  /* 0x0000003ce878723c */ /* 0x040fec0000081078 */
[C---:B------:R-:W-:Y:S06]  /*2d150*/  HMMA.1688.F32.TF32 R128, R232.reuse, R52, R128 ;  /* 0x00000034e880723c */ /* 0x040fec0000081080 */
[C---:B------:R-:W-:Y:S06]  /*2d160*/  HMMA.1688.F32.TF32 R132, R232.reuse, R48, R132 ;  /* 0x00000030e884723c */ /* 0x040fec0000081084 */
[C---:B------:R-:W-:Y:S06]  /*2d170*/  HMMA.1688.F32.TF32 R136, R232.reuse, R44, R136 ;  /* 0x0000002ce888723c */ /* 0x040fec0000081088 */
[C---:B------:R-:W-:Y:S06]  /*2d180*/  HMMA.1688.F32.TF32 R140, R232.reuse, R40, R140 ;  /* 0x00000028e88c723c */ /* 0x040fec000008108c */
[----:B------:R-:W-:-:S15]  /*2d190*/  HMMA.1688.F32.TF32 R124, R232, R56, R124 ;  /* 0x00000038e87c723c */ /* 0x000fde000008107c */
[----:B------:R-:W-:-:S02]  /*2d1a0*/  NOP ;  /* 0x0000000000007918 */ /* 0x000fc40000000000 */
[----:B------:R-:W-:Y:S01]  /*2d1b0*/  STL.64 [R1+0xe0], R140 ;  /* 0x0000e08c01007387 */ /* 0x000fe20000100a00 */
[C---:B------:R-:W-:Y:S03]  /*2d1c0*/  HMMA.1688.F32.TF32 R108, R228.reuse, R8, R108 ;  /* 0x00000008e46c723c */ /* 0x040fe6000008106c */
        /* <DEDUP_REMOVED lines=8> */
[----:B------:R-:W-:Y:S01]  /*2d250*/  STL.64 [R1+0xa0], R124 ;  /* 0x0000a07c01007387 */ /* 0x000fe20000100a00 */
[C---:B---3--:R-:W-:Y:S03]  /*2d260*/  HMMA.1688.F32.TF32 R76, R228.reuse, R40, R76 ;  /* 0x00000028e44c723c */ /* 0x048fe6000008104c */
        /* <DEDUP_REMOVED lines=26> */
[C---:B-1----:R-:W-:Y:S06]  /*2d410*/  HMMA.1688.F32.TF32 R80, R228.reuse, R48, R240 ;  /* 0x00000030e450723c */ /* 0x042fec00000810f0 */
[----:B--2---:R-:W-:Y:S01]  /*2d420*/  HMMA.1688.F32.TF32 R76, R228, R52, R244 ;  /* 0x00000034e44c723c */ /* 0x004fe200000810f4 */
[----:B------:R1:W-:Y:S04]  /*2d430*/  STL.64 [R1+0x1c0], R72 ;  /* 0x0001c04801007387 */ /* 0x0003e80000100a00 */
[----:B------:R2:W-:Y:S04]  /*2d440*/  STL.64 [R1+0x1c8], R74 ;  /* 0x0001c84a01007387 */ /* 0x0005e80000100a00 */
[----:B-1----:R-:W3:Y:S08]  /*2d450*/  LDL.LU R72, [R1+0x750] ;  /* 0x0007500001487983 */ /* 0x002ef00000300800 */
[----:B------:R-:W-:Y:S04]  /*2d460*/  STL.64 [R1+0x220], R80 ;  /* 0x0002205001007387 */ /* 0x000fe80000100a00 */
[----:B------:R-:W-:Y:S04]  /*2d470*/  STL.64 [R1+0x228], R82 ;  /* 0x0002285201007387 */ /* 0x000fe80000100a00 */
[----:B------:R1:W-:Y:S04]  /*2d480*/  STL.64 [R1+0x210], R76 ;  /* 0x0002104c01007387 */ /* 0x0003e80000100a00 */
[----:B------:R4:W-:Y:S04]  /*2d490*/  STL.64 [R1+0x218], R78 ;  /* 0x0002184e01007387 */ /* 0x0009e80000100a00 */
[----:B------:R-:W3:Y:S04]  /*2d4a0*/  LDL.LU R73, [R1+0x754] ;  /* 0x0007540001497983 */ /* 0x000ee80000300800 */
[----:B--2---:R-:W3:Y:S04]  /*2d4b0*/  LDL.LU R74, [R1+0x758] ;  /* 0x00075800014a7983 */ /* 0x004ee80000300800 */
[----:B------:R-:W3:Y:S04]  /*2d4c0*/  LDL.LU R75, [R1+0x75c] ;  /* 0x00075c00014b7983 */ /* 0x000ee80000300800 */
[----:B-1----:R-:W2:Y:S04]  /*2d4d0*/  LDL.LU R76, [R1+0x760] ;  /* 0x00076000014c7983 */ /* 0x002ea80000300800 */
[----:B------:R-:W2:Y:S04]  /*2d4e0*/  LDL.LU R77, [R1+0x764] ;  /* 0x00076400014d7983 */ /* 0x000ea80000300800 */
[----:B----4-:R-:W2:Y:S04]  /*2d4f0*/  LDL.LU R78, [R1+0x768] ;  /* 0x00076800014e7983 */ /* 0x010ea80000300800 */
        /* <DEDUP_REMOVED lines=16> */
[----:B------:R-:W4:Y:S01]  /*2d600*/  LDL.LU R99, [R1+0x7dc] ;  /* 0x0007dc0001637983 */ /* 0x000f220000300800 */
[C---:B------:R-:W-:Y:S03]  /*2d610*/  HMMA.1688.F32.TF32 R144, R232.reuse, R36, R144 ;  /* 0x00000024e890723c */ /* 0x040fe60000081090 */
[----:B------:R-:W3:Y:S04]  /*2d620*/  LDL.LU R244, [R1+0x800] ;  /* 0x0008000001f47983 */ /* 0x000ee80000300800 */
[----:B------:R-:W3:Y:S04]  /*2d630*/  LDL.LU R245, [R1+0x804] ;  /* 0x0008040001f57983 */ /* 0x000ee80000300800 */
[----:B------:R-:W3:Y:S04]  /*2d640*/  LDL.LU R246, [R1+0x808] ;  /* 0x0008080001f67983 */ /* 0x000ee80000300800 */
[----:B------:R-:W3:Y:S01]  /*2d650*/  LDL.LU R247, [R1+0x80c] ;  /* 0x00080c0001f77983 */ /* 0x000ee20000300800 */
[----:B------:R-:W-:Y:S03]  /*2d660*/  HMMA.1688.F32.TF32 R148, R232, R32, R236 ;  /* 0x00000020e894723c */ /* 0x000fe600000810ec */
        /* <DEDUP_REMOVED lines=20> */
[----:B------:R-:W-:-:S03]  /*2d7b0*/  MOV R219, R144 ;  /* 0x0000009000db7202 */ /* 0x000fc60000000f00 */
[----:B------:R-:W3:Y:S01]  /*2d7c0*/  LDL.LU R136, [R1+0x590] ;  /* 0x0005900001887983 */ /* 0x000ee20000300800 */
[----:B------:R-:W-:-:S03]  /*2d7d0*/  IMAD.MOV.U32 R222, RZ, RZ, R145 ;  /* 0x000000ffffde7224 */ /* 0x000fc600078e0091 */
[----:B------:R-:W3:Y:S01]  /*2d7e0*/  LDL.LU R137, [R1+0x594] ;  /* 0x0005940001897983 */ /* 0x000ee20000300800 */
[----:B------:R-:W-:-:S03]  /*2d7f0*/  IMAD.MOV.U32 R223, RZ, RZ, R146 ;  /* 0x000000ffffdf7224 */ /* 0x000fc600078e0092 */
[----:B------:R-:W3:Y:S01]  /*2d800*/  LDL.LU R138, [R1+0x598] ;  /* 0x00059800018a7983 */ /* 0x000ee20000300800 */
[----:B------:R-:W-:-:S03]  /*2d810*/  MOV R227, R147 ;  /* 0x0000009300e37202 */ /* 0x000fc60000000f00 */
[----:B------:R-:W3:Y:S01]  /*2d820*/  LDL.LU R139, [R1+0x59c] ;  /* 0x00059c00018b7983 */ /* 0x000ee20000300800 */
[----:B------:R-:W-:-:S03]  /*2d830*/  IMAD.MOV.U32 R205, RZ, RZ, R148 ;  /* 0x000000ffffcd7224 */ /* 0x000fc600078e0094 */
[----:B------:R-:W3:Y:S01]  /*2d840*/  LDL.LU R144, [R1+0x5e0] ;  /* 0x0005e00001907983 */ /* 0x000ee20000300800 */
[----:B------:R-:W-:-:S03]  /*2d850*/  MOV R206, R149 ;  /* 0x0000009500ce7202 */ /* 0x000fc60000000f00 */
[----:B------:R-:W3:Y:S01]  /*2d860*/  LDL.LU R145, [R1+0x5e4] ;  /* 0x0005e40001917983 */ /* 0x000ee20000300800 */
[----:B------:R-:W-:-:S03]  /*2d870*/  IMAD.MOV.U32 R207, RZ, RZ, R150 ;  /* 0x000000ffffcf7224 */ /* 0x000fc600078e0096 */
[----:B------:R-:W3:Y:S01]  /*2d880*/  LDL.LU R146, [R1+0x5e8] ;  /* 0x0005e80001927983 */ /* 0x000ee20000300800 */
[----:B------:R-:W-:-:S03]  /*2d890*/  IMAD.MOV.U32 R215, RZ, RZ, R151 ;  /* 0x000000ffffd77224 */ /* 0x000fc600078e0097 */
        /* <DEDUP_REMOVED lines=37> */
[----:B------:R-:W-:Y:S04]  /*2daf0*/  LDS R232, [R3+UR7+0x8300] ;  /* 0x0083000703e87984 */ /* 0x000fe80008000800 */
[----:B------:R-:W-:Y:S04]  /*2db00*/  LDS R234, [R3+UR7+0x9300] ;  /* 0x0093000703ea7984 */ /* 0x000fe80008000800 */
[----:B------:R-:W-:Y:S04]  /*2db10*/  LDS R233, [R7+UR7+0x8300] ;  /* 0x0083000707e97984 */ /* 0x000fe80008000800 */
[----:B------:R-:W2:Y:S02]  /*2db20*/  LDS R235, [R7+UR7+0x9300] ;  /* 0x0093000707eb7984 */ /* 0x000ea40008000800 */
[C---:B--2---:R-:W-:Y:S06]  /*2db30*/  HMMA.1688.F32.TF32 R236, R232.reuse, R20, R236 ;  /* 0x00000014e8ec723c */ /* 0x044fec00000810ec */
[----:B----4-:R-:W-:Y:S06]  /*2db40*/  HMMA.1688.F32.TF32 R128, R232, R12, R128 ;  /* 0x0000000ce880723c */ /* 0x010fec0000081080 */
[C---:B---3--:R-:W-:Y:S06]  /*2db50*/  HMMA.1688.F32.TF32 R144, R228.reuse, R60, R144 ;  /* 0x0000003ce490723c */ /* 0x048fec0000081090 */
[C---:B------:R-:W-:Y:S06]  /*2db60*/  HMMA.1688.F32.TF32 R148, R228.reuse, R56, R148 ;  /* 0x00000038e494723c */ /* 0x040fec0000081094 */
[C---:B------:R-:W-:Y:S06]  /*2db70*/  HMMA.1688.F32.TF32 R140, R228.reuse, R64, R140 ;  /* 0x00000040e48c723c */ /* 0x040fec000008108c */
[----:B------:R-:W-:Y:S11]  /*2db80*/  HMMA.1688.F32.TF32 R228, R228, R68, R136 ;  /* 0x00000044e4e4723c */ /* 0x000ff60000081088 */
[----:B------:R-:W-:Y:S01]  /*2db90*/  STL.64 [R1+0x200], R148 ;  /* 0x0002009401007387 */ /* 0x000fe20000100a00 */
[C---:B------:R-:W-:Y:S03]  /*2dba0*/  HMMA.1688.F32.TF32 R132, R232.reuse, R8, R132 ;  /* 0x00000008e884723c */ /* 0x040fe60000081084 */
[----:B------:R1:W-:Y:S04]  /*2dbb0*/  STL.64 [R1+0x208], R150 ;  /* 0x0002089601007387 */ /* 0x0003e80000100a00 */
[----:B-1----:R-:W2:Y:S01]  /*2dbc0*/  LDL.LU.64 R150, [R1+0x1c78] ;  /* 0x001c780001967983 */ /* 0x002ea20000300a00 */
[C---:B------:R-:W-:Y:S03]  /*2dbd0*/  HMMA.1688.F32.TF32 R124, R232.reuse, R16, R124 ;  /* 0x00000010e87c723c */ /* 0x040fe6000008107c */
        /* <DEDUP_REMOVED lines=9> */
[----:B------:R-:W2:Y:S04]  /*2dc70*/  LDL.LU.64 R138, [R1+0x1c48] ;  /* 0x001c4800018a7983 */ /* 0x000ea80000300a00 */
[----:B------:R-:W2:Y:S04]  /*2dc80*/  LDL.LU.64 R136, [R1+0x1c40] ;  /* 0x001c400001887983 */ /* 0x000ea80000300a00 */
[----:B------:R-:W-:Y:S04]  /*2dc90*/  STL.64 [R1+0x1b0], R228 ;  /* 0x0001b0e401007387 */ /* 0x000fe80000100a00 */
[----:B------:R-:W-:Y:S04]  /*2dca0*/  STL.64 [R1+0x1b8], R230 ;  /* 0x0001b8e601007387 */ /* 0x000fe80000100a00 */
[----:B------:R-:W-:Y:S04]  /*2dcb0*/  STL.64 [R1+0x1a0], R132 ;  /* 0x0001a08401007387 */ /* 0x000fe80000100a00 */
[----:B------:R1:W-:Y:S04]  /*2dcc0*/  STL.64 [R1+0x1a8], R134 ;  /* 0x0001a88601007387 */ /* 0x0003e80000100a00 */
[----:B------:R-:W-:Y:S04]  /*2dcd0*/  LDS R228, [R3+UR7+0x8380] ;  /* 0x0083800703e47984 */ /* 0x000fe80008000800 */
[----:B------:R-:W-:Y:S04]  /*2dce0*/  LDS R230, [R3+UR7+0x9380] ;  /* 0x0093800703e67984 */ /* 0x000fe80008000800 */
[----:B-1----:R-:W3:Y:S04]  /*2dcf0*/  LDL.LU.64 R134, [R1+0x1c38] ;  /* 0x001c380001867983 */ /* 0x002ee80000300a00 */
[----:B------:R-:W3:Y:S04]  /*2dd00*/  LDL.LU.64 R132, [R1+0x1c30] ;  /* 0x001c300001847983 */ /* 0x000ee80000300a00 */
[----:B------:R-:W-:Y:S04]  /*2dd10*/  STL.64 [R1+0x1d0], R128 ;  /* 0x0001d08001007387 */ /* 0x000fe80000100a00 */
[----:B------:R1:W-:Y:S04]  /*2dd20*/  STL.64 [R1+0x1d8], R130 ;  /* 0x0001d88201007387 */ /* 0x0003e80000100a00 */
[----:B------:R-:W-:Y:S04]  /*2dd30*/  LDS R229, [R7+UR7+0x8380] ;  /* 0x0083800707e57984 */ /* 0x000fe80008000800 */
[----:B------:R-:W1:Y:S04]  /*2dd40*/  LDS R231, [R7+UR7+0x9380] ;  /* 0x0093800707e77984 */ /* 0x000e680008000800 */
[----:B-1----:R-:W4:Y:S04]  /*2dd50*/  LDL.LU.64 R130, [R1+0x1c28] ;  /* 0x001c280001827983 */ /* 0x002f280000300a00 */
[----:B------:R-:W4:Y:S04]  /*2dd60*/  LDL.LU.64 R128, [R1+0x1c20] ;  /* 0x001c200001807983 */ /* 0x000f280000300a00 */
[----:B------:R-:W-:Y:S04]  /*2dd70*/  STL.64 [R1+0x230], R124 ;  /* 0x0002307c01007387 */ /* 0x000fe80000100a00 */
[----:B------:R1:W-:Y:S04]  /*2dd80*/  STL.64 [R1+0x238], R126 ;  /* 0x0002387e01007387 */ /* 0x0003e80000100a00 */
[----:B-1----:R-:W2:Y:S04]  /*2dd90*/  LDL.LU.64 R126, [R1+0x1c18] ;  /* 0x001c1800017e7983 */ /* 0x002ea80000300a00 */
[----:B------:R-:W2:Y:S04]  /*2dda0*/  LDL.LU.64 R124, [R1+0x1c10] ;  /* 0x001c1000017c7983 */ /* 0x000ea80000300a00 */
        /* <DEDUP_REMOVED lines=13> */
[----:B------:R-:W3:Y:S04]  /*2de80*/  LDL.LU R244, [R1+0x790] ;  /* 0x0007900001f47983 */ /* 0x000ee80000300800 */
[----:B------:R-:W-:Y:S04]  /*2de90*/  STL.64 [R1+0x280], R112 ;  /* 0x0002807001007387 */ /* 0x000fe80000100a00 */
[----:B------:R-:W-:Y:S04]  /*2dea0*/  STL.64 [R1+0x288], R114 ;  /* 0x0002887201007387 */ /* 0x000fe80000100a00 */
[----:B------:R-:W-:Y:S04]  /*2deb0*/  STL.64 [R1+0x290], R108 ;  /* 0x0002906c01007387 */ /* 0x000fe80000100a00 */
[----:B------:R1:W-:Y:S04]  /*2dec0*/  STL.64 [R1+0x298], R110 ;  /* 0x0002986e01007387 */ /* 0x0003e80000100a00 */
[----:B------:R-:W3:Y:S04]  /*2ded0*/  LDL.LU R245, [R1+0x794] ;  /* 0x0007940001f57983 */ /* 0x000ee80000300800 */
[----:B------:R-:W3:Y:S01]  /*2dee0*/  LDL.LU R246, [R1+0x798] ;  /* 0x0007980001f67983 */ /* 0x000ee20000300800 */
[C---:B-1----:R-:W-:Y:S03]  /*2def0*/  HMMA.1688.F32.TF32 R108, R232.reuse, R44, R104 ;  /* 0x0000002ce86c723c */ /* 0x042fe60000081068 */
[----:B------:R-:W3:Y:S04]  /*2df00*/  LDL.LU R247, [R1+0x79c] ;  /* 0x00079c0001f77983 */ /* 0x000ee80000300800 */
[----:B------:R-:W-:Y:S01]  /*2df10*/  LDS R236, [R3+UR7+0xa080] ;  /* 0x00a0800703ec7984 */ /* 0x000fe20008000800 */
[C---:B------:R-:W-:Y:S03]  /*2df20*/  HMMA.1688.F32.TF32 R104, R232.reuse, R48, R100 ;  /* 0x00000030e868723c */ /* 0x040fe60000081064 */
[----:B------:R-:W-:Y:S03]  /*2df30*/  LDS R238, [R3+UR7+0xb080] ;  /* 0x00b0800703ee7984 */ /* 0x000fe60008000800 */
[C---:B------:R-:W-:Y:S01]  /*2df40*/  HMMA.1688.F32.TF32 R100, R232.reuse, R52, R96 ;  /* 0x00000034e864723c */ /* 0x040fe20000081060 */
[----:B------:R-:W-:Y:S04]  /*2df50*/  LDS R237, [R7+UR7+0xa080] ;  /* 0x00a0800707ed7984 */ /* 0x000fe80008000800 */
[----:B------:R-:W-:Y:S01]  /*2df60*/  LDS R239, [R7+UR7+0xb080] ;  /* 0x00b0800707ef7984 */ /* 0x000fe20008000800 */
[C---:B------:R-:W-:Y:S06]  /*2df70*/  HMMA.1688.F32.TF32 R96, R232.reuse, R56, R92 ;  /* 0x00000038e860723c */ /* 0x040fec000008105c */
[C---:B------:R-:W-:Y:S06]  /*2df80*/  HMMA.1688.F32.TF32 R92, R232.reuse, R60, R88 ;  /* 0x0000003ce85c723c */ /* 0x040fec0000081058 */
[C---:B------:R-:W-:Y:S06]  /*2df90*/  HMMA.1688.F32.TF32 R88, R232.reuse, R64, R84 ;  /* 0x00000040e858723c */ /* 0x040fec0000081054 */
[----:B------:R-:W-:Y:S01]  /*2dfa0*/  HMMA.1688.F32.TF32 R84, R232, R68, R80 ;  /* 0x00000044e854723c */ /* 0x000fe20000081050 */
[----:B------:R-:W-:Y:S04]  /*2dfb0*/  STL.64 [R1+0x2c0], R108 ;  /* 0x0002c06c01007387 */ /* 0x000fe80000100a00 */
[----:B------:R-:W-:Y:S01]  /*2dfc0*/  LDS R232, [R3+UR7+0xa000] ;  /* 0x00a0000703e87984 */ /* 0x000fe20008000800 */
[C---:B------:R-:W-:Y:S03]  /*2dfd0*/  HMMA.1688.F32.TF32 R80, R228.reuse, R8, R76 ;  /* 0x00000008e450723c */ /* 0x040fe6000008104c */
[----:B------:R-:W-:Y:S03]  /*2dfe0*/  LDS R234, [R3+UR7+0xb000] ;  /* 0x00b0000703ea7984 */ /* 0x000fe60008000800 */
[C---:B------:R-:W-:Y:S01]  /*2dff0*/  HMMA.1688.F32.TF32 R76, R228.reuse, R12, R72 ;  /* 0x0000000ce44c723c */ /* 0x040fe20000081048 */
[----:B------:R-:W-:Y:S04]  /*2e000*/  STL.64 [R1+0x2c8], R110 ;  /* 0x0002c86e01007387 */ /* 0x000fe80000100a00 */
[----:B------:R-:W-:Y:S01]  /*2e010*/  LDS R233, [R7+UR7+0xa000] ;  /* 0x00a0000707e97984 */ /* 0x000fe20008000800 */
[----:B------:R-:W-:Y:S03]  /*2e020*/  HMMA.1688.F32.TF32 R72, R228, R16, R240 ;  /* 0x00000010e448723c */ /* 0x000fe600000810f0 */
        /* <DEDUP_REMOVED lines=15> */
[----:B------:R1:W-:Y:S01]  /*2e120*/  STL.64 [R1+0x2d8], R78 ;  /* 0x0002d84e01007387 */ /* 0x0003e20000100a00 */
[----:B------:R-:W-:-:S03]  /*2e130*/  IMAD.MOV.U32 R13, RZ, RZ, R72 ;  /* 0x000000ffff0d7224 */ /* 0x000fc600078e0048 */
[----:B------:R-:W4:Y:S04]  /*2e140*/  LDS R235, [R7+UR7+0xb000] ;  /* 0x00b0000707eb7984 */ /* 0x000f280008000800 */
[----:B-1----:R-:W4:Y:S04]  /*2e150*/  LDL.LU R76, [R1+0x870] ;  /* 0x00087000014c7983 */ /* 0x002f280000300800 */
[----:B------:R-:W4:Y:S04]  /*2e160*/  LDL.LU R77, [R1+0x874] ;  /* 0x00087400014d7983 */ /* 0x000f280000300800 */
[----:B------:R-:W4:Y:S04]  /*2e170*/  LDL.LU R78, [R1+0x878] ;  /* 0x00087800014e7983 */ /* 0x000f280000300800 */
[----:B------:R-:W4:Y:S01]  /*2e180*/  LDL.LU R79, [R1+0x87c] ;  /* 0x00087c00014f7983 */ /* 0x000f220000300800 */
[----:B------:R-:W-:Y:S01]  /*2e190*/  IMAD.MOV.U32 R12, RZ, RZ, R73 ;  /* 0x000000ffff0c7224 */ /* 0x000fe200078e0049 */
[----:B------:R-:W-:-:S02]  /*2e1a0*/  MOV R9, R74 ;  /* 0x0000004a00097202 */ /* 0x000fc40000000f00 */
[----:B------:R-:W2:Y:S01]  /*2e1b0*/  LDL.LU R72, [R1+0x860] ;  /* 0x0008600001487983 */ /* 0x000ea20000300800 */
[----:B------:R-:W-:-:S03]  /*2e1c0*/  IMAD.MOV.U32 R8, RZ, RZ, R75 ;  /* 0x000000ffff087224 */ /* 0x000fc600078e004b */
[----:B------:R-:W2:Y:S04]  /*2e1d0*/  LDL.LU R73, [R1+0x864] ;  /* 0x0008640001497983 */ /* 0x000ea80000300800 */
[----:B------:R-:W2:Y:S04]  /*2e1e0*/  LDL.LU R74, [R1+0x868] ;  /* 0x00086800014a7983 */ /* 0x000ea80000300800 */
[----:B------:R-:W2:Y:S04]  /*2e1f0*/  LDL.LU R75, [R1+0x86c] ;  /* 0x00086c00014b7983 */ /* 0x000ea80000300800 */
[----:B------:R-:W-:Y:S04]  /*2e200*/  STL [R1+0x191c], R8 ;  /* 0x00191c0801007387 */ /* 0x000fe80000100800 */
[----:B------:R-:W-:Y:S04]  /*2e210*/  STL [R1+0x1918], R12 ;  /* 0x0019180c01007387 */ /* 0x000fe80000100800 */
[----:B------:R-:W-:Y:S04]  /*2e220*/  STL [R1+0x1914], R13 ;  /* 0x0019140d01007387 */ /* 0x000fe80000100800 */
[----:B------:R1:W-:Y:S04]  /*2e230*/  STL [R1+0x1910], R9 ;  /* 0x0019100901007387 */ /* 0x0003e80000100800 */
[----:B------:R-:W2:Y:S04]  /*2e240*/  LDL.LU R240, [R1+0x850] ;  /* 0x0008500001f07983 */ /* 0x000ea80000300800 */
[----:B------:R-:W2:Y:S04]  /*2e250*/  LDL.LU R241, [R1+0x854] ;  /* 0x0008540001f17983 */ /* 0x000ea80000300800 */
[----:B------:R-:W2:Y:S04]  /*2e260*/  LDL.LU R242, [R1+0x858] ;  /* 0x0008580001f27983 */ /* 0x000ea80000300800 */
[----:B------:R-:W2:Y:S01]  /*2e270*/  LDL.LU R243, [R1+0x85c] ;  /* 0x00085c0001f37983 */ /* 0x000ea20000300800 */
[----:B---3--:R-:W-:Y:S03]  /*2e280*/  HMMA.1688.F32.TF32 R80, R228, R20, R244 ;  /* 0x00000014e450723c */ /* 0x008fe600000810f4 */
[----:B------:R-:W3:Y:S04]  /*2e290*/  LDL.LU R244, [R1+0x840] ;  /* 0x0008400001f47983 */ /* 0x000ee80000300800 */
[----:B------:R-:W3:Y:S04]  /*2e2a0*/  LDL.LU R245, [R1+0x844] ;  /* 0x0008440001f57983 */ /* 0x000ee80000300800 */
[----:B------:R-:W3:Y:S04]  /*2e2b0*/  LDL.LU R246, [R1+0x848] ;  /* 0x0008480001f67983 */ /* 0x000ee80000300800 */
[----:B------:R-:W3:Y:S09]  /*2e2c0*/  LDL.LU R247, [R1+0x84c] ;  /* 0x00084c0001f77983 */ /* 0x000ef20000300800 */
[----:B------:R-:W-:Y:S01]  /*2e2d0*/  IMAD.MOV.U32 R16, RZ, RZ, R83 ;  /* 0x000000ffff107224 */ /* 0x000fe200078e0053 */
[----:B------:R-:W-:Y:S01]  /*2e2e0*/  MOV R20, R81 ;  /* 0x0000005100147202 */ /* 0x000fe20000000f00 */
[----:B------:R-:W-:-:S02]  /*2e2f0*/  IMAD.MOV.U32 R17, RZ, RZ, R82 ;  /* 0x000000ffff117224 */ /* 0x000fc400078e0052 */
[----:B------:R-:W-:Y:S01]  /*2e300*/  IMAD.MOV.U32 R21, RZ, RZ, R80 ;  /* 0x000000ffff157224 */ /* 0x000fe200078e0050 */
[----:B------:R-:W-:Y:S04]  /*2e310*/  STL [R1+0x192c], R16 ;  /* 0x00192c1001007387 */ /* 0x000fe80000100800 */
[----:B------:R-:W-:Y:S04]  /*2e320*/  STL [R1+0x1928], R17 ;  /* 0x0019281101007387 */ /* 0x000fe80000100800 */
[----:B------:R-:W-:Y:S04]  /*2e330*/  STL [R1+0x1924], R20 ;  /* 0x0019241401007387 */ /* 0x000fe80000100800 */
[----:B------:R-:W-:Y:S01]  /*2e340*/  STL [R1+0x1920], R21 ;  /* 0x0019201501007387 */ /* 0x000fe20000100800 */
[C---:B----4-:R-:W-:Y:S06]  /*2e350*/  HMMA.1688.F32.TF32 R76, R228.reuse, R24, R76 ;  /* 0x00000018e44c723c */ /* 0x050fec000008104c */
[----:B--2---:R-:W-:-:S15]  /*2e360*/  HMMA.1688.F32.TF32 R72, R228, R28, R72 ;  /* 0x0000001ce448723c */ /* 0x004fde0000081048 */
[----:B------:R-:W-:-:S03]  /*2e370*/  NOP ;  /* 0x0000000000007918 */ /* 0x000fc60000000000 */
[----:B------:R-:W-:Y:S01]  /*2e380*/  IMAD.MOV.U32 R24, RZ, RZ, R79 ;  /* 0x000000ffff187224 */ /* 0x000fe200078e004f */
[----:B-1----:R-:W-:Y:S01]  /*2e390*/  MOV R9, R76 ;  /* 0x0000004c00097202 */ /* 0x002fe20000000f00 */
[----:B------:R-:W-:Y:S01]  /*2e3a0*/  IMAD.MOV.U32 R25, RZ, RZ, R78 ;  /* 0x000000ffff197224 */ /* 0x000fe200078e004e */
[----:B------:R1:W-:Y:S04]  /*2e3b0*/  STL [R1+0x3c4], R77 ;  /* 0x0003c44d01007387 */ /* 0x0003e80000100800 */
[----:B------:R-:W-:Y:S04]  /*2e3c0*/  STL [R1+0x1938], R24 ;  /* 0x0019381801007387 */ /* 0x000fe80000100800 */
[----:B------:R2:W-:Y:S04]  /*2e3d0*/  STL [R1+0x1934], R25 ;  /* 0x0019341901007387 */ /* 0x0005e80000100800 */
[----:B------:R4:W-:Y:S01]  /*2e3e0*/  STL [R1+0x1930], R9 ;  /* 0x0019300901007387 */ /* 0x0009e20000100800 */
[----:B------:R-:W-:Y:S01]  /*2e3f0*/  MOV R12, R72 ;  /* 0x00000048000c7202 */ /* 0x000fe20000000f00 */
[----:B------:R-:W-:-:S02]  /*2e400*/  IMAD.MOV.U32 R13, RZ, RZ, R73 ;  /* 0x000000ffff0d7224 */ /* 0x000fc400078e0049 */
[----:B------:R-:W4:Y:S01]  /*2e410*/  LDL.LU R72, [R1+0x830] ;  /* 0x0008300001487983 */ /* 0x000f220000300800 */
[----:B------:R-:W-:Y:S01]  /*2e420*/  IMAD.MOV.U32 R29, RZ, RZ, R74 ;  /* 0x000000ffff1d7224 */ /* 0x000fe200078e004a */
[----:B------:R-:W-:Y:S02]  /*2e430*/  MOV R28, R75 ;  /* 0x0000004b001c7202 */ /* 0x000fe40000000f00 */
[----:B------:R-:W4:Y:S04]  /*2e440*/  LDL.LU R73, [R1+0x834] ;  /* 0x0008340001497983 */ /* 0x000f280000300800 */
[----:B------:R-:W4:Y:S04]  /*2e450*/  LDL.LU R74, [R1+0x838] ;  /* 0x00083800014a7983 */ /* 0x000f280000300800 */
[----:B------:R-:W4:Y:S01]  /*2e460*/  LDL.LU R75, [R1+0x83c] ;  /* 0x00083c00014b7983 */ /* 0x000f220000300800 */
[----:B-1----:R-:W-:Y:S03]  /*2e470*/  HMMA.1688.F32.TF32 R76, R228, R32, R240 ;  /* 0x00000020e44c723c */ /* 0x002fe600000810f0 */
        /* <DEDUP_REMOVED lines=8> */
[----:B------:R-:W-:Y:S01]  /*2e500*/  IMAD.MOV.U32 R17, RZ, RZ, R76 ;  /* 0x000000ffff117224 */ /* 0x000fe200078e004c */
[----:B------:R-:W-:Y:S01]  /*2e510*/  MOV R21, R78 ;  /* 0x0000004e00157202 */ /* 0x000fe20000000f00 */
[----:B------:R-:W-:-:S02]  /*2e520*/  IMAD.MOV.U32 R20, RZ, RZ, R77 ;  /* 0x000000ffff147224 */ /* 0x000fc400078e004d */
[----:B------:R-:W-:-:S05]  /*2e530*/  IMAD.MOV.U32 R8, RZ, RZ, R79 ;  /* 0x000000ffff087224 */ /* 0x000fca00078e004f */
[----:B------:R1:W-:Y:S04]  /*2e540*/  STL [R1+0x1958], R8 ;  /* 0x0019580801007387 */ /* 0x0003e80000100800 */
[----:B------:R-:W-:Y:S04]  /*2e550*/  STL [R1+0x1954], R21 ;  /* 0x0019541501007387 */ /* 0x000fe80000100800 */
[----:B------:R1:W-:Y:S04]  /*2e560*/  STL [R1+0x1950], R20 ;  /* 0x0019501401007387 */ /* 0x0003e80000100800 */
[----:B------:R1:W-:Y:S01]  /*2e570*/  STL [R1+0x194c], R17 ;  /* 0x00194c1101007387 */ /* 0x0003e20000100800 */
[----:B---3--:R-:W-:Y:S03]  /*2e580*/  HMMA.1688.F32.TF32 R76, R228, R36, R244 ;  /* 0x00000024e44c723c */ /* 0x008fe600000810f4 */
[----:B------:R-:W3:Y:S04]  /*2e590*/  LDL.LU R244, [R1+0x730] ;  /* 0x0007300001f47983 */ /* 0x000ee80000300800 */
[----:B------:R-:W3:Y:S04]  /*2e5a0*/  LDL.LU R245, [R1+0x734] ;  /* 0x0007340001f57983 */ /* 0x000ee80000300800 */
[----:B------:R-:W3:Y:S04]  /*2e5b0*/  LDL.LU R246, [R1+0x738] ;  /* 0x0007380001f67983 */ /* 0x000ee80000300800 */
[----:B------:R-:W3:Y:S09]  /*2e5c0*/  LDL.LU R247, [R1+0x73c] ;  /* 0x00073c0001f77983 */ /* 0x000ef20000300800 */
[----:B------:R-:W-:Y:S01]  /*2e5d0*/  IMAD.MOV.U32 R16, RZ, RZ, R79 ;  /* 0x000000ffff107224 */ /* 0x000fe200078e004f */
[----:B--2---:R-:W-:Y:S01]  /*2e5e0*/  MOV R25, R77 ;  /* 0x0000004d00197202 */ /* 0x004fe20000000f00 */
[----:B----4-:R-:W-:-:S02]  /*2e5f0*/  IMAD.MOV.U32 R9, RZ, RZ, R78 ;  /* 0x000000ffff097224 */ /* 0x010fc400078e004e */
[----:B------:R-:W-:Y:S01]  /*2e600*/  IMAD.MOV.U32 R24, RZ, RZ, R76 ;  /* 0x000000ffff187224 */ /* 0x000fe200078e004c */
        /* <DEDUP_REMOVED lines=8> */
[----:B------:R-:W-:-:S15]  /*2e690*/  HMMA.1688.F32.TF32 R72, R228, R40, R72 ;  /* 0x00000028e448723c */ /* 0x000fde0000081048 */
[----:B------:R-:W-:-:S09]  /*2e6a0*/  NOP ;  /* 0x0000000000007918 */ /* 0x000fd20000000000 */
[----:B-1----:R-:W-:Y:S01]  /*2e6b0*/  MOV R28, R72 ;  /* 0x00000048001c7202 */ /* 0x002fe20000000f00 */
[----:B------:R-:W-:Y:S01]  /*2e6c0*/  IMAD.MOV.U32 R29, RZ, RZ, R73 ;  /* 0x000000ffff1d7224 */ /* 0x000fe200078e0049 */
[----:B------:R-:W-:Y:S01]  /*2e6d0*/  MOV R12, R75 ;  /* 0x0000004b000c7202 */ /* 0x000fe20000000f00 */
[----:B------:R-:W-:Y:S02]  /*2e6e0*/  IMAD.MOV.U32 R13, RZ, RZ, R74 ;  /* 0x000000ffff0d7224 */ /* 0x000fe400078e004a */
[----:B------:R-:W-:Y:S02]  /*2e6f0*/  HMMA.1688.F32.TF32 R72, R228, R44, R240 ;  /* 0x0000002ce448723c */ /* 0x000fe400000810f0 */
[----:B------:R-:W-:Y:S04]  /*2e700*/  STL [R1+0x1978], R12 ;  /* 0x0019780c01007387 */ /* 0x000fe80000100800 */
[----:B------:R-:W-:Y:S04]  /*2e710*/  STL [R1+0x1974], R13 ;  /* 0x0019740d01007387 */ /* 0x000fe80000100800 */
[----:B------:R-:W-:Y:S04]  /*2e720*/  STL [R1+0x1970], R29 ;  /* 0x0019701d01007387 */ /* 0x000fe80000100800 */
[----:B------:R1:W-:Y:S10]  /*2e730*/  STL [R1+0x196c], R28 ;  /* 0x00196c1c01007387 */ /* 0x0003f40000100800 */
        /* <DEDUP_REMOVED lines=12> */
[----:B------:R1:W-:Y:S04]  /*2e800*/  STL [R1+0x1988], R17 ;  /* 0x0019881101007387 */ /* 0x0003e80000100800 */
[----:B------:R-:W-:Y:S04]  /*2e810*/  STL [R1+0x1984], R20 ;  /* 0x0019841401007387 */ /* 0x000fe80000100800 */
[----:B------:R1:W-:Y:S04]  /*2e820*/  STL [R1+0x1980], R21 ;  /* 0x0019801501007387 */ /* 0x0003e80000100800 */
[----:B------:R1:W-:Y:S01]  /*2e830*/  STL [R1+0x197c], R8 ;  /* 0x00197c0801007387 */ /* 0x0003e20000100800 */
[C---:B---3--:R-:W-:Y:S03]  /*2e840*/  HMMA.1688.F32.TF32 R80, R228.reuse, R48, R244 ;  /* 0x00000030e450723c */ /* 0x048fe600000810f4 */
[----:B------:R-:W3:Y:S04]  /*2e850*/  LDL.LU R244, [R1+0x6c0] ;  /* 0x0006c00001f47983 */ /* 0x000ee80000300800 */
[----:B------:R-:W3:Y:S04]  /*2e860*/  LDL.LU R245, [R1+0x6c4] ;  /* 0x0006c40001f57983 */ /* 0x000ee80000300800 */
[----:B------:R-:W3:Y:S04]  /*2e870*/  LDL.LU R246, [R1+0x6c8] ;  /* 0x0006c80001f67983 */ /* 0x000ee80000300800 */
[----:B------:R-:W3:Y:S09]  /*2e880*/  LDL.LU R247, [R1+0x6cc] ;  /* 0x0006cc0001f77983 */ /* 0x000ef20000300800 */
[----:B--2---:R-:W-:Y:S01]  /*2e890*/  IMAD.MOV.U32 R24, RZ, RZ, R83 ;  /* 0x000000ffff187224 */ /* 0x004fe200078e0053 */
[----:B----4-:R-:W-:Y:S01]  /*2e8a0*/  HMMA.1688.F32.TF32 R76, R228, R52, R76 ;  /* 0x00000034e44c723c */ /* 0x010fe2000008104c */
[----:B------:R-:W-:Y:S01]  /*2e8b0*/  IMAD.MOV.U32 R25, RZ, RZ, R82 ;  /* 0x000000ffff197224 */ /* 0x000fe200078e0052 */
[----:B------:R-:W-:Y:S01]  /*2e8c0*/  MOV R9, R81 ;  /* 0x0000005100097202 */ /* 0x000fe20000000f00 */
[----:B------:R-:W-:Y:S01]  /*2e8d0*/  IMAD.MOV.U32 R16, RZ, RZ, R80 ;  /* 0x000000ffff107224 */ /* 0x000fe200078e0050 */
[----:B------:R-:W-:Y:S04]  /*2e8e0*/  STL [R1+0x1998], R24 ;  /* 0x0019981801007387 */ /* 0x000fe80000100800 */
[----:B------:R-:W-:Y:S04]  /*2e8f0*/  STL [R1+0x1994], R25 ;  /* 0x0019941901007387 */ /* 0x000fe80000100800 */
[----:B------:R-:W-:Y:S04]  /*2e900*/  STL [R1+0x1990], R9 ;  /* 0x0019900901007387 */ /* 0x000fe80000100800 */
[----:B------:R2:W-:Y:S08]  /*2e910*/  STL [R1+0x198c], R16 ;  /* 0x00198c1001007387 */ /* 0x0005f00000100800 */
[----:B-1----:R-:W-:Y:S01]  /*2e920*/  MOV R28, R79 ;  /* 0x0000004f001c7202 */ /* 0x002fe20000000f00 */
[----:B------:R-:W-:Y:S01]  /*2e930*/  IMAD.MOV.U32 R29, RZ, RZ, R78 ;  /* 0x000000ffff1d7224 */ /* 0x000fe200078e004e */
[----:B------:R-:W-:Y:S01]  /*2e940*/  MOV R12, R76 ;  /* 0x0000004c000c7202 */ /* 0x000fe20000000f00 */
[----:B------:R-:W-:-:S02]  /*2e950*/  IMAD.MOV.U32 R13, RZ, RZ, R77 ;  /* 0x000000ffff0d7224 */ /* 0x000fc400078e004d */
[----:B------:R1:W-:Y:S04]  /*2e960*/  STL [R1+0x19a8], R28 ;  /* 0x0019a81c01007387 */ /* 0x0003e80000100800 */
[----:B------:R4:W-:Y:S04]  /*2e970*/  STL [R1+0x19a4], R29 ;  /* 0x0019a41d01007387 */ /* 0x0009e80000100800 */
[----:B------:R-:W-:Y:S04]  /*2e980*/  STL [R1+0x19a0], R13 ;  /* 0x0019a00d01007387 */ /* 0x000fe80000100800 */
[----:B------:R4:W-:Y:S01]  /*2e990*/  STL [R1+0x199c], R12 ;  /* 0x00199c0c01007387 */ /* 0x0009e20000100800 */
[----:B------:R-:W-:-:S15]  /*2e9a0*/  HMMA.1688.F32.TF32 R72, R228, R56, R72 ;  /* 0x00000038e448723c */ /* 0x000fde0000081048 */
[----:B------:R-:W-:-:S09]  /*2e9b0*/  NOP ;  /* 0x0000000000007918 */ /* 0x000fd20000000000 */
[----:B------:R-:W-:Y:S01]  /*2e9c0*/  IMAD.MOV.U32 R17, RZ, RZ, R72 ;  /* 0x000000ffff117224 */ /* 0x000fe200078e0048 */
[----:B------:R-:W-:Y:S01]  /*2e9d0*/  MOV R21, R74 ;  /* 0x0000004a00157202 */ /* 0x000fe20000000f00 */
[----:B------:R-:W-:Y:S02]  /*2e9e0*/  IMAD.MOV.U32 R20, RZ, RZ, R73 ;  /* 0x000000ffff147224 */ /* 0x000fe400078e0049 */
[----:B------:R-:W-:Y:S02]  /*2e9f0*/  IMAD.MOV.U32 R8, RZ, RZ, R75 ;  /* 0x000000ffff087224 */ /* 0x000fe400078e004b */
[----:B------:R-:W-:Y:S03]  /*2ea00*/  HMMA.1688.F32.TF32 R72, R228, R60, R240 ;  /* 0x0000003ce448723c */ /* 0x000fe600000810f0 */
[----:B------:R4:W-:Y:S04]  /*2ea10*/  STL [R1+0x19b8], R8 ;  /* 0x0019b80801007387 */ /* 0x0009e80000100800 */
[----:B------:R4:W-:Y:S04]  /*2ea20*/  STL [R1+0x19b4], R21 ;  /* 0x0019b41501007387 */ /* 0x0009e80000100800 */
[----:B------:R4:W-:Y:S04]  /*2ea30*/  STL [R1+0x19b0], R20 ;  /* 0x0019b01401007387 */ /* 0x0009e80000100800 */
[----:B------:R4:W-:Y:S01]  /*2ea40*/  STL [R1+0x19ac], R17 ;  /* 0x0019ac1101007387 */ /* 0x0009e20000100800 */
[----:B------:R-:W-:-:S08]  /*2ea50*/  IMAD.MOV.U32 R240, RZ, RZ, R50 ;  /* 0x000000fffff07224 */ /* 0x000fd000078e0032 */
[----:B--2---:R-:W-:Y:S01]  /*2ea60*/  IMAD.MOV.U32 R16, RZ, RZ, R75 ;  /* 0x000000ffff107224 */ /* 0x004fe200078e004b */
[----:B------:R-:W-:Y:S01]  /*2ea70*/  MOV R25, R73 ;  /* 0x0000004900197202 */ /* 0x000fe20000000f00 */
[----:B------:R-:W-:Y:S02]  /*2ea80*/  IMAD.MOV.U32 R9, RZ, RZ, R74 ;  /* 0x000000ffff097224 */ /* 0x000fe400078e004a */
[----:B------:R-:W-:Y:S01]  /*2ea90*/  IMAD.MOV.U32 R24, RZ, RZ, R72 ;  /* 0x000000ffff187224 */ /* 0x000fe200078e0048 */
[----:B------:R-:W-:Y:S01]  /*2eaa0*/  STL [R1+0x19c8], R16 ;  /* 0x0019c81001007387 */ /* 0x000fe20000100800 */
[----:B------:R-:W-:-:S03]  /*2eab0*/  IMAD.MOV.U32 R241, RZ, RZ, R51 ;  /* 0x000000fffff17224 */ /* 0x000fc600078e0033 */
[----:B------:R-:W-:Y:S01]  /*2eac0*/  STL [R1+0x19c4], R9 ;  /* 0x0019c40901007387 */ /* 0x000fe20000100800 */
[----:B------:R-:W-:-:S03]  /*2ead0*/  MOV R242, R46 ;  /* 0x0000002e00f27202 */ /* 0x000fc60000000f00 */
[----:B------:R2:W-:Y:S01]  /*2eae0*/  STL [R1+0x19c0], R25 ;  /* 0x0019c01901007387 */ /* 0x0005e20000100800 */
[----:B------:R-:W-:-:S03]  /*2eaf0*/  IMAD.MOV.U32 R243, RZ, RZ, R47 ;  /* 0x000000fffff37224 */ /* 0x000fc600078e002f */
[----:B------:R2:W-:Y:S04]  /*2eb00*/  STL [R1+0x19bc], R24 ;  /* 0x0019bc1801007387 */ /* 0x0005e80000100800 */
[----:B------:R-:W2:Y:S04]  /*2eb10*/  LDL.LU R50, [R1+0x1c0c] ;  /* 0x001c0c0001327983 */ /* 0x000ea80000300800 */
[----:B------:R-:W2:Y:S04]  /*2eb20*/  LDL.LU R51, [R1+0x1c08] ;  /* 0x001c080001337983 */ /* 0x000ea80000300800 */
[----:B------:R-:W2:Y:S04]  /*2eb30*/  LDL.LU R46, [R1+0x1c04] ;  /* 0x001c0400012e7983 */ /* 0x000ea80000300800 */
[----:B------:R-:W2:Y:S01]  /*2eb40*/  LDL.LU R47, [R1+0x1c00] ;  /* 0x001c0000012f7983 */ /* 0x000ea20000300800 */
[----:B---3--:R-:W-:Y:S01]  /*2eb50*/  HMMA.1688.F32.TF32 R72, R228, R64, R244 ;  /* 0x00000040e448723c */ /* 0x008fe200000810f4 */
[----:B------:R-:W-:Y:S01]  /*2eb60*/  MOV R76, R11 ;  /* 0x0000000b004c7202 */ /* 0x000fe20000000f00 */
[----:B------:R-:W-:Y:S01]  /*2eb70*/  IMAD.MOV.U32 R77, RZ, RZ, R10 ;  /* 0x000000ffff4d7224 */ /* 0x000fe200078e000a */
[----:B------:R-:W-:Y:S01]  /*2eb80*/  MOV R79, R18 ;  /* 0x00000012004f7202 */ /* 0x000fe20000000f00 */
[----:B------:R-:W-:-:S02]  /*2eb90*/  IMAD.MOV.U32 R78, RZ, RZ, R14 ;  /* 0x000000ffff4e7224 */ /* 0x000fc400078e000e */
[----:B------:R-:W-:Y:S01]  /*2eba0*/  IMAD.MOV.U32 R80, RZ, RZ, R63 ;  /* 0x000000ffff507224 */ /* 0x000fe200078e003f */
[----:B------:R-:W-:Y:S01]  /*2ebb0*/  MOV R82, R67 ;  /* 0x0000004300527202 */ /* 0x000fe20000000f00 */
[----:B------:R-:W-:Y:S02]  /*2ebc0*/  IMAD.MOV.U32 R81, RZ, RZ, R62 ;  /* 0x000000ffff517224 */ /* 0x000fe400078e003e */
[----:B------:R-:W-:-:S14]  /*2ebd0*/  IMAD.MOV.U32 R83, RZ, RZ, R66 ;  /* 0x000000ffff537224 */ /* 0x000fdc00078e0042 */
[----:B-1----:R-:W-:Y:S01]  /*2ebe0*/  MOV R28, R72 ;  /* 0x00000048001c7202 */ /* 0x002fe20000000f00 */
[----:B----4-:R-:W-:Y:S01]  /*2ebf0*/  IMAD.MOV.U32 R29, RZ, RZ, R73 ;  /* 0x000000ffff1d7224 */ /* 0x010fe200078e0049 */
[----:B------:R-:W-:Y:S01]  /*2ec00*/  MOV R73, R22 ;  /* 0x0000001600497202 */ /* 0x000fe20000000f00 */
[----:B------:R-:W-:Y:S01]  /*2ec10*/  IMAD.MOV.U32 R72, RZ, RZ, R23 ;  /* 0x000000ffff487224 */ /* 0x000fe200078e0017 */
[----:B------:R-:W-:Y:S01]  /*2ec20*/  MOV R12, R75 ;  /* 0x0000004b000c7202 */ /* 0x000fe20000000f00 */
[----:B------:R-:W-:Y:S01]  /*2ec30*/  IMAD.MOV.U32 R13, RZ, RZ, R74 ;  /* 0x000000ffff0d7224 */ /* 0x000fe200078e004a */
[----:B------:R-:W3:Y:S01]  /*2ec40*/  LDL.LU R23, [R1+0x1bfc] ;  /* 0x001bfc0001177983 */ /* 0x000ee20000300800 */
[----:B------:R-:W-:Y:S02]  /*2ec50*/  IMAD.MOV.U32 R74, RZ, RZ, R27 ;  /* 0x000000ffff4a7224 */ /* 0x000fe400078e001b */
        /* <DEDUP_REMOVED lines=27> */
[----:B------:R-:W4:Y:S01]  /*2ee10*/  LDL.LU R42, [R1+0x1bb0] ;  /* 0x001bb000012a7983 */ /* 0x000f220000300800 */
[----:B--2---:R-:W-:Y:S01]  /*2ee20*/  IMAD.MOV.U32 R95, RZ, RZ, R50 ;  /* 0x000000ffff5f7224 */ /* 0x004fe200078e0032 */
[----:B------:R-:W-:Y:S01]  /*2ee30*/  MOV R94, R51 ;  /* 0x00000033005e7202 */ /* 0x000fe20000000f00 */
[----:B------:R-:W-:-:S02]  /*2ee40*/  IMAD.MOV.U32 R93, RZ, RZ, R46 ;  /* 0x000000ffff5d7224 */ /* 0x000fc400078e002e */
[----:B------:R-:W-:Y:S02]  /*2ee50*/  IMAD.MOV.U32 R92, RZ, RZ, R47 ;  /* 0x000000ffff5c7224 */ /* 0x000fe400078e002f */
        /* <DEDUP_REMOVED lines=8> */
[----:B---3--:R-:W-:Y:S01]  /*2eee0*/  MOV R99, R23 ;  /* 0x0000001700637202 */ /* 0x008fe20000000f00 */
[----:B----4-:R-:W-:-:S02]  /*2eef0*/  IMAD.MOV.U32 R98, RZ, RZ, R22 ;  /* 0x000000ffff627224 */ /* 0x010fc400078e0016 */
[----:B------:R-:W-:Y:S01]  /*2ef00*/  IMAD.MOV.U32 R97, RZ, RZ, R27 ;  /* 0x000000ffff617224 */ /* 0x000fe200078e001b */
[----:B------:R-:W-:Y:S01]  /*2ef10*/  MOV R96, R26 ;  /* 0x0000001a00607202 */ /* 0x000fe20000000f00 */
[----:B------:R-:W-:Y:S02]  /*2ef20*/  IMAD.MOV.U32 R247, RZ, RZ, R63 ;  /* 0x000000fffff77224 */ /* 0x000fe400078e003f */
[----:B------:R-:W-:Y:S01]  /*2ef30*/  IMAD.MOV.U32 R246, RZ, RZ, R62 ;  /* 0x000000fffff67224 */ /* 0x000fe200078e003e */
[----:B------:R-:W-:Y:S01]  /*2ef40*/  MOV R245, R67 ;  /* 0x0000004300f57202 */ /* 0x000fe20000000f00 */
[----:B------:R-:W-:Y:S02]  /*2ef50*/  IMAD.MOV.U32 R244, RZ, RZ, R66 ;  /* 0x000000fffff47224 */ /* 0x000fe400078e0042 */
[----:B------:R-:W3:Y:S04]  /*2ef60*/  LDL.LU R66, [R1+0x1b9c] ;  /* 0x001b9c0001427983 */ /* 0x000ee80000300800 */
[----:B------:R-:W3:Y:S04]  /*2ef70*/  LDL.LU R67, [R1+0x1b98] ;  /* 0x001b980001437983 */ /* 0x000ee80000300800 */
[----:B------:R-:W4:Y:S04]  /*2ef80*/  LDL.LU R62, [R1+0x1b94] ;  /* 0x001b9400013e7983 */ /* 0x000f280000300800 */
[----:B------:R-:W4:Y:S04]  /*2ef90*/  LDL.LU R63, [R1+0x1b90] ;  /* 0x001b9000013f7983 */ /* 0x000f280000300800 */
        /* <DEDUP_REMOVED lines=8> */
[----:B------:R-:W4:Y:S04]  /*2f020*/  LDL.LU R58, [R1+0x1b8c] ;  /* 0x001b8c00013a7983 */ /* 0x000f280000300800 */
[----:B------:R-:W4:Y:S04]  /*2f030*/  LDL.LU R59, [R1+0x1b88] ;  /* 0x001b8800013b7983 */ /* 0x000f280000300800 */
[----:B------:R-:W4:Y:S04]  /*2f040*/  LDL.LU R54, [R1+0x1b84] ;  /* 0x001b840001367983 */ /* 0x000f280000300800 */
[----:B------:R-:W4:Y:S01]  /*2f050*/  LDL.LU R55, [R1+0x1b80] ;  /* 0x001b800001377983 */ /* 0x000f220000300800 */
[----:B------:R-:W-:Y:S01]  /*2f060*/  IMAD.MOV.U32 R108, RZ, RZ, R42 ;  /* 0x000000ffff6c7224 */ /* 0x000fe200078e002a */
[----:B------:R-:W-:Y:S01]  /*2f070*/  MOV R109, R34 ;  /* 0x00000022006d7202 */ /* 0x000fe20000000f00 */
[----:B------:R-:W-:-:S02]  /*2f080*/  IMAD.MOV.U32 R110, RZ, RZ, R30 ;  /* 0x000000ffff6e7224 */ /* 0x000fc400078e001e */
[----:B------:R-:W-:Y:S02]  /*2f090*/  IMAD.MOV.U32 R111, RZ, RZ, R31 ;  /* 0x000000ffff6f7224 */ /* 0x000fe400078e001f */
[----:B------:R-:W-:Y:S01]  /*2f0a0*/  IMAD.MOV.U32 R100, RZ, RZ, R18 ;  /* 0x000000ffff647224 */ /* 0x000fe200078e0012 */
[----:B------:R-:W-:Y:S01]  /*2f0b0*/  MOV R102, R10 ;  /* 0x0000000a00667202 */ /* 0x000fe20000000f00 */
[----:B------:R-:W-:Y:S02]  /*2f0c0*/  IMAD.MOV.U32 R101, RZ, RZ, R14 ;  /* 0x000000ffff657224 */ /* 0x000fe400078e000e */
[----:B------:R-:W-:Y:S02]  /*2f0d0*/  IMAD.MOV.U32 R103, RZ, RZ, R11 ;  /* 0x000000ffff677224 */ /* 0x000fe400078e000b */
[----:B--2---:R-:W-:Y:S01]  /*2f0e0*/  IMAD.MOV.U32 R115, RZ, RZ, R47 ;  /* 0x000000ffff737224 */ /* 0x004fe200078e002f */
[----:B------:R-:W-:Y:S01]  /*2f0f0*/  MOV R114, R46 ;  /* 0x0000002e00727202 */ /* 0x000fe20000000f00 */
[----:B------:R-:W-:-:S02]  /*2f100*/  IMAD.MOV.U32 R113, RZ, RZ, R51 ;  /* 0x000000ffff717224 */ /* 0x000fc400078e0033 */
[----:B------:R-:W-:Y:S02]  /*2f110*/  IMAD.MOV.U32 R112, RZ, RZ, R50 ;  /* 0x000000ffff707224 */ /* 0x000fe400078e0032 */
[----:B------:R-:W2:Y:S04]  /*2f120*/  LDL.LU R50, [R1+0x1b7c] ;  /* 0x001b7c0001327983 */ /* 0x000ea80000300800 */
[----:B------:R-:W2:Y:S04]  /*2f130*/  LDL.LU R51, [R1+0x1b78] ;  /* 0x001b780001337983 */ /* 0x000ea80000300800 */
[----:B------:R-:W4:Y:S04]  /*2f140*/  LDL.LU R46, [R1+0x1b74] ;  /* 0x001b7400012e7983 */ /* 0x000f280000300800 */
[----:B------:R-:W4:Y:S01]  /*2f150*/  LDL.LU R47, [R1+0x1b70] ;  /* 0x001b7000012f7983 */ /* 0x000f220000300800 */
[----:B------:R-:W-:Y:S03]  /*2f160*/  HMMA.1688.F32.TF32 R228, R228, R68, R120 ;  /* 0x00000044e4e4723c */ /* 0x000fe60000081078 */
[----:B------:R-:W2:Y:S04]  /*2f170*/  LDL.LU R42, [R1+0x1b6c] ;  /* 0x001b6c00012a7983 */ /* 0x000ea80000300800 */
[----:B------:R-:W2:Y:S04]  /*2f180*/  LDL.LU R34, [R1+0x1b68] ;  /* 0x001b680001227983 */ /* 0x000ea80000300800 */
[----:B------:R-:W4:Y:S04]  /*2f190*/  LDL.LU R30, [R1+0x1b64] ;  /* 0x001b6400011e7983 */ /* 0x000f280000300800 */
[----:B------:R-:W4:Y:S04]  /*2f1a0*/  LDL.LU R31, [R1+0x1b60] ;  /* 0x001b6000011f7983 */ /* 0x000f280000300800 */
[----:B------:R-:W3:Y:S04]  /*2f1b0*/  LDL.LU R26, [R1+0x1b5c] ;  /* 0x001b5c00011a7983 */ /* 0x000ee80000300800 */
[----:B------:R-:W3:Y:S04]  /*2f1c0*/  LDL.LU R27, [R1+0x1b58] ;  /* 0x001b5800011b7983 */ /* 0x000ee80000300800 */
[----:B------:R-:W2:Y:S04]  /*2f1d0*/  LDL.LU R22, [R1+0x1b54] ;  /* 0x001b540001167983 */ /* 0x000ea80000300800 */
[----:B------:R-:W2:Y:S04]  /*2f1e0*/  LDL.LU R23, [R1+0x1b50] ;  /* 0x001b500001177983 */ /* 0x000ea80000300800 */
[----:B------:R-:W4:Y:S04]  /*2f1f0*/  LDL.LU R18, [R1+0x1b4c] ;  /* 0x001b4c0001127983 */ /* 0x000f280000300800 */
[----:B------:R-:W4:Y:S04]  /*2f200*/  LDL.LU R14, [R1+0x1b48] ;  /* 0x001b4800010e7983 */ /* 0x000f280000300800 */
[----:B------:R-:W4:Y:S04]  /*2f210*/  LDL.LU R10, [R1+0x1b44] ;  /* 0x001b4400010a7983 */ /* 0x000f280000300800 */
[----:B------:R-:W4:Y:S04]  /*2f220*/  LDL.LU R11, [R1+0x1b40] ;  /* 0x001b4000010b7983 */ /* 0x000f280000300800 */
[----:B------:R-:W-:Y:S01]  /*2f230*/  STL [R1+0x19d8], R12 ;  /* 0x0019d80c01007387 */ /* 0x000fe20000100800 */
[----:B------:R-:W-:-:S03]  /*2f240*/  IMAD.MOV.U32 R8, RZ, RZ, R228 ;  /* 0x000000ffff087224 */ /* 0x000fc600078e00e4 */
[----:B------:R-:W-:Y:S01]  /*2f250*/  STL [R1+0x19d4], R13 ;  /* 0x0019d40d01007387 */ /* 0x000fe20000100800 */
[----:B------:R-:W-:-:S03]  /*2f260*/  MOV R228, R15 ;  /* 0x0000000f00e47202 */ /* 0x000fc60000000f00 */
[----:B------:R-:W-:Y:S04]  /*2f270*/  STL [R1+0x19d0], R29 ;  /* 0x0019d01d01007387 */ /* 0x000fe80000100800 */
[----:B------:R-:W-:Y:S04]  /*2f280*/  STL [R1+0x19cc], R28 ;  /* 0x0019cc1c01007387 */ /* 0x000fe80000100800 */
[----:B------:R-:W4:Y:S04]  /*2f290*/  LDL.LU.64 R122, [R1+0x1b38] ;  /* 0x001b3800017a7983 */ /* 0x000f280000300a00 */
[----:B------:R-:W4:Y:S04]  /*2f2a0*/  LDL.LU.64 R120, [R1+0x1b30] ;  /* 0x001b300001787983 */ /* 0x000f280000300a00 */
[----:B------:R-:W4:Y:S01]  /*2f2b0*/  LDL.LU R15, [R1+0x1b2c] ;  /* 0x001b2c00010f7983 */ /* 0x000f220000300800 */
[----:B------:R-:W-:Y:S01]  /*2f2c0*/  MOV R21, R229 ;  /* 0x000000e500157202 */ /* 0x000fe20000000f00 */
[----:B------:R-:W-:-:S02]  /*2f2d0*/  IMAD.MOV.U32 R229, RZ, RZ, R19 ;  /* 0x000000ffffe57224 */ /* 0x000fc400078e0013 */
[----:B------:R-:W4:Y:S01]  /*2f2e0*/  LDL.LU R19, [R1+0x1b28] ;  /* 0x001b280001137983 */ /* 0x000f220000300800 */
[----:B------:R-:W-:Y:S02]  /*2f2f0*/  IMAD.MOV.U32 R20, RZ, RZ, R230 ;  /* 0x000000ffff147224 */ /* 0x000fe400078e00e6 */
[----:B------:R-:W-:Y:S01]  /*2f300*/  IMAD.MOV.U32 R17, RZ, RZ, R231 ;  /* 0x000000ffff117224 */ /* 0x000fe200078e00e7 */
[----:B------:R-:W-:Y:S01]  /*2f310*/  MOV R231, R5 ;  /* 0x0000000500e77202 */ /* 0x000fe20000000f00 */
[----:B------:R-:W-:Y:S01]  /*2f320*/  IMAD.MOV.U32 R230, RZ, RZ, R6 ;  /* 0x000000ffffe67224 */ /* 0x000fe200078e0006 */
[C---:B---3--:R-:W-:Y:S06]  /*2f330*/  HMMA.1688.F32.TF32 R244, R232.reuse, R26, R244 ;  /* 0x0000001ae8f4723c */ /* 0x048fec00000810f4 */
[C---:B--2---:R-:W-:Y:S06]  /*2f340*/  HMMA.1688.F32.TF32 R104, R232.reuse, R22, R104 ;  /* 0x00000016e868723c */ /* 0x044fec0000081068 */
[C---:B----4-:R-:W-:Y:S06]  /*2f350*/  HMMA.1688.F32.TF32 R116, R232.reuse, R10, R116 ;  /* 0x0000000ae874723c */ /* 0x050fec0000081074 */
[C---:B------:R-:W-:Y:S06]  /*2f360*/  HMMA.1688.F32.TF32 R112, R232.reuse, R14, R112 ;  /* 0x0000000ee870723c */ /* 0x040fec0000081070 */
[----:B------:R-:W-:-:S12]  /*2f370*/  HMMA.1688.F32.TF32 R108, R232, R18, R108 ;  /* 0x00000012e86c723c */ /* 0x000fd8000008106c */
[----:B------:R-:W-:Y:S01]  /*2f380*/  MOV R25, R118 ;  /* 0x0000007600197202 */ /* 0x000fe20000000f00 */
[----:B------:R-:W-:Y:S02]  /*2f390*/  IMAD.MOV.U32 R24, RZ, RZ, R119 ;  /* 0x000000ffff187224 */ /* 0x000fe400078e0077 */
[----:B------:R-:W-:Y:S01]  /*2f3a0*/  IMAD.MOV.U32 R16, RZ, RZ, R116 ;  /* 0x000000ffff107224 */ /* 0x000fe200078e0074 */
[----:B------:R-:W2:Y:S01]  /*2f3b0*/  LDL.LU.64 R118, [R1+0x1b20] ;  /* 0x001b200001767983 */ /* 0x000ea20000300a00 */
[----:B------:R-:W-:-:S03]  /*2f3c0*/  IMAD.MOV.U32 R9, RZ, RZ, R117 ;  /* 0x000000ffff097224 */ /* 0x000fc600078e0075 */
[----:B------:R-:W2:Y:S01]  /*2f3d0*/  LDL.LU.64 R116, [R1+0x1b18] ;  /* 0x001b180001747983 */ /* 0x000ea20000300a00 */
[----:B------:R-:W-:Y:S01]  /*2f3e0*/  IMAD.MOV.U32 R6, RZ, RZ, R114 ;  /* 0x000000ffff067224 */ /* 0x000fe200078e0072 */
[----:B------:R-:W-:Y:S02]  /*2f3f0*/  MOV R5, R115 ;  /* 0x0000007300057202 */ /* 0x000fe40000000f00 */
[----:B------:R1:W-:Y:S04]  /*2f400*/  STL.64 [R1+0x500], R112 ;  /* 0x0005007001007387 */ /* 0x0003e80000100a00 */
[----:B------:R-:W3:Y:S04]  /*2f410*/  LDL.LU.64 R114, [R1+0x1b10] ;  /* 0x001b100001727983 */ /* 0x000ee80000300a00 */
[----:B-1----:R-:W3:Y:S04]  /*2f420*/  LDL.LU.64 R112, [R1+0x1b08] ;  /* 0x001b080001707983 */ /* 0x002ee80000300a00 */
[----:B------:R-:W-:Y:S04]  /*2f430*/  STL [R1+0x1824], R6 ;  /* 0x0018240601007387 */ /* 0x000fe80000100800 */
[----:B------:R-:W-:Y:S04]  /*2f440*/  STL [R1+0x1820], R5 ;  /* 0x0018200501007387 */ /* 0x000fe80000100800 */
        /* <DEDUP_REMOVED lines=8> */
[----:B------:R1:W-:Y:S04]  /*2f4d0*/  STL.64 [R1+0x720], R244 ;  /* 0x000720f401007387 */ /* 0x0003e80000100a00 */
[----:B------:R1:W-:Y:S02]  /*2f4e0*/  STL.64 [R1+0x728], R246 ;  /* 0x000728f601007387 */ /* 0x0003e40000100a00 */
[----:B-1----:R-:W-:-:S02]  /*2f4f0*/  IMAD.MOV.U32 R244, RZ, RZ, R35 ;  /* 0x000000fffff47224 */ /* 0x002fc400078e0023 */
[----:B------:R-:W2:Y:S01]  /*2f500*/  LDL.LU R35, [R1+0x1ae4] ;  /* 0x001ae40001237983 */ /* 0x000ea20000300800 */
[----:B------:R-:W-:Y:S01]  /*2f510*/  IMAD.MOV.U32 R245, RZ, RZ, R43 ;  /* 0x000000fffff57224 */ /* 0x000fe200078e002b */
[----:B------:R-:W-:Y:S01]  /*2f520*/  MOV R246, R38 ;  /* 0x0000002600f67202 */ /* 0x000fe20000000f00 */
[----:B------:R-:W-:Y:S01]  /*2f530*/  IMAD.MOV.U32 R247, RZ, RZ, R39 ;  /* 0x000000fffff77224 */ /* 0x000fe200078e0027 */
[----:B------:R-:W3:Y:S04]  /*2f540*/  LDL.LU R43, [R1+0x1ae0] ;  /* 0x001ae000012b7983 */ /* 0x000ee80000300800 */
[----:B------:R-:W4:Y:S04]  /*2f550*/  LDL.LU R38, [R1+0x1adc] ;  /* 0x001adc0001267983 */ /* 0x000f280000300800 */
[----:B------:R-:W4:Y:S01]  /*2f560*/  LDL.LU R39, [R1+0x1ad8] ;  /* 0x001ad80001277983 */ /* 0x000f220000300800 */
[C---:B------:R-:W-:Y:S06]  /*2f570*/  HMMA.1688.F32.TF32 R100, R232.reuse, R30, R100 ;  /* 0x0000001ee864723c */ /* 0x040fec0000081064 */
[C---:B------:R-:W-:Y:S06]  /*2f580*/  HMMA.1688.F32.TF32 R84, R232.reuse, R46, R84 ;  /* 0x0000002ee854723c */ /* 0x040fec0000081054 */
[C---:B------:R-:W-:Y:S11]  /*2f590*/  HMMA.1688.F32.TF32 R228, R232.reuse, R50, R228 ;  /* 0x00000032e8e4723c */ /* 0x040ff600000810e4 */
[----:B------:R-:W-:Y:S04]  /*2f5a0*/  STL.64 [R1+0x770], R100 ;  /* 0x0007706401007387 */ /* 0x000fe80000100a00 */
[----:B------:R1:W-:Y:S04]  /*2f5b0*/  STL.64 [R1+0x778], R102 ;  /* 0x0007786601007387 */ /* 0x0003e80000100a00 */
[----:B-1----:R-:W4:Y:S04]  /*2f5c0*/  LDL.LU.64 R102, [R1+0x1ad0] ;  /* 0x001ad00001667983 */ /* 0x002f280000300a00 */
[----:B------:R-:W4:Y:S01]  /*2f5d0*/  LDL.LU.64 R100, [R1+0x1ac8] ;  /* 0x001ac80001647983 */ /* 0x000f220000300a00 */
[C---:B--2---:R-:W-:Y:S06]  /*2f5e0*/  HMMA.1688.F32.TF32 R96, R232.reuse, R34, R96 ;  /* 0x00000022e860723c */ /* 0x044fec0000081060 */
[C---:B---3--:R-:W-:Y:S06]  /*2f5f0*/  HMMA.1688.F32.TF32 R88, R232.reuse, R42, R88 ;  /* 0x0000002ae858723c */ /* 0x048fec0000081058 */
[C---:B----4-:R-:W-:Y:S11]  /*2f600*/  HMMA.1688.F32.TF32 R92, R232.reuse, R38, R92 ;  /* 0x00000026e85c723c */ /* 0x050ff6000008105c */
        /* <DEDUP_REMOVED lines=21> */
[----:B------:R-:W-:Y:S05]  /*2f760*/  HMMA.1688.F32.TF32 R72, R232, R66, R240 ;  /* 0x00000042e848723c */ /* 0x000fea00000810f0 */
[----:B------:R-:W-:Y:S04]  /*2f770*/  STL.64 [R1+0x9a0], R228 ;  /* 0x0009a0e401007387 */ /* 0x000fe80000100a00 */
[----:B------:R-:W-:Y:S04]  /*2f780*/  STL.64 [R1+0x9a8], R230 ;  /* 0x0009a8e601007387 */ /* 0x000fe80000100a00 */
[----:B------:R1:W-:Y:S04]  /*2f790*/  STL.64 [R1+0x990], R80 ;  /* 0x0009905001007387 */ /* 0x0003e80000100a00 */
[----:B------:R1:W-:Y:S04]  /*2f7a0*/  STL.64 [R1+0x998], R82 ;  /* 0x0009985201007387 */ /* 0x0003e80000100a00 */
[----:B------:R1:W-:Y:S04]  /*2f7b0*/  STL.64 [R1+0x980], R76 ;  /* 0x0009804c01007387 */ /* 0x0003e80000100a00 */
[----:B------:R-:W-:Y:S04]  /*2f7c0*/  STL.64 [R1+0x988], R78 ;  /* 0x0009884e01007387 */ /* 0x000fe80000100a00 */
[----:B------:R1:W-:Y:S04]  /*2f7d0*/  STL.64 [R1+0x978], R74 ;  /* 0x0009784a01007387 */ /* 0x0003e80000100a00 */
[----:B-1----:R-:W3:Y:S04]  /*2f7e0*/  LDL.LU R80, [R1+0x370] ;  /* 0x0003700001507983 */ /* 0x002ee80000300800 */
[----:B------:R-:W3:Y:S04]  /*2f7f0*/  LDL.LU R81, [R1+0x374] ;  /* 0x0003740001517983 */ /* 0x000ee80000300800 */
[----:B------:R-:W3:Y:S04]  /*2f800*/  LDL.LU R82, [R1+0x378] ;  /* 0x0003780001527983 */ /* 0x000ee80000300800 */
[----:B------:R-:W3:Y:S01]  /*2f810*/  LDL.LU R83, [R1+0x37c] ;  /* 0x00037c0001537983 */ /* 0x000ee20000300800 */
        /* <DEDUP_REMOVED lines=8> */
[----:B------:R-:W2:Y:S04]  /*2f8a0*/  LDL.LU R72, [R1+0x350] ;  /* 0x0003500001487983 */ /* 0x000ea80000300800 */
[----:B------:R-:W2:Y:S04]  /*2f8b0*/  LDL.LU R73, [R1+0x354] ;  /* 0x0003540001497983 */ /* 0x000ea80000300800 */
[----:B------:R-:W3:Y:S04]  /*2f8c0*/  LDL.LU R70, [R1+0x1a84] ;  /* 0x001a840001467983 */ /* 0x000ee80000300800 */
[----:B------:R-:W3:Y:S04]  /*2f8d0*/  LDL.LU R71, [R1+0x1a80] ;  /* 0x001a800001477983 */ /* 0x000ee80000300800 */
[----:B------:R-:W2:Y:S04]  /*2f8e0*/  LDL.LU R228, [R1+0x340] ;  /* 0x0003400001e47983 */ /* 0x000ea80000300800 */
[----:B------:R-:W2:Y:S04]  /*2f8f0*/  LDL.LU R229, [R1+0x344] ;  /* 0x0003440001e57983 */ /* 0x000ea80000300800 */
[----:B------:R-:W2:Y:S04]  /*2f900*/  LDL.LU R230, [R1+0x348] ;  /* 0x0003480001e67983 */ /* 0x000ea80000300800 */
[----:B------:R-:W2:Y:S04]  /*2f910*/  LDL.LU R231, [R1+0x34c] ;  /* 0x00034c0001e77983 */ /* 0x000ea80000300800 */
[----:B------:R-:W-:Y:S04]  /*2f920*/  STL [R1+0x1794], R49 ;  /* 0x0017943101007387 */ /* 0x000fe80000100800 */
[----:B------:R-:W-:Y:S01]  /*2f930*/  STL [R1+0x1790], R48 ;  /* 0x0017903001007387 */ /* 0x000fe20000100800 */
[----:B---3--:R-:W-:-:S15]  /*2f940*/  HMMA.1688.F32.TF32 R232, R232, R70, R244 ;  /* 0x00000046e8e8723c */ /* 0x008fde00000810f4 */
[----:B------:R-:W-:-:S08]  /*2f950*/  NOP ;  /* 0x0000000000007918 */ /* 0x000fd00000000000 */
[----:B------:R1:W-:Y:S01]  /*2f960*/  STL.64 [R1+0x968], R234 ;  /* 0x000968ea01007387 */ /* 0x0003e20000100a00 */
[----:B------:R-:W-:Y:S01]  /*2f970*/  MOV R52, R232 ;  /* 0x000000e800347202 */ /* 0x000fe20000000f00 */
[----:B------:R-:W-:Y:S02]  /*2f980*/  IMAD.MOV.U32 R53, RZ, RZ, R233 ;  /* 0x000000ffff357224 */ /* 0x000fe400078e00e9 */
[----:B------:R-:W3:Y:S04]  /*2f990*/  LDL.LU R232, [R1+0x110] ;  /* 0x0001100001e87983 */ /* 0x000ee80000300800 */
[----:B------:R-:W3:Y:S04]  /*2f9a0*/  LDL.LU R233, [R1+0x114] ;  /* 0x0001140001e97983 */ /* 0x000ee80000300800 */
[----:B-1----:R-:W3:Y:S04]  /*2f9b0*/  LDL.LU R234, [R1+0x118] ;  /* 0x0001180001ea7983 */ /* 0x002ee80000300800 */
[----:B------:R-:W3:Y:S04]  /*2f9c0*/  LDL.LU R235, [R1+0x11c] ;  /* 0x00011c0001eb7983 */ /* 0x000ee80000300800 */
[----:B------:R-:W3:Y:S04]  /*2f9d0*/  LDL.LU R240, [R1+0x330] ;  /* 0x0003300001f07983 */ /* 0x000ee80000300800 */
[----:B------:R-:W3:Y:S04]  /*2f9e0*/  LDL.LU R241, [R1+0x334] ;  /* 0x0003340001f17983 */ /* 0x000ee80000300800 */
[----:B------:R-:W3:Y:S04]  /*2f9f0*/  LDL.LU R242, [R1+0x338] ;  /* 0x0003380001f27983 */ /* 0x000ee80000300800 */
[----:B------:R-:W3:Y:S01]  /*2fa00*/  LDL.LU R243, [R1+0x33c] ;  /* 0x00033c0001f37983 */ /* 0x000ee20000300800 */
[C---:B------:R-:W-:Y:S06]  /*2fa10*/  HMMA.1688.F32.TF32 R80, R236.reuse, R10, R80 ;  /* 0x0000000aec50723c */ /* 0x040fec0000081050 */
[C---:B----4-:R-:W-:Y:S06]  /*2fa20*/  HMMA.1688.F32.TF32 R76, R236.reuse, R14, R76 ;  /* 0x0000000eec4c723c */ /* 0x050fec000008104c */
[C---:B--2---:R-:W-:Y:S06]  /*2fa30*/  HMMA.1688.F32.TF32 R228, R236.reuse, R22, R228 ;  /* 0x00000016ece4723c */ /* 0x044fec00000810e4 */
[----:B------:R-:W-:Y:S01]  /*2fa40*/  HMMA.1688.F32.TF32 R72, R236, R18, R72 ;  /* 0x00000012ec48723c */ /* 0x000fe20000081048 */
[----:B------:R-:W-:Y:S01]  /*2fa50*/  IMAD.MOV.U32 R244, RZ, RZ, R252 ;  /* 0x000000fffff47224 */ /* 0x000fe200078e00fc */
[----:B------:R-:W-:Y:S01]  /*2fa60*/  MOV R245, R4 ;  /* 0x0000000400f57202 */ /* 0x000fe20000000f00 */
[----:B------:R-:W-:-:S02]  /*2fa70*/  IMAD.MOV.U32 R246, RZ, RZ, R2 ;  /* 0x000000fffff67224 */ /* 0x000fc400078e0002 */
[----:B------:R-:W-:Y:S01]  /*2fa80*/  IMAD.MOV.U32 R247, RZ, RZ, R0 ;  /* 0x000000fffff77224 */ /* 0x000fe200078e0000 */
[----:B------:R-:W-:Y:S01]  /*2fa90*/  STL [R1+0x179c], R53 ;  /* 0x00179c3501007387 */ /* 0x000fe20000100800 */
[----:B------:R-:W-:Y:S01]  /*2faa0*/  IMAD.MOV.U32 R29, RZ, RZ, R82 ;  /* 0x000000ffff1d7224 */ /* 0x000fe200078e0052 */
[----:B------:R-:W-:Y:S01]  /*2fab0*/  MOV R28, R83 ;  /* 0x00000053001c7202 */ /* 0x000fe20000000f00 */
[----:B------:R-:W-:Y:S01]  /*2fac0*/  IMAD.MOV.U32 R13, RZ, RZ, R81 ;  /* 0x000000ffff0d7224 */ /* 0x000fe200078e0051 */
[----:B------:R-:W-:Y:S01]  /*2fad0*/  STL [R1+0x1798], R52 ;  /* 0x0017983401007387 */ /* 0x000fe20000100800 */
[----:B------:R-:W-:Y:S01]  /*2fae0*/  MOV R12, R80 ;  /* 0x00000050000c7202 */ /* 0x000fe20000000f00 */
[----:B------:R-:W-:Y:S01]  /*2faf0*/  HMMA.1688.F32.TF32 R244, R236, R30, R244 ;  /* 0x0000001eecf4723c */ /* 0x000fe200000810f4 */
[----:B------:R-:W-:Y:S01]  /*2fb00*/  IMAD.MOV.U32 R5, RZ, RZ, R78 ;  /* 0x000000ffff057224 */ /* 0x000fe200078e004e */
[----:B------:R-:W2:Y:S01]  /*2fb10*/  LDL.LU.64 R82, [R1+0x1a78] ;  /* 0x001a780001527983 */ /* 0x000ea20000300a00 */
[----:B------:R-:W-:-:S03]  /*2fb20*/  IMAD.MOV.U32 R6, RZ, RZ, R77 ;  /* 0x000000ffff067224 */ /* 0x000fc600078e004d */
[----:B------:R-:W2:Y:S04]  /*2fb30*/  LDL.LU.64 R80, [R1+0x1a70] ;  /* 0x001a700001507983 */ /* 0x000ea80000300a00 */
[----:B------:R-:W-:Y:S04]  /*2fb40*/  STL [R1+0x4b0], R76 ;  /* 0x0004b04c01007387 */ /* 0x000fe80000100800 */
[----:B------:R1:W-:Y:S01]  /*2fb50*/  STL [R1+0x4bc], R79 ;  /* 0x0004bc4f01007387 */ /* 0x0003e20000100800 */
[----:B------:R-:W-:Y:S01]  /*2fb60*/  MOV R32, R231 ;  /* 0x000000e700207202 */ /* 0x000fe20000000f00 */
[----:B------:R-:W-:Y:S01]  /*2fb70*/  IMAD.MOV.U32 R33, RZ, RZ, R230 ;  /* 0x000000ffff217224 */ /* 0x000fe200078e00e6 */
[----:B------:R-:W-:Y:S01]  /*2fb80*/  MOV R37, R228 ;  /* 0x000000e400257202 */ /* 0x000fe20000000f00 */
[----:B------:R-:W-:Y:S01]  /*2fb90*/  IMAD.MOV.U32 R36, RZ, RZ, R229 ;  /* 0x000000ffff247224 */ /* 0x000fe200078e00e5 */
[----:B------:R-:W-:Y:S04]  /*2fba0*/  LDS R228, [R3+UR7+0xa100] ;  /* 0x00a1000703e47984 */ /* 0x000fe80008000800 */
[----:B------:R-:W-:Y:S04]  /*2fbb0*/  LDS R230, [R3+UR7+0xb100] ;  /* 0x00b1000703e67984 */ /* 0x000fe80008000800 */
[----:B-1----:R-:W4:Y:S04]  /*2fbc0*/  LDL.LU.64 R78, [R1+0x1a68] ;  /* 0x001a6800014e7983 */ /* 0x002f280000300a00 */
[----:B------:R-:W4:Y:S04]  /*2fbd0*/  LDL.LU.64 R76, [R1+0x1a60] ;  /* 0x001a6000014c7983 */ /* 0x000f280000300a00 */
[----:B------:R-:W-:Y:S04]  /*2fbe0*/  STL [R1+0x186c], R5 ;  /* 0x00186c0501007387 */ /* 0x000fe80000100800 */
[----:B------:R-:W-:Y:S04]  /*2fbf0*/  STL [R1+0x1868], R6 ;  /* 0x0018680601007387 */ /* 0x000fe80000100800 */
[----:B------:R-:W-:Y:S04]  /*2fc00*/  STL.64 [R1+0x4e0], R72 ;  /* 0x0004e04801007387 */ /* 0x000fe80000100a00 */
[----:B------:R1:W-:Y:S04]  /*2fc10*/  STL.64 [R1+0x4e8], R74 ;  /* 0x0004e84a01007387 */ /* 0x0003e80000100a00 */
[----:B------:R-:W-:Y:S04]  /*2fc20*/  LDS R229, [R7+UR7+0xa100] ;  /* 0x00a1000707e57984 */ /* 0x000fe80008000800 */
[----:B------:R-:W2:Y:S04]  /*2fc30*/  LDS R231, [R7+UR7+0xb100] ;  /* 0x00b1000707e77984 */ /* 0x000ea80008000800 */
[----:B-1----:R-:W2:Y:S04]  /*2fc40*/  LDL.LU.64 R74, [R1+0x1a58] ;  /* 0x001a5800014a7983 */ /* 0x002ea80000300a00 */
[----:B------:R-:W2:Y:S04]  /*2fc50*/  LDL.LU.64 R72, [R1+0x1a50] ;  /* 0x001a500001487983 */ /* 0x000ea80000300a00 */
[----:B------:R-:W-:Y:S04]  /*2fc60*/  STL [R1+0x17fc], R32 ;  /* 0x0017fc2001007387 */ /* 0x000fe80000100800 */
[----:B------:R-:W-:Y:S04]  /*2fc70*/  STL [R1+0x17f8], R33 ;  /* 0x0017f82101007387 */ /* 0x000fe80000100800 */
[----:B------:R-:W-:Y:S04]  /*2fc80*/  STL [R1+0x17f4], R36 ;  /* 0x0017f42401007387 */ /* 0x000fe80000100800 */
[----:B------:R-:W-:Y:S01]  /*2fc90*/  STL [R1+0x17f0], R37 ;  /* 0x0017f02501007387 */ /* 0x000fe20000100800 */
[----:B---3--:R-:W-:-:S15]  /*2fca0*/  HMMA.1688.F32.TF32 R240, R236, R26, R240 ;  /* 0x0000001aecf0723c */ /* 0x008fde00000810f0 */
[----:B------:R-:W-:-:S09]  /*2fcb0*/  NOP ;  /* 0x0000000000007918 */ /* 0x000fd20000000000 */
[----:B------:R-:W-:Y:S01]  /*2fcc0*/  IMAD.MOV.U32 R0, RZ, RZ, R243 ;  /* 0x000000ffff007224 */ /* 0x000fe200078e00f3 */
[----:B------:R-:W-:Y:S01]  /*2fcd0*/  MOV R2, R242 ;  /* 0x000000f200027202 */ /* 0x000fe20000000f00 */
[----:B------:R-:W-:Y:S01]  /*2fce0*/  IMAD.MOV.U32 R4, RZ, RZ, R241 ;  /* 0x000000ffff047224 */ /* 0x000fe200078e00f1 */
[----:B------:R-:W3:Y:S01]  /*2fcf0*/  LDL.LU.64 R242, [R1+0x1a48] ;  /* 0x001a480001f27983 */ /* 0x000ee20000300a00 */
[----:B------:R-:W-:-:S03]  /*2fd00*/  IMAD.MOV.U32 R252, RZ, RZ, R240 ;  /* 0x000000fffffc7224 */ /* 0x000fc600078e00f0 */
[----:B------:R-:W3:Y:S04]  /*2fd10*/  LDL.LU.64 R240, [R1+0x1a40] ;  /* 0x001a400001f07983 */ /* 0x000ee80000300a00 */
[----:B------:R-:W-:Y:S04]  /*2fd20*/  STL [R1+0x180c], R0 ;  /* 0x00180c0001007387 */ /* 0x000fe80000100800 */
[----:B------:R-:W-:Y:S04]  /*2fd30*/  STL [R1+0x1808], R2 ;  /* 0x0018080201007387 */ /* 0x000fe80000100800 */
[----:B------:R-:W-:Y:S04]  /*2fd40*/  STL [R1+0x1804], R4 ;  /* 0x0018040401007387 */ /* 0x000fe80000100800 */
[----:B------:R-:W-:Y:S04]  /*2fd50*/  STL [R1+0x1800], R252 ;  /* 0x001800fc01007387 */ /* 0x000fe80000100800 */
[----:B------:R-:W-:Y:S04]  /*2fd60*/  STL.64 [R1+0x670], R244 ;  /* 0x000670f401007387 */ /* 0x000fe80000100a00 */
[----:B------:R1:W-:Y:S04]  /*2fd70*/  STL.64 [R1+0x678], R246 ;  /* 0x000678f601007387 */ /* 0x0003e80000100a00 */
[----:B-1----:R-:W3:Y:S04]  /*2fd80*/  LDL.LU.64 R246, [R1+0x1a38] ;  /* 0x001a380001f67983 */ /* 0x002ee80000300a00 */
[----:B------:R-:W3:Y:S01]  /*2fd90*/  LDL.LU.64 R244, [R1+0x1a30] ;  /* 0x001a300001f47983 */ /* 0x000ee20000300a00 */
[C---:B------:R-:W-:Y:S06]  /*2fda0*/  HMMA.1688.F32.TF32 R232, R236.reuse, R34, R232 ;  /* 0x00000022ece8723c */ /* 0x040fec00000810e8 */
[----:B----4-:R-:W-:-:S15]  /*2fdb0*/  HMMA.1688.F32.TF32 R76, R236, R50, R76 ;  /* 0x00000032ec4c723c */ /* 0x010fde000008104c */
[----:B------:R-:W-:-:S02]  /*2fdc0*/  NOP ;  /* 0x0000000000007918 */ /* 0x000fc40000000000 */
[----:B------:R-:W-:Y:S04]  /*2fdd0*/  STL.64 [R1+0x740], R232 ;  /* 0x000740e801007387 */ /* 0x000fe80000100a00 */
[----:B------:R2:W-:Y:S02]  /*2fde0*/  STL.64 [R1+0x748], R234 ;  /* 0x000748ea01007387 */ /* 0x0005e40000100a00 */
[C---:B--2---:R-:W-:Y:S06]  /*2fdf0*/  HMMA.1688.F32.TF32 R232, R236.reuse, R46, R72 ;  /* 0x0000002eece8723c */ /* 0x044fec0000081048 */
[C---:B---3--:R-:W-:Y:S06]  /*2fe00*/  HMMA.1688.F32.TF32 R240, R236.reuse, R42, R240 ;  /* 0x0000002aecf0723c */ /* 0x048fec00000810f0 */
[C---:B------:R-:W-:Y:S01]  /*2fe10*/  HMMA.1688.F32.TF32 R244, R236.reuse, R38, R244 ;  /* 0x00000026ecf4723c */ /* 0x040fe200000810f4 */
[----:B------:R-:W-:Y:S01]  /*2fe20*/  IMAD.MOV.U32 R56, RZ, RZ, R76 ;  /* 0x000000ffff387224 */ /* 0x000fe200078e004c */
[----:B------:R-:W-:Y:S01]  /*2fe30*/  MOV R57, R77 ;  /* 0x0000004d00397202 */ /* 0x000fe20000000f00 */
[----:B------:R-:W-:Y:S04]  /*2fe40*/  LDS R72, [R3+UR7+0xa180] ;  /* 0x00a1800703487984 */ /* 0x000fe80008000800 */
[----:B------:R-:W-:Y:S04]  /*2fe50*/  LDS R74, [R3+UR7+0xb180] ;  /* 0x00b18007034a7984 */ /* 0x000fe80008000800 */
[----:B------:R-:W-:Y:S04]  /*2fe60*/  LDS R73, [R7+UR7+0xa180] ;  /* 0x00a1800707497984 */ /* 0x000fe80008000800 */
[----:B------:R-:W1:Y:S08]  /*2fe70*/  LDS R75, [R7+UR7+0xb180] ;  /* 0x00b18007074b7984 */ /* 0x000e700008000800 */
[----:B------:R-:W-:Y:S04]  /*2fe80*/  STL.64 [R1+0x7d0], R244 ;  /* 0x0007d0f401007387 */ /* 0x000fe80000100a00 */
[----:B------:R-:W-:Y:S04]  /*2fe90*/  STL.64 [R1+0x7d8], R246 ;  /* 0x0007d8f601007387 */ /* 0x000fe80000100a00 */
[----:B------:R-:W-:Y:S04]  /*2fea0*/  STL.64 [R1+0x7e0], R240 ;  /* 0x0007e0f001007387 */ /* 0x000fe80000100a00 */
[----:B------:R-:W-:Y:S04]  /*2feb0*/  STL.64 [R1+0x7e8], R242 ;  /* 0x0007e8f201007387 */ /* 0x000fe80000100a00 */
[----:B------:R2:W-:Y:S04]  /*2fec0*/  STL.64 [R1+0x860], R232 ;  /* 0x000860e801007387 */ /* 0x0005e80000100a00 */
[----:B------:R3:W-:Y:S04]  /*2fed0*/  STL.64 [R1+0x868], R234 ;  /* 0x000868ea01007387 */ /* 0x0007e80000100a00 */
[----:B------:R4:W-:Y:S04]  /*2fee0*/  STL.64 [R1+0x958], R78 ;  /* 0x0009584e01007387 */ /* 0x0009e80000100a00 */
[----:B--2---:R-:W2:Y:S04]  /*2fef0*/  LDL.LU R232, [R1] ;  /* 0x0000000001e87983 */ /* 0x004ea80000300800 */
[----:B------:R-:W2:Y:S04]  /*2ff00*/  LDL.LU R233, [R1+0x4] ;  /* 0x0000040001e97983 */ /* 0x000ea80000300800 */
[----:B---3--:R-:W2:Y:S04]  /*2ff10*/  LDL.LU R234, [R1+0x8] ;  /* 0x0000080001ea7983 */ /* 0x008ea80000300800 */
[----:B------:R-:W2:Y:S01]  /*2ff20*/  LDL.LU R235, [R1+0xc] ;  /* 0x00000c0001eb7983 */ /* 0x000ea20000300800 */
[----:B----4-:R-:W-:Y:S03]  /*2ff30*/  HMMA.1688.F32.TF32 R76, R236, R54, R80 ;  /* 0x00000036ec4c723c */ /* 0x010fe60000081050 */
[----:B------:R-:W-:Y:S04]  /*2ff40*/  STL [R1+0x17a4], R57 ;  /* 0x0017a43901007387 */ /* 0x000fe80000100800 */
[----:B------:R-:W-:-:S15]  /*2ff50*/  STL [R1+0x17a0], R56 ;  /* 0x0017a03801007387 */ /* 0x000fde0000100800 */
[----:B------:R-:W-:-:S01]  /*2ff60*/  NOP ;  /* 0x0000000000007918 */ /* 0x000fc20000000000 */
[----:B------:R3:W-:Y:S01]  /*2ff70*/  STL.64 [R1+0x948], R78 ;  /* 0x0009484e01007387 */ /* 0x0007e20000100a00 */
[----:B------:R-:W-:Y:S02]  /*2ff80*/  IMAD.MOV.U32 R60, RZ, RZ, R76 ;  /* 0x000000ffff3c7224 */ /* 0x000fe400078e004c */
[----:B------:R-:W-:Y:S02]  /*2ff90*/  IMAD.MOV.U32 R61, RZ, RZ, R77 ;  /* 0x000000ffff3d7224 */ /* 0x000fe400078e004d */
[----:B---3--:R-:W-:Y:S03]  /*2ffa0*/  HMMA.1688.F32.TF32 R76, R236, R58, R84 ;  /* 0x0000003aec4c723c */ /* 0x008fe60000081054 */
[----:B------:R-:W-:Y:S04]  /*2ffb0*/  STL [R1+0x17ac], R61 ;  /* 0x0017ac3d01007387 */ /* 0x000fe80000100800 */
[----:B------:R-:W-:-:S15]  /*2ffc0*/  STL [R1+0x17a8], R60 ;  /* 0x0017a83c01007387 */ /* 0x000fde0000100800 */
[----:B------:R-:W-:-:S01]  /*2ffd0*/  NOP ;  /* 0x0000000000007918 */ /* 0x000fc20000000000 */
[----:B------:R3:W-:Y:S01]  /*2ffe0*/  STL.64 [R1+0x938], R78 ;  /* 0x0009384e01007387 */ /* 0x0007e20000100a00 */
[----:B------:R-:W-:Y:S01]  /*2fff0*/  MOV R64, R76 ;  /* 0x0000004c00407202 */ /* 0x000fe20000000f00 */
[----:B------:R-:W-:Y:S02]  /*30000*/  IMAD.MOV.U32 R65, RZ, RZ, R77 ;  /* 0x000000ffff417224 */ /* 0x000fe400078e004d */
[C---:B---3--:R-:W-:Y:S03]  /*30010*/  HMMA.1688.F32.TF32 R76, R236.reuse, R62, R88 ;  /* 0x0000003eec4c723c */ /* 0x048fe60000081058 */
[----:B------:R-:W-:Y:S04]  /*30020*/  STL [R1+0x17b4], R65 ;  /* 0x0017b44101007387 */ /* 0x000fe80000100800 */
[----:B------:R-:W-:Y:S01]  /*30030*/  STL [R1+0x17b0], R64 ;  /* 0x0017b04001007387 */ /* 0x000fe20000100800 */
[----:B------:R-:W-:-:S15]  /*30040*/  HMMA.1688.F32.TF32 R80, R236, R70, R96 ;  /* 0x00000046ec50723c */ /* 0x000fde0000081060 */
[----:B------:R3:W-:Y:S01]  /*30050*/  STL.64 [R1+0x928], R78 ;  /* 0x0009284e01007387 */ /* 0x0007e20000100a00 */
[----:B------:R-:W-:Y:S01]  /*30060*/  IMAD.MOV.U32 R68, RZ, RZ, R76 ;  /* 0x000000ffff447224 */ /* 0x000fe200078e004c */
[----:B------:R-:W-:Y:S02]  /*30070*/  MOV R69, R77 ;  /* 0x0000004d00457202 */ /* 0x000fe40000000f00 */
[----:B---3--:R-:W-:Y:S03]  /*30080*/  HMMA.1688.F32.TF32 R76, R236, R66, R92 ;  /* 0x00000042ec4c723c */ /* 0x008fe6000008105c */
[----:B------:R-:W-:Y:S04]  /*30090*/  STL [R1+0x17bc], R69 ;  /* 0x0017bc4501007387 */ /* 0x000fe80000100800 */
[----:B------:R-:W-:-:S15]  /*300a0*/  STL [R1+0x17b8], R68 ;  /* 0x0017b84401007387 */ /* 0x000fde0000100800 */
[----:B------:R-:W-:-:S02]  /*300b0*/  NOP ;  /* 0x0000000000007918 */ /* 0x000fc40000000000 */
[----:B------:R-:W-:Y:S01]  /*300c0*/  IMAD.MOV.U32 R48, RZ, RZ, R79 ;  /* 0x000000ffff307224 */ /* 0x000fe200078e004f */
[----:B------:R-:W-:Y:S01]  /*300d0*/  MOV R49, R78 ;  /* 0x0000004e00317202 */ /* 0x000fe20000000f00 */
[----:B------:R-:W-:Y:S01]  /*300e0*/  IMAD.MOV.U32 R52, RZ, RZ, R77 ;  /* 0x000000ffff347224 */ /* 0x000fe200078e004d */
[C---:B------:R-:W-:Y:S01]  /*300f0*/  HMMA.1688.F32.TF32 R92, R228.reuse, R26, R112 ;  /* 0x0000001ae45c723c */ /* 0x040fe20000081070 */
        /* <DEDUP_REMOVED lines=8> */
[C---:B-1----:R-:W-:Y:S06]  /*30180*/  HMMA.1688.F32.TF32 R240, R72.reuse, R14, R164 ;  /* 0x0000000e48f0723c */ /* 0x042fec00000810a4 */
[C---:B------:R-:W-:Y:S06]  /*30190*/  HMMA.1688.F32.TF32 R244, R72.reuse, R26, R176 ;  /* 0x0000001a48f4723c */ /* 0x040fec00000810b0 */
[----:B------:R-:W-:Y:S01]  /*301a0*/  HMMA.1688.F32.TF32 R96, R72, R34, R184 ;  /* 0x000000224860723c */ /* 0x000fe200000810b8 */
[----:B------:R-:W-:Y:S01]  /*301b0*/  IMAD.MOV.U32 R236, RZ, RZ, R212 ;  /* 0x000000ffffec7224 */ /* 0x000fe200078e00d4 */
[----:B------:R-:W-:Y:S01]  /*301c0*/  MOV R237, R213 ;  /* 0x000000d500ed7202 */ /* 0x000fe20000000f00 */
[----:B------:R-:W-:Y:S01]  /*301d0*/  IMAD.MOV.U32 R238, RZ, RZ, R214 ;  /* 0x000000ffffee7224 */ /* 0x000fe200078e00d6 */
[----:B------:R-:W-:Y:S01]  /*301e0*/  LDS R76, [R3+UR7+0xa200] ;  /* 0x00a20007034c7984 */ /* 0x000fe20008000800 */
[----:B------:R-:W-:-:S03]  /*301f0*/  IMAD.MOV.U32 R239, RZ, RZ, R208 ;  /* 0x000000ffffef7224 */ /* 0x000fc600078e00d0 */
[----:B------:R-:W-:Y:S04]  /*30200*/  LDS R78, [R3+UR7+0xb200] ;  /* 0x00b20007034e7984 */ /* 0x000fe80008000800 */
[----:B------:R-:W-:Y:S04]  /*30210*/  LDS R77, [R7+UR7+0xa200] ;  /* 0x00a20007074d7984 */ /* 0x000fe80008000800 */
[----:B------:R-:W1:Y:S01]  /*30220*/  LDS R79, [R7+UR7+0xb200] ;  /* 0x00b20007074f7984 */ /* 0x000e620008000800 */
[----:B--2---:R-:W-:-:S15]  /*30230*/  HMMA.1688.F32.TF32 R80, R228, R10, R232 ;  /* 0x0000000ae450723c */ /* 0x004fde00000810e8 */
[----:B------:R-:W-:-:S09]  /*30240*/  NOP ;  /* 0x0000000000007918 */ /* 0x000fd20000000000 */
[----:B------:R-:W-:Y:S01]  /*30250*/  IMAD.MOV.U32 R87, RZ, RZ, R80 ;  /* 0x000000ffff577224 */ /* 0x000fe200078e0050 */
[----:B------:R-:W-:Y:S01]  /*30260*/  MOV R86, R81 ;  /* 0x0000005100567202 */ /* 0x000fe20000000f00 */
[----:B------:R-:W-:Y:S02]  /*30270*/  IMAD.MOV.U32 R85, RZ, RZ, R82 ;  /* 0x000000ffff557224 */ /* 0x000fe400078e0052 */
[----:B------:R-:W-:Y:S02]  /*30280*/  IMAD.MOV.U32 R84, RZ, RZ, R83 ;  /* 0x000000ffff547224 */ /* 0x000fe400078e0053 */
[----:B------:R-:W-:-:S15]  /*30290*/  HMMA.1688.F32.TF32 R80, R228, R14, R100 ;  /* 0x0000000ee450723c */ /* 0x000fde0000081064 */
[----:B------:R-:W-:-:S08]  /*302a0*/  NOP ;  /* 0x0000000000007918 */ /* 0x000fd00000000000 */
[----:B------:R2:W-:Y:S01]  /*302b0*/  STL.64 [R1+0x340], R80 ;  /* 0x0003405001007387 */ /* 0x0005e20000100a00 */
[----:B------:R-:W-:Y:S01]  /*302c0*/  MOV R5, R82 ;  /* 0x0000005200057202 */ /* 0x000fe20000000f00 */
[----:B------:R-:W-:Y:S02]  /*302d0*/  IMAD.MOV.U32 R6, RZ, RZ, R83 ;  /* 0x000000ffff067224 */ /* 0x000fe400078e0053 */
[----:B--2---:R-:W-:-:S15]  /*302e0*/  HMMA.1688.F32.TF32 R80, R228, R18, R104 ;  /* 0x00000012e450723c */ /* 0x004fde0000081068 */
[----:B------:R-:W-:-:S09]  /*302f0*/  NOP ;  /* 0x0000000000007918 */ /* 0x000fd20000000000 */
[----:B------:R-:W-:Y:S01]  /*30300*/  IMAD.MOV.U32 R0, RZ, RZ, R80 ;  /* 0x000000ffff007224 */ /* 0x000fe200078e0050 */
[----:B------:R-:W-:Y:S01]  /*30310*/  MOV R2, R81 ;  /* 0x0000005100027202 */ /* 0x000fe20000000f00 */
[----:B------:R-:W-:Y:S02]  /*30320*/  IMAD.MOV.U32 R4, RZ, RZ, R82 ;  /* 0x000000ffff047224 */ /* 0x000fe400078e0052 */
[----:B------:R-:W-:Y:S02]  /*30330*/  IMAD.MOV.U32 R252, RZ, RZ, R83 ;  /* 0x000000fffffc7224 */ /* 0x000fe400078e0053 */
[----:B------:R-:W-:Y:S01]  /*30340*/  HMMA.1688.F32.TF32 R80, R228, R22, R108 ;  /* 0x00000016e450723c */ /* 0x000fe2000008106c */
[----:B------:R-:W-:Y:S04]  /*30350*/  STL [R1+0x181c], R4 ;  /* 0x00181c0401007387 */ /* 0x000fe80000100800 */
[----:B------:R-:W-:-:S15]  /*30360*/  STL [R1+0x1818], R252 ;  /* 0x001818fc01007387 */ /* 0x000fde0000100800 */
[----:B------:R-:W-:-:S04]  /*30370*/  NOP ;  /* 0x0000000000007918 */ /* 0x000fc80000000000 */
[----:B------:R-:W-:Y:S01]  /*30380*/  MOV R45, R80 ;  /* 0x00000050002d7202 */ /* 0x000fe20000000f00 */
[----:B------:R-:W-:Y:S01]  /*30390*/  IMAD.MOV.U32 R44, RZ, RZ, R81 ;  /* 0x000000ffff2c7224 */ /* 0x000fe200078e0051 */
[----:B------:R-:W-:Y:S01]  /*303a0*/  MOV R40, R83 ;  /* 0x0000005300287202 */ /* 0x000fe20000000f00 */
[----:B------:R-:W-:Y:S02]  /*303b0*/  IMAD.MOV.U32 R41, RZ, RZ, R82 ;  /* 0x000000ffff297224 */ /* 0x000fe400078e0052 */
[C---:B------:R-:W-:Y:S01]  /*303c0*/  HMMA.1688.F32.TF32 R80, R228.reuse, R34, R120 ;  /* 0x00000022e450723c */ /* 0x040fe20000081078 */
[----:B------:R-:W-:Y:S04]  /*303d0*/  STL [R1+0x1814], R44 ;  /* 0x0018142c01007387 */ /* 0x000fe80000100800 */
[----:B------:R-:W-:Y:S04]  /*303e0*/  STL [R1+0x1810], R45 ;  /* 0x0018102d01007387 */ /* 0x000fe80000100800 */
[----:B------:R-:W-:Y:S04]  /*303f0*/  STL.64 [R1+0x4f0], R92 ;  /* 0x0004f05c01007387 */ /* 0x000fe80000100a00 */
[----:B------:R-:W-:Y:S04]  /*30400*/  STL.64 [R1+0x4f8], R94 ;  /* 0x0004f85e01007387 */ /* 0x000fe80000100a00 */
[----:B------:R-:W-:Y:S04]  /*30410*/  STL.64 [R1+0x540], R88 ;  /* 0x0005405801007387 */ /* 0x000fe80000100a00 */
[----:B------:R-:W-:Y:S04]  /*30420*/  STL.64 [R1+0x548], R90 ;  /* 0x0005485a01007387 */ /* 0x000fe80000100a00 */
[----:B------:R-:W-:Y:S04]  /*30430*/  STL.64 [R1+0x5e0], R80 ;  /* 0x0005e05001007387 */ /* 0x000fe80000100a00 */
[----:B------:R2:W-:Y:S02]  /*30440*/  STL.64 [R1+0x5e8], R82 ;  /* 0x0005e85201007387 */ /* 0x0005e40000100a00 */
[C---:B--2---:R-:W-:Y:S06]  /*30450*/  HMMA.1688.F32.TF32 R80, R228.reuse, R46, R132 ;  /* 0x0000002ee450723c */ /* 0x044fec0000081084 */
[C---:B------:R-:W-:Y:S06]  /*30460*/  HMMA.1688.F32.TF32 R92, R228.reuse, R38, R124 ;  /* 0x00000026e45c723c */ /* 0x040fec000008107c */
[----:B------:R-:W-:-:S12]  /*30470*/  HMMA.1688.F32.TF32 R88, R228, R42, R128 ;  /* 0x0000002ae458723c */ /* 0x000fd80000081080 */
[----:B------:R-:W-:Y:S01]  /*30480*/  IMAD.MOV.U32 R61, RZ, RZ, R80 ;  /* 0x000000ffff3d7224 */ /* 0x000fe200078e0050 */
[----:B------:R-:W-:Y:S01]  /*30490*/  MOV R57, R82 ;  /* 0x0000005200397202 */ /* 0x000fe20000000f00 */
[----:B------:R-:W-:Y:S02]  /*304a0*/  IMAD.MOV.U32 R60, RZ, RZ, R81 ;  /* 0x000000ffff3c7224 */ /* 0x000fe400078e0051 */
[----:B------:R-:W-:Y:S02]  /*304b0*/  IMAD.MOV.U32 R56, RZ, RZ, R83 ;  /* 0x000000ffff387224 */ /* 0x000fe400078e0053 */
[C---:B------:R-:W-:Y:S01]  /*304c0*/  HMMA.1688.F32.TF32 R80, R228.reuse, R50, R136 ;  /* 0x00000032e450723c */ /* 0x040fe20000081088 */
[----:B------:R-:W-:Y:S04]  /*304d0*/  STL.64 [R1+0x680], R92 ;  /* 0x0006805c01007387 */ /* 0x000fe80000100a00 */
[----:B------:R2:W-:Y:S04]  /*304e0*/  STL.64 [R1+0x688], R94 ;  /* 0x0006885e01007387 */ /* 0x0005e80000100a00 */
[----:B------:R-:W-:Y:S04]  /*304f0*/  STL.64 [R1+0x710], R88 ;  /* 0x0007105801007387 */ /* 0x000fe80000100a00 */
[----:B------:R3:W-:Y:S04]  /*30500*/  STL.64 [R1+0x718], R90 ;  /* 0x0007185a01007387 */ /* 0x0007e80000100a00 */
[----:B------:R-:W-:Y:S01]  /*30510*/  STL [R1+0x17dc], R56 ;  /* 0x0017dc3801007387 */ /* 0x000fe20000100800 */
[C---:B--2---:R-:W-:Y:S03]  /*30520*/  HMMA.1688.F32.TF32 R92, R228.reuse, R58, R144 ;  /* 0x0000003ae45c723c */ /* 0x044fe60000081090 */
[----:B------:R-:W-:Y:S04]  /*30530*/  STL [R1+0x17d8], R57 ;  /* 0x0017d83901007387 */ /* 0x000fe80000100800 */
[----:B------:R-:W-:Y:S01]  /*30540*/  STL [R1+0x17d4], R60 ;  /* 0x0017d43c01007387 */ /* 0x000fe20000100800 */
[C---:B---3--:R-:W-:Y:S03]  /*30550*/  HMMA.1688.F32.TF32 R88, R228.reuse, R54, R140 ;  /* 0x00000036e458723c */ /* 0x048fe6000008108c */
[----:B------:R-:W-:Y:S04]  /*30560*/  STL [R1+0x17d0], R61 ;  /* 0x0017d03d01007387 */ /* 0x000fe80000100800 */
[----:B------:R-:W-:Y:S04]  /*30570*/  STL.64 [R1+0x8d0], R80 ;  /* 0x0008d05001007387 */ /* 0x000fe80000100a00 */
[----:B------:R2:W-:Y:S02]  /*30580*/  STL.64 [R1+0x8d8], R82 ;  /* 0x0008d85201007387 */ /* 0x0005e40000100a00 */
[C---:B--2---:R-:W-:Y:S10]  /*30590*/  HMMA.1688.F32.TF32 R80, R228.reuse, R62, R148 ;  /* 0x0000003ee450723c */ /* 0x044ff40000081094 */
[----:B------:R-:W-:Y:S04]  /*305a0*/  STL.64 [R1+0x8c0], R88 ;  /* 0x0008c05801007387 */ /* 0x000fe80000100a00 */
[----:B------:R2:W-:Y:S04]  /*305b0*/  STL.64 [R1+0x8c8], R90 ;  /* 0x0008c85a01007387 */ /* 0x0005e80000100a00 */
[----:B------:R-:W-:Y:S04]  /*305c0*/  STL.64 [R1+0x8b0], R92 ;  /* 0x0008b05c01007387 */ /* 0x000fe80000100a00 */
[----:B------:R-:W-:Y:S01]  /*305d0*/  STL.64 [R1+0x8b8], R94 ;  /* 0x0008b85e01007387 */ /* 0x000fe20000100a00 */
[----:B--2---:R-:W-:Y:S03]  /*305e0*/  HMMA.1688.F32.TF32 R88, R228, R66, R152 ;  /* 0x00000042e458723c */ /* 0x004fe60000081098 */
[----:B------:R-:W-:Y:S04]  /*305f0*/  STL.64 [R1+0x8a0], R80 ;  /* 0x0008a05001007387 */ /* 0x000fe80000100a00 */
[----:B------:R2:W-:Y:S02]  /*30600*/  STL.64 [R1+0x8a8], R82 ;  /* 0x0008a85201007387 */ /* 0x0005e40000100a00 */
[----:B--2---:R-:W-:-:S14]  /*30610*/  HMMA.1688.F32.TF32 R80, R72, R10, R160 ;  /* 0x0000000a4850723c */ /* 0x004fdc00000810a0 */
[----:B------:R-:W-:Y:S04]  /*30620*/  STL.64 [R1+0x890], R88 ;  /* 0x0008905801007387 */ /* 0x000fe80000100a00 */
[----:B------:R2:W-:Y:S06]  /*30630*/  STL.64 [R1+0x898], R90 ;  /* 0x0008985a01007387 */ /* 0x0005ec0000100a00 */
[----:B--2---:R-:W-:Y:S01]  /*30640*/  IMAD.MOV.U32 R91, RZ, RZ, R80 ;  /* 0x000000ffff5b7224 */ /* 0x004fe200078e0050 */
[----:B------:R-:W-:Y:S01]  /*30650*/  MOV R90, R81 ;  /* 0x00000051005a7202 */ /* 0x000fe20000000f00 */
[----:B------:R-:W-:-:S02]  /*30660*/  IMAD.MOV.U32 R89, RZ, RZ, R82 ;  /* 0x000000ffff597224 */ /* 0x000fc400078e0052 */
[----:B------:R-:W-:Y:S02]  /*30670*/  IMAD.MOV.U32 R88, RZ, RZ, R83 ;  /* 0x000000ffff587224 */ /* 0x000fe400078e0053 */
[----:B------:R-:W-:-:S15]  /*30680*/  HMMA.1688.F32.TF32 R80, R72, R18, R168 ;  /* 0x000000124850723c */ /* 0x000fde00000810a8 */
[----:B------:R-:W-:-:S09]  /*30690*/  NOP ;  /* 0x0000000000007918 */ /* 0x000fd20000000000 */
[----:B------:R-:W-:Y:S01]  /*306a0*/  MOV R32, R80 ;  /* 0x0000005000207202 */ /* 0x000fe20000000f00 */
[----:B------:R-:W-:Y:S01]  /*306b0*/  IMAD.MOV.U32 R33, RZ, RZ, R81 ;  /* 0x000000ffff217224 */ /* 0x000fe200078e0051 */
[----:B------:R-:W-:Y:S01]  /*306c0*/  MOV R37, R83 ;  /* 0x0000005300257202 */ /* 0x000fe20000000f00 */
[----:B------:R-:W-:Y:S02]  /*306d0*/  IMAD.MOV.U32 R36, RZ, RZ, R82 ;  /* 0x000000ffff247224 */ /* 0x000fe400078e0052 */
[----:B------:R-:W-:Y:S06]  /*306e0*/  HMMA.1688.F32.TF32 R80, R72, R22, R172 ;  /* 0x000000164850723c */ /* 0x000fec00000810ac */
        /* <DEDUP_REMOVED lines=14> */
[----:B------:R2:W-:Y:S02]  /*307d0*/  STL.64 [R1+0x358], R82 ;  /* 0x0003585201007387 */ /* 0x0005e40000100a00 */
[C---:B--2---:R-:W-:Y:S06]  /*307e0*/  HMMA.1688.F32.TF32 R80, R72.reuse, R42, R192 ;  /* 0x0000002a4850723c */ /* 0x044fec00000810c0 */
[----:B------:R-:W-:Y:S01]  /*307f0*/  HMMA.1688.F32.TF32 R92, R72, R38, R188 ;  /* 0x00000026485c723c */ /* 0x000fe200000810bc */
[----:B------:R-:W-:Y:S01]  /*30800*/  STL.64 [R1+0x4d0], R96 ;  /* 0x0004d06001007387 */ /* 0x000fe20000100a00 */
[----:B------:R-:W-:Y:S01]  /*30810*/  IMAD.MOV.U32 R232, RZ, RZ, R205 ;  /* 0x000000ffffe87224 */ /* 0x000fe200078e00cd */
[----:B------:R-:W-:Y:S01]  /*30820*/  MOV R234, R207 ;  /* 0x000000cf00ea7202 */ /* 0x000fe20000000f00 */
[----:B------:R-:W-:Y:S01]  /*30830*/  IMAD.MOV.U32 R233, RZ, RZ, R206 ;  /* 0x000000ffffe97224 */ /* 0x000fe200078e00ce */
[----:B------:R-:W-:Y:S01]  /*30840*/  LDS R192, [R3+UR7+0xa380] ;  /* 0x00a3800703c07984 */ /* 0x000fe20008000800 */
[----:B------:R-:W-:Y:S01]  /*30850*/  IMAD.MOV.U32 R235, RZ, RZ, R215 ;  /* 0x000000ffffeb7224 */ /* 0x000fe200078e00d7 */
[C---:B-1----:R-:W-:Y:S02]  /*30860*/  HMMA.1688.F32.TF32 R172, R76.reuse, R14, R248 ;  /* 0x0000000e4cac723c */ /* 0x042fe400000810f8 */
[----:B------:R-:W-:Y:S04]  /*30870*/  LDS R194, [R3+UR7+0xb380] ;  /* 0x00b3800703c27984 */ /* 0x000fe80008000800 */
[----:B------:R-:W-:Y:S01]  /*30880*/  HMMA.1688.F32.TF32 R124, R76, R26, R236 ;  /* 0x0000001a4c7c723c */ /* 0x000fe200000810ec */
[----:B------:R-:W-:Y:S04]  /*30890*/  LDS R193, [R7+UR7+0xa380] ;  /* 0x00a3800707c17984 */ /* 0x000fe80008000800 */
[----:B------:R-:W-:Y:S01]  /*308a0*/  IMAD.MOV.U32 R56, RZ, RZ, R80 ;  /* 0x000000ffff387224 */ /* 0x000fe200078e0050 */
[----:B------:R-:W-:Y:S01]  /*308b0*/  MOV R57, R81 ;  /* 0x0000005100397202 */ /* 0x000fe20000000f00 */
[----:B------:R-:W-:Y:S01]  /*308c0*/  IMAD.MOV.U32 R60, RZ, RZ, R82 ;  /* 0x000000ffff3c7224 */ /* 0x000fe200078e0052 */
[----:B------:R-:W-:Y:S01]  /*308d0*/  LDS R195, [R7+UR7+0xb380] ;  /* 0x00b3800707c37984 */ /* 0x000fe20008000800 */
[----:B------:R-:W-:-:S02]  /*308e0*/  IMAD.MOV.U32 R61, RZ, RZ, R83 ;  /* 0x000000ffff3d7224 */ /* 0x000fc400078e0053 */
[----:B------:R-:W-:Y:S01]  /*308f0*/  HMMA.1688.F32.TF32 R80, R72, R46, R196 ;  /* 0x0000002e4850723c */ /* 0x000fe200000810c4 */
[----:B------:R-:W-:Y:S04]  /*30900*/  STL.64 [R1+0x4d8], R98 ;  /* 0x0004d86201007387 */ /* 0x000fe80000100a00 */
[----:B------:R-:W-:-:S15]  /*30910*/  STL.64 [R1+0x550], R92 ;  /* 0x0005505c01007387 */ /* 0x000fde0000100a00 */
[----:B------:R-:W-:-:S04]  /*30920*/  NOP ;  /* 0x0000000000007918 */ /* 0x000fc80000000000 */
[----:B------:R-:W-:Y:S01]  /*30930*/  MOV R69, R80 ;  /* 0x0000005000457202 */ /* 0x000fe20000000f00 */
[----:B------:R-:W-:Y:S01]  /*30940*/  IMAD.MOV.U32 R68, RZ, RZ, R81 ;  /* 0x000000ffff447224 */ /* 0x000fe200078e0051 */
[----:B------:R-:W-:Y:S01]  /*30950*/  MOV R64, R83 ;  /* 0x0000005300407202 */ /* 0x000fe20000000f00 */
[----:B------:R-:W-:Y:S02]  /*30960*/  IMAD.MOV.U32 R65, RZ, RZ, R82 ;  /* 0x000000ffff417224 */ /* 0x000fe400078e0052 */
[----:B------:R-:W-:Y:S01]  /*30970*/  HMMA.1688.F32.TF32 R80, R72, R50, R200 ;  /* 0x000000324850723c */ /* 0x000fe200000810c8 */
[----:B------:R-:W-:Y:S04]  /*30980*/  STL.64 [R1+0x558], R94 ;  /* 0x0005585e01007387 */ /* 0x000fe80000100a00 */
[----:B------:R-:W-:Y:S04]  /*30990*/  STL [R1+0x17ec], R60 ;  /* 0x0017ec3c01007387 */ /* 0x000fe80000100800 */
[----:B------:R-:W-:Y:S04]  /*309a0*/  STL [R1+0x17e8], R61 ;  /* 0x0017e83d01007387 */ /* 0x000fe80000100800 */
[----:B------:R-:W-:Y:S04]  /*309b0*/  STL [R1+0x17e4], R68 ;  /* 0x0017e44401007387 */ /* 0x000fe80000100800 */
[----:B------:R-:W-:Y:S04]  /*309c0*/  STL [R1+0x17e0], R69 ;  /* 0x0017e04501007387 */ /* 0x000fe80000100800 */
[----:B------:R-:W2:Y:S04]  /*309d0*/  LDL.LU R100, [R1+0x10] ;  /* 0x0000100001647983 */ /* 0x000ea80000300800 */
[----:B------:R1:W-:Y:S04]  /*309e0*/  STL.64 [R1+0x850], R80 ;  /* 0x0008505001007387 */ /* 0x0003e80000100a00 */
[----:B------:R3:W-:Y:S04]  /*309f0*/  STL.64 [R1+0x858], R82 ;  /* 0x0008585201007387 */ /* 0x0007e80000100a00 */
[----:B------:R-:W2:Y:S04]  /*30a00*/  LDL.LU R101, [R1+0x14] ;  /* 0x0000140001657983 */ /* 0x000ea80000300800 */
[----:B------:R-:W2:Y:S01]  /*30a10*/  LDL.LU R102, [R1+0x18] ;  /* 0x0000180001667983 */ /* 0x000ea20000300800 */
[----:B-1----:R-:W-:-:S02]  /*30a20*/  IMAD.MOV.U32 R80, RZ, RZ, R221 ;  /* 0x000000ffff507224 */ /* 0x002fc400078e00dd */
[----:B------:R-:W-:Y:S01]  /*30a30*/  IMAD.MOV.U32 R81, RZ, RZ, R216 ;  /* 0x000000ffff517224 */ /* 0x000fe200078e00d8 */
[----:B------:R-:W2:Y:S01]  /*30a40*/  LDL.LU R103, [R1+0x1c] ;  /* 0x00001c0001677983 */ /* 0x000ea20000300800 */
[----:B---3--:R-:W-:Y:S01]  /*30a50*/  MOV R82, R217 ;  /* 0x000000d900527202 */ /* 0x008fe20000000f00 */
[----:B------:R-:W-:Y:S02]  /*30a60*/  IMAD.MOV.U32 R83, RZ, RZ, R218 ;  /* 0x000000ffff537224 */ /* 0x000fe400078e00da */
[----:B------:R-:W3:Y:S04]  /*30a70*/  LDL.LU R221, [R1+0x1a28] ;  /* 0x001a280001dd7983 */ /* 0x000ee80000300800 */
[----:B------:R-:W4:Y:S04]  /*30a80*/  LDL.LU R216, [R1+0x1a24] ;  /* 0x001a240001d87983 */ /* 0x000f280000300800 */
[----:B------:R-:W4:Y:S04]  /*30a90*/  LDL.LU R217, [R1+0x1a20] ;  /* 0x001a200001d97983 */ /* 0x000f280000300800 */
[----:B------:R-:W4:Y:S01]  /*30aa0*/  LDL.LU R218, [R1+0x1a1c] ;  /* 0x001a1c0001da7983 */ /* 0x000f220000300800 */
[----:B------:R-:W-:-:S03]  /*30ab0*/  MOV R96, R209 ;  /* 0x000000d100607202 */ /* 0x000fc60000000f00 */
[----:B------:R-:W2:Y:S01]  /*30ac0*/  LDL.LU R212, [R1+0x1a18] ;  /* 0x001a180001d47983 */ /* 0x000ea20000300800 */
[----:B------:R-:W-:-:S03]  /*30ad0*/  IMAD.MOV.U32 R97, RZ, RZ, R210 ;  /* 0x000000ffff617224 */ /* 0x000fc600078e00d2 */
[----:B------:R-:W2:Y:S01]  /*30ae0*/  LDL.LU R213, [R1+0x1a14] ;  /* 0x001a140001d57983 */ /* 0x000ea20000300800 */
[----:B------:R-:W-:-:S03]  /*30af0*/  IMAD.MOV.U32 R98, RZ, RZ, R211 ;  /* 0x000000ffff627224 */ /* 0x000fc600078e00d3 */
[----:B------:R-:W2:Y:S01]  /*30b00*/  LDL.LU R214, [R1+0x1a10] ;  /* 0x001a100001d67983 */ /* 0x000ea20000300800 */
[----:B------:R-:W-:-:S03]  /*30b10*/  MOV R99, R204 ;  /* 0x000000cc00637202 */ /* 0x000fc60000000f00 */
        /* <DEDUP_REMOVED lines=8> */
[----:B------:R-:W-:Y:S01]  /*30ba0*/  IMAD.MOV.U32 R92, RZ, RZ, R219 ;  /* 0x000000ffff5c7224 */ /* 0x000fe200078e00db */
[----:B------:R-:W-:-:S02]  /*30bb0*/  MOV R93, R222 ;  /* 0x000000de005d7202 */ /* 0x000fc40000000f00 */
[----:B------:R-:W2:Y:S01]  /*30bc0*/  LDL.LU R215, [R1+0x19ec] ;  /* 0x0019ec0001d77983 */ /* 0x000ea20000300800 */
[----:B------:R-:W-:-:S03]  /*30bd0*/  IMAD.MOV.U32 R94, RZ, RZ, R223 ;  /* 0x000000ffff5e7224 */ /* 0x000fc600078e00df */
[----:B------:R-:W2:Y:S01]  /*30be0*/  LDL.LU R219, [R1+0x19e8] ;  /* 0x0019e80001db7983 */ /* 0x000ea20000300800 */
[----:B------:R-:W-:-:S03]  /*30bf0*/  IMAD.MOV.U32 R95, RZ, RZ, R227 ;  /* 0x000000ffff5f7224 */ /* 0x000fc600078e00e3 */
[----:B------:R-:W2:Y:S04]  /*30c00*/  LDL.LU R222, [R1+0x19e4] ;  /* 0x0019e40001de7983 */ /* 0x000ea80000300800 */
[----:B------:R-:W2:Y:S04]  /*30c10*/  LDL.LU R223, [R1+0x19e0] ;  /* 0x0019e00001df7983 */ /* 0x000ea80000300800 */
[----:B------:R-:W2:Y:S01]  /*30c20*/  LDL.LU R227, [R1+0x19dc] ;  /* 0x0019dc0001e37983 */ /* 0x000ea20000300800 */
[C---:B------:R-:W-:Y:S03]  /*30c30*/  HMMA.1688.F32.TF32 R120, R76.reuse, R22, R80 ;  /* 0x000000164c78723c */ /* 0x040fe60000081050 */
[----:B------:R-:W-:Y:S03]  /*30c40*/  LDS R80, [R3+UR7+0xa280] ;  /* 0x00a2800703507984 */ /* 0x000fe60008000800 */
[C---:B------:R-:W-:Y:S01]  /*30c50*/  HMMA.1688.F32.TF32 R128, R76.reuse, R30, R96 ;  /* 0x0000001e4c80723c */ /* 0x040fe20000081060 */
[----:B------:R-:W-:Y:S04]  /*30c60*/  LDS R82, [R3+UR7+0xb280] ;  /* 0x00b2800703527984 */ /* 0x000fe80008000800 */
[----:B------:R-:W-:Y:S01]  /*30c70*/  LDS R81, [R7+UR7+0xa280] ;  /* 0x00a2800707517984 */ /* 0x000fe20008000800 */
[C---:B------:R-:W-:Y:S03]  /*30c80*/  HMMA.1688.F32.TF32 R232, R76.reuse, R34, R232 ;  /* 0x000000224ce8723c */ /* 0x040fe600000810e8 */
[----:B------:R-:W1:Y:S03]  /*30c90*/  LDS R83, [R7+UR7+0xb280] ;  /* 0x00b2800707537984 */ /* 0x000e660008000800 */
[----:B------:R-:W-:Y:S06]  /*30ca0*/  HMMA.1688.F32.TF32 R248, R76, R38, R92 ;  /* 0x000000264cf8723c */ /* 0x000fec000008105c */
[C---:B---3--:R-:W-:Y:S06]  /*30cb0*/  HMMA.1688.F32.TF32 R112, R72.reuse, R58, R208 ;  /* 0x0000003a4870723c */ /* 0x048fec00000810d0 */
[C---:B----4-:R-:W-:Y:S06]  /*30cc0*/  HMMA.1688.F32.TF32 R104, R72.reuse, R54, R204 ;  /* 0x000000364868723c */ /* 0x050fec00000810cc */
[----:B--2---:R-:W-:-:S15]  /*30cd0*/  HMMA.1688.F32.TF32 R108, R72, R62, R212 ;  /* 0x0000003e486c723c */ /* 0x004fde00000810d4 */
[----:B------:R-:W-:-:S02]  /*30ce0*/  NOP ;  /* 0x0000000000007918 */ /* 0x000fc40000000000 */
[----:B------:R-:W-:Y:S01]  /*30cf0*/  STL.64 [R1+0x840], R104 ;  /* 0x0008406801007387 */ /* 0x000fe20000100a00 */
[----:B------:R-:W-:Y:S03]  /*30d00*/  HMMA.1688.F32.TF32 R224, R76, R10, R224 ;  /* 0x0000000a4ce0723c */ /* 0x000fe600000810e0 */
[----:B------:R2:W-:Y:S04]  /*30d10*/  STL.64 [R1+0x848], R106 ;  /* 0x0008486a01007387 */ /* 0x0005e80000100a00 */
[----:B------:R-:W-:Y:S01]  /*30d20*/  STL.64 [R1+0x830], R112 ;  /* 0x0008307001007387 */ /* 0x000fe20000100a00 */
[C---:B--2---:R-:W-:Y:S03]  /*30d30*/  HMMA.1688.F32.TF32 R104, R72.reuse, R66, R216 ;  /* 0x000000424868723c */ /* 0x044fe600000810d8 */
[----:B------:R2:W-:Y:S03]  /*30d40*/  STL.64 [R1+0x838], R114 ;  /* 0x0008387201007387 */ /* 0x0005e60000100a00 */
[----:B------:R-:W-:Y:S06]  /*30d50*/  HMMA.1688.F32.TF32 R72, R72, R70, R220 ;  /* 0x000000464848723c */ /* 0x000fec00000810dc */
[C---:B--2---:R-:W-:Y:S01]  /*30d60*/  HMMA.1688.F32.TF32 R112, R76.reuse, R18, R100 ;  /* 0x000000124c70723c */ /* 0x044fe20000081064 */
[----:B------:R-:W-:Y:S04]  /*30d70*/  STL.64 [R1+0x820], R108 ;  /* 0x0008206c01007387 */ /* 0x000fe80000100a00 */
[----:B------:R-:W-:Y:S06]  /*30d80*/  STL.64 [R1+0x828], R110 ;  /* 0x0008286e01007387 */ /* 0x000fec0000100a00 */
[----:B------:R2:W-:Y:S04]  /*30d90*/  STL.64 [R1+0x810], R104 ;  /* 0x0008106801007387 */ /* 0x0005e80000100a00 */
[----:B------:R3:W-:Y:S04]  /*30da0*/  STL.64 [R1+0x818], R106 ;  /* 0x0008186a01007387 */ /* 0x0007e80000100a00 */
[----:B------:R-:W-:Y:S04]  /*30db0*/  STL.64 [R1+0x1850], R226 ;  /* 0x001850e201007387 */ /* 0x000fe80000100a00 */
[----:B------:R-:W-:Y:S04]  /*30dc0*/  STL.64 [R1+0x7f0], R72 ;  /* 0x0007f04801007387 */ /* 0x000fe80000100a00 */
[----:B------:R4:W-:Y:S04]  /*30dd0*/  STL.64 [R1+0x7f8], R74 ;  /* 0x0007f84a01007387 */ /* 0x0009e80000100a00 */
[----:B------:R-:W-:Y:S04]  /*30de0*/  STL.64 [R1+0x1848], R224 ;  /* 0x001848e001007387 */ /* 0x000fe80000100a00 */
[----:B------:R-:W-:Y:S04]  /*30df0*/  STL.64 [R1+0x1860], R174 ;  /* 0x001860ae01007387 */ /* 0x000fe80000100a00 */
[----:B------:R-:W-:Y:S04]  /*30e00*/  STL.64 [R1+0x1858], R172 ;  /* 0x001858ac01007387 */ /* 0x000fe80000100a00 */
[----:B------:R-:W-:Y:S04]  /*30e10*/  STL.64 [R1+0x1878], R114 ;  /* 0x0018787201007387 */ /* 0x000fe80000100a00 */
[----:B------:R1:W-:Y:S04]  /*30e20*/  STL.64 [R1+0x1870], R112 ;  /* 0x0018707001007387 */ /* 0x0003e80000100a00 */
[----:B------:R-:W-:Y:S04]  /*30e30*/  STL.64 [R1+0x1888], R122 ;  /* 0x0018887a01007387 */ /* 0x000fe80000100a00 */
[----:B------:R-:W-:Y:S04]  /*30e40*/  STL.64 [R1+0x1880], R120 ;  /* 0x0018807801007387 */ /* 0x000fe80000100a00 */
[----:B------:R-:W-:Y:S04]  /*30e50*/  STL.64 [R1+0x1898], R126 ;  /* 0x0018987e01007387 */ /* 0x000fe80000100a00 */
[----:B------:R1:W-:Y:S04]  /*30e60*/  STL.64 [R1+0x1890], R124 ;  /* 0x0018907c01007387 */ /* 0x0003e80000100a00 */
[----:B------:R-:W-:Y:S04]  /*30e70*/  STL.64 [R1+0x18a8], R130 ;  /* 0x0018a88201007387 */ /* 0x000fe80000100a00 */
[----:B------:R-:W-:Y:S04]  /*30e80*/  STL.64 [R1+0x18a0], R128 ;  /* 0x0018a08001007387 */ /* 0x000fe80000100a00 */
[----:B------:R-:W-:Y:S04]  /*30e90*/  STL.64 [R1+0x18b8], R234 ;  /* 0x0018b8ea01007387 */ /* 0x000fe80000100a00 */
[----:B------:R-:W-:Y:S04]  /*30ea0*/  STL.64 [R1+0x18b0], R232 ;  /* 0x0018b0e801007387 */ /* 0x000fe80000100a00 */
        /* <DEDUP_REMOVED lines=28> */
[----:B------:R-:W1:Y:S04]  /*31070*/  LDL.LU R140, [R1+0xc0] ;  /* 0x0000c000018c7983 */ /* 0x000e680000300800 */
[----:B------:R-:W1:Y:S04]  /*31080*/  LDL.LU R141, [R1+0xc4] ;  /* 0x0000c400018d7983 */ /* 0x000e680000300800 */
[----:B------:R-:W1:Y:S04]  /*31090*/  LDL.LU R142, [R1+0xc8] ;  /* 0x0000c800018e7983 */ /* 0x000e680000300800 */
[----:B------:R-:W1:Y:S04]  /*310a0*/  LDL.LU R143, [R1+0xcc] ;  /* 0x0000cc00018f7983 */ /* 0x000e680000300800 */
        /* <DEDUP_REMOVED lines=16> */
[----:B------:R-:W-:Y:S04]  /*311b0*/  STL.64 [R1+0x18c8], R250 ;  /* 0x0018c8fa01007387 */ /* 0x000fe80000100a00 */
[----:B------:R-:W-:Y:S01]  /*311c0*/  STL.64 [R1+0x18c0], R248 ;  /* 0x0018c0f801007387 */ /* 0x000fe20000100a00 */
[C---:B---3--:R-:W-:Y:S06]  /*311d0*/  HMMA.1688.F32.TF32 R108, R76.reuse, R66, R108 ;  /* 0x000000424c6c723c */ /* 0x048fec000008106c */
[C---:B----4-:R-:W-:Y:S06]  /*311e0*/  HMMA.1688.F32.TF32 R72, R76.reuse, R42, R148 ;  /* 0x0000002a4c48723c */ /* 0x050fec0000081094 */
[C---:B-1----:R-:W-:Y:S06]  /*311f0*/  HMMA.1688.F32.TF32 R112, R76.reuse, R50, R140 ;  /* 0x000000324c70723c */ /* 0x042fec000008108c */
[----:B--2---:R-:W-:-:S12]  /*31200*/  HMMA.1688.F32.TF32 R124, R76, R54, R136 ;  /* 0x000000364c7c723c */ /* 0x004fd80000081088 */
[----:B------:R-:W-:Y:S01]  /*31210*/  MOV R60, R72 ;  /* 0x00000048003c7202 */ /* 0x000fe20000000f00 */
[----:B------:R-:W-:Y:S01]  /*31220*/  IMAD.MOV.U32 R61, RZ, RZ, R73 ;  /* 0x000000ffff3d7224 */ /* 0x000fe200078e0049 */
[----:B------:R-:W-:Y:S01]  /*31230*/  MOV R69, R75 ;  /* 0x0000004b00457202 */ /* 0x000fe20000000f00 */
[----:B------:R-:W-:Y:S01]  /*31240*/  IMAD.MOV.U32 R68, RZ, RZ, R74 ;  /* 0x000000ffff447224 */ /* 0x000fe200078e004a */
[C---:B------:R-:W-:Y:S01]  /*31250*/  HMMA.1688.F32.TF32 R120, R76.reuse, R58, R132 ;  /* 0x0000003a4c78723c */ /* 0x040fe20000081084 */
[----:B------:R-:W-:Y:S04]  /*31260*/  STL.64 [R1+0x7c0], R112 ;  /* 0x0007c07001007387 */ /* 0x000fe80000100a00 */
[----:B------:R1:W-:Y:S01]  /*31270*/  STL.64 [R1+0x7c8], R114 ;  /* 0x0007c87201007387 */ /* 0x0003e20000100a00 */
[C---:B------:R-:W-:Y:S06]  /*31280*/  HMMA.1688.F32.TF32 R72, R76.reuse, R46, R144 ;  /* 0x0000002e4c48723c */ /* 0x040fec0000081090 */
[C---:B-1----:R-:W-:Y:S06]  /*31290*/  HMMA.1688.F32.TF32 R112, R76.reuse, R62, R116 ;  /* 0x0000003e4c70723c */ /* 0x042fec0000081074 */
[----:B------:R-:W-:Y:S06]  /*312a0*/  HMMA.1688.F32.TF32 R76, R76, R70, R104 ;  /* 0x000000464c4c723c */ /* 0x000fec0000081068 */
[C---:B------:R-:W-:Y:S06]  /*312b0*/  HMMA.1688.F32.TF32 R176, R80.reuse, R10, R100 ;  /* 0x0000000a50b0723c */ /* 0x040fec0000081064 */
[C---:B------:R-:W-:Y:S06]  /*312c0*/  HMMA.1688.F32.TF32 R180, R80.reuse, R14, R236 ;  /* 0x0000000e50b4723c */ /* 0x040fec00000810ec */
[C---:B------:R-:W-:Y:S01]  /*312d0*/  HMMA.1688.F32.TF32 R132, R80.reuse, R18, R96 ;  /* 0x000000125084723c */ /* 0x040fe20000081060 */
[----:B------:R-:W-:Y:S04]  /*312e0*/  STL.64 [R1+0x7b0], R124 ;  /* 0x0007b07c01007387 */ /* 0x000fe80000100a00 */
[----:B------:R-:W-:Y:S04]  /*312f0*/  STL.64 [R1+0x7b8], R126 ;  /* 0x0007b87e01007387 */ /* 0x000fe80000100a00 */
[----:B------:R-:W-:Y:S04]  /*31300*/  STL.64 [R1+0x7a0], R120 ;  /* 0x0007a07801007387 */ /* 0x000fe80000100a00 */
[----:B------:R-:W-:Y:S04]  /*31310*/  STL.64 [R1+0x7a8], R122 ;  /* 0x0007a87a01007387 */ /* 0x000fe80000100a00 */
[----:B------:R1:W-:Y:S04]  /*31320*/  STL.64 [R1+0x790], R112 ;  /* 0x0007907001007387 */ /* 0x0003e80000100a00 */
[----:B------:R2:W-:Y:S04]  /*31330*/  STL.64 [R1+0x798], R114 ;  /* 0x0007987201007387 */ /* 0x0005e80000100a00 */
[----:B------:R3:W-:Y:S04]  /*31340*/  STL.64 [R1+0x780], R108 ;  /* 0x0007806c01007387 */ /* 0x0007e80000100a00 */
[----:B------:R4:W-:Y:S04]  /*31350*/  STL.64 [R1+0x788], R110 ;  /* 0x0007886e01007387 */ /* 0x0009e80000100a00 */
[----:B------:R-:W-:Y:S04]  /*31360*/  STL.64 [R1+0x750], R76 ;  /* 0x0007504c01007387 */ /* 0x000fe80000100a00 */
[----:B------:R-:W-:Y:S04]  /*31370*/  STL.64 [R1+0x758], R78 ;  /* 0x0007584e01007387 */ /* 0x000fe80000100a00 */
[----:B------:R-:W-:Y:S04]  /*31380*/  STL.64 [R1+0x18d8], R178 ;  /* 0x0018d8b201007387 */ /* 0x000fe80000100a00 */
[----:B------:R-:W-:Y:S01]  /*31390*/  STL.64 [R1+0x18d0], R176 ;  /* 0x0018d0b001007387 */ /* 0x000fe20000100a00 */
[----:B------:R-:W-:Y:S03]  /*313a0*/  HMMA.1688.F32.TF32 R136, R80, R22, R92 ;  /* 0x000000165088723c */ /* 0x000fe6000008105c */
        /* <DEDUP_REMOVED lines=74> */
[----:B--2---:R-:W2:Y:S04]  /*31850*/  LDL.LU R114, [R1+0x228] ;  /* 0x0002280001727983 */ /* 0x004ea80000300800 */
        /* <DEDUP_REMOVED lines=37> */
[----:B---3--:R-:W3:Y:S04]  /*31ab0*/  LDL.LU R108, [R1+0x290] ;  /* 0x00029000016c7983 */ /* 0x008ee80000300800 */
[----:B------:R-:W3:Y:S04]  /*31ac0*/  LDL.LU R109, [R1+0x294] ;  /* 0x00029400016d7983 */ /* 0x000ee80000300800 */
[----:B----4-:R-:W3:Y:S04]  /*31ad0*/  LDL.LU R110, [R1+0x298] ;  /* 0x00029800016e7983 */ /* 0x010ee80000300800 */
[----:B------:R-:W3:Y:S04]  /*31ae0*/  LDL.LU R111, [R1+0x29c] ;  /* 0x00029c00016f7983 */ /* 0x000ee80000300800 */
[----:B------:R-:W4:Y:S04]  /*31af0*/  LDL.LU R244, [R1+0x300] ;  /* 0x0003000001f47983 */ /* 0x000f280000300800 */
[----:B------:R-:W4:Y:S04]  /*31b00*/  LDL.LU R245, [R1+0x304] ;  /* 0x0003040001f57983 */ /* 0x000f280000300800 */
[----:B------:R-:W4:Y:S04]  /*31b10*/  LDL.LU R246, [R1+0x308] ;  /* 0x0003080001f67983 */ /* 0x000f280000300800 */
[----:B------:R-:W4:Y:S01]  /*31b20*/  LDL.LU R247, [R1+0x30c] ;  /* 0x00030c0001f77983 */ /* 0x000f220000300800 */
[----:B------:R-:W-:Y:S01]  /*31b30*/  IMAD.MOV.U32 R48, RZ, RZ, R72 ;  /* 0x000000ffff307224 */ /* 0x000fe200078e0048 */
[----:B------:R-:W-:Y:S01]  /*31b40*/  MOV R52, R74 ;  /* 0x0000004a00347202 */ /* 0x000fe20000000f00 */
[----:B------:R-:W-:Y:S01]  /*31b50*/  IMAD.MOV.U32 R49, RZ, RZ, R73 ;  /* 0x000000ffff317224 */ /* 0x000fe200078e0049 */
[----:B------:R-:W-:Y:S01]  /*31b60*/  LDS R72, [R3+UR7+0xa300] ;  /* 0x00a3000703487984 */ /* 0x000fe20008000800 */
[----:B------:R-:W-:-:S03]  /*31b70*/  IMAD.MOV.U32 R53, RZ, RZ, R75 ;  /* 0x000000ffff357224 */ /* 0x000fc600078e004b */
[----:B------:R-:W-:Y:S04]  /*31b80*/  LDS R74, [R3+UR7+0xb300] ;  /* 0x00b30007034a7984 */ /* 0x000fe80008000800 */
[----:B------:R-:W-:Y:S04]  /*31b90*/  LDS R73, [R7+UR7+0xa300] ;  /* 0x00a3000707497984 */ /* 0x000fe80008000800 */
[----:B------:R-:W1:Y:S04]  /*31ba0*/  LDS R75, [R7+UR7+0xb300] ;  /* 0x00b30007074b7984 */ /* 0x000e680008000800 */
[----:B------:R-:W3:Y:S04]  /*31bb0*/  LDL.LU R116, [R1+0x2a0] ;  /* 0x0002a00001747983 */ /* 0x000ee80000300800 */
[----:B------:R-:W3:Y:S04]  /*31bc0*/  LDL.LU R117, [R1+0x2a4] ;  /* 0x0002a40001757983 */ /* 0x000ee80000300800 */
[----:B------:R-:W3:Y:S04]  /*31bd0*/  LDL.LU R118, [R1+0x2a8] ;  /* 0x0002a80001767983 */ /* 0x000ee80000300800 */
[----:B------:R-:W3:Y:S04]  /*31be0*/  LDL.LU R119, [R1+0x2ac] ;  /* 0x0002ac0001777983 */ /* 0x000ee80000300800 */
[----:B------:R-:W-:Y:S04]  /*31bf0*/  STL.64 [R1+0x1908], R138 ;  /* 0x0019088a01007387 */ /* 0x000fe80000100a00 */
[----:B------:R-:W-:Y:S01]  /*31c00*/  STL.64 [R1+0x1900], R136 ;  /* 0x0019008801007387 */ /* 0x000fe20000100a00 */
[C---:B--2---:R-:W-:Y:S06]  /*31c10*/  HMMA.1688.F32.TF32 R120, R80.reuse, R50, R112 ;  /* 0x000000325078723c */ /* 0x044fec0000081070 */
[----:B------:R-:W-:-:S15]  /*31c20*/  HMMA.1688.F32.TF32 R112, R80, R54, R172 ;  /* 0x000000365070723c */ /* 0x000fde00000810ac */
[----:B------:R-:W-:-:S02]  /*31c30*/  NOP ;  /* 0x0000000000007918 */ /* 0x000fc40000000000 */
[----:B------:R-:W-:Y:S04]  /*31c40*/  STL.64 [R1+0x700], R120 ;  /* 0x0007007801007387 */ /* 0x000fe80000100a00 */
[----:B------:R2:W-:Y:S04]  /*31c50*/  STL.64 [R1+0x708], R122 ;  /* 0x0007087a01007387 */ /* 0x0005e80000100a00 */
[----:B------:R-:W-:Y:S04]  /*31c60*/  STL.64 [R1+0x6f0], R112 ;  /* 0x0006f07001007387 */ /* 0x000fe80000100a00 */
[----:B------:R1:W-:Y:S01]  /*31c70*/  STL.64 [R1+0x6f8], R114 ;  /* 0x0006f87201007387 */ /* 0x0003e20000100a00 */
[C---:B--2---:R-:W-:Y:S06]  /*31c80*/  HMMA.1688.F32.TF32 R120, R80.reuse, R62, R212 ;  /* 0x0000003e5078723c */ /* 0x044fec00000810d4 */
[C---:B-1----:R-:W-:Y:S06]  /*31c90*/  HMMA.1688.F32.TF32 R112, R80.reuse, R66, R208 ;  /* 0x000000425070723c */ /* 0x042fec00000810d0 */
[C---:B------:R-:W-:Y:S06]  /*31ca0*/  HMMA.1688.F32.TF32 R228, R80.reuse, R34, R228 ;  /* 0x0000002250e4723c */ /* 0x040fec00000810e4 */
[C---:B------:R-:W-:Y:S06]  /*31cb0*/  HMMA.1688.F32.TF32 R220, R80.reuse, R38, R220 ;  /* 0x0000002650dc723c */ /* 0x040fec00000810dc */
[C---:B------:R-:W-:Y:S06]  /*31cc0*/  HMMA.1688.F32.TF32 R144, R80.reuse, R30, R144 ;  /* 0x0000001e5090723c */ /* 0x040fec0000081090 */
[----:B------:R-:W-:-:S15]  /*31cd0*/  HMMA.1688.F32.TF32 R76, R80, R58, R224 ;  /* 0x0000003a504c723c */ /* 0x000fde00000810e0 */
[----:B------:R-:W-:-:S08]  /*31ce0*/  NOP ;  /* 0x0000000000007918 */ /* 0x000fd00000000000 */
[----:B------:R-:W-:Y:S04]  /*31cf0*/  STL.64 [R1+0x6e0], R76 ;  /* 0x0006e04c01007387 */ /* 0x000fe80000100a00 */
[----:B------:R1:W-:Y:S02]  /*31d00*/  STL.64 [R1+0x6e8], R78 ;  /* 0x0006e84e01007387 */ /* 0x0003e40000100a00 */
[C---:B-1----:R-:W-:Y:S02]  /*31d10*/  HMMA.1688.F32.TF32 R76, R80.reuse, R70, R204 ;  /* 0x00000046504c723c */ /* 0x042fe400000810cc */
[----:B------:R-:W-:Y:S04]  /*31d20*/  STL.64 [R1+0x6d0], R120 ;  /* 0x0006d07801007387 */ /* 0x000fe80000100a00 */
[----:B------:R-:W-:Y:S01]  /*31d30*/  STL.64 [R1+0x6d8], R122 ;  /* 0x0006d87a01007387 */ /* 0x000fe20000100a00 */
[C---:B------:R-:W-:Y:S03]  /*31d40*/  HMMA.1688.F32.TF32 R148, R80.reuse, R26, R148 ;  /* 0x0000001a5094723c */ /* 0x040fe60000081094 */
[----:B------:R-:W-:Y:S03]  /*31d50*/  STL.64 [R1+0x6c0], R112 ;  /* 0x0006c07001007387 */ /* 0x000fe60000100a00 */
[C---:B------:R-:W-:Y:S01]  /*31d60*/  HMMA.1688.F32.TF32 R216, R80.reuse, R42, R216 ;  /* 0x0000002a50d8723c */ /* 0x040fe200000810d8 */
[----:B------:R-:W-:Y:S05]  /*31d70*/  STL.64 [R1+0x6c8], R114 ;  /* 0x0006c87201007387 */ /* 0x000fea0000100a00 */
[----:B------:R-:W-:Y:S04]  /*31d80*/  HMMA.1688.F32.TF32 R96, R80, R46, R96 ;  /* 0x0000002e5060723c */ /* 0x000fe80000081060 */
[----:B------:R-:W-:Y:S02]  /*31d90*/  STL.64 [R1+0x6b0], R76 ;  /* 0x0006b04c01007387 */ /* 0x000fe40000100a00 */
[C---:B------:R-:W-:Y:S02]  /*31da0*/  HMMA.1688.F32.TF32 R80, R72.reuse, R50, R200 ;  /* 0x000000324850723c */ /* 0x040fe400000810c8 */
[----:B------:R1:W-:Y:S04]  /*31db0*/  STL.64 [R1+0x6b8], R78 ;  /* 0x0006b84e01007387 */ /* 0x0003e80000100a00 */
[C---:B-1----:R-:W-:Y:S06]  /*31dc0*/  HMMA.1688.F32.TF32 R76, R72.reuse, R54, R196 ;  /* 0x00000036484c723c */ /* 0x042fec00000810c4 */
[C---:B----4-:R-:W-:Y:S11]  /*31dd0*/  HMMA.1688.F32.TF32 R112, R72.reuse, R58, R244 ;  /* 0x0000003a4870723c */ /* 0x050ff600000810f4 */
[----:B------:R-:W-:Y:S04]  /*31de0*/  STL.64 [R1+0x650], R80 ;  /* 0x0006505001007387 */ /* 0x000fe80000100a00 */
[----:B------:R1:W-:Y:S01]  /*31df0*/  STL.64 [R1+0x658], R82 ;  /* 0x0006585201007387 */ /* 0x0003e20000100a00 */
[C---:B------:R-:W-:Y:S06]  /*31e00*/  HMMA.1688.F32.TF32 R188, R72.reuse, R10, R188 ;  /* 0x0000000a48bc723c */ /* 0x040fec00000810bc */
[C---:B------:R-:W-:Y:S01]  /*31e10*/  HMMA.1688.F32.TF32 R184, R72.reuse, R14, R184 ;  /* 0x0000000e48b8723c */ /* 0x040fe200000810b8 */
[----:B------:R-:W-:Y:S05]  /*31e20*/  STL.64 [R1+0x640], R76 ;  /* 0x0006404c01007387 */ /* 0x000fea0000100a00 */
[C---:B-1----:R-:W-:Y:S01]  /*31e30*/  HMMA.1688.F32.TF32 R80, R72.reuse, R62, R168 ;  /* 0x0000003e4850723c */ /* 0x042fe200000810a8 */
[----:B------:R1:W-:Y:S05]  /*31e40*/  STL.64 [R1+0x648], R78 ;  /* 0x0006484e01007387 */ /* 0x0003ea0000100a00 */
[C---:B------:R-:W-:Y:S06]  /*31e50*/  HMMA.1688.F32.TF32 R152, R72.reuse, R18, R152 ;  /* 0x000000124898723c */ /* 0x040fec0000081098 */
[C---:B------:R-:W-:Y:S06]  /*31e60*/  HMMA.1688.F32.TF32 R156, R72.reuse, R22, R156 ;  /* 0x00000016489c723c */ /* 0x040fec000008109c */
[C---:B-1----:R-:W-:Y:S06]  /*31e70*/  HMMA.1688.F32.TF32 R76, R72.reuse, R66, R240 ;  /* 0x00000042484c723c */ /* 0x042fec00000810f0 */
[C---:B------:R-:W-:Y:S06]  /*31e80*/  HMMA.1688.F32.TF32 R160, R72.reuse, R26, R160 ;  /* 0x0000001a48a0723c */ /* 0x040fec00000810a0 */
[C---:B------:R-:W-:Y:S06]  /*31e90*/  HMMA.1688.F32.TF32 R164, R72.reuse, R30, R164 ;  /* 0x0000001e48a4723c */ /* 0x040fec00000810a4 */
[C---:B------:R-:W-:Y:S06]  /*31ea0*/  HMMA.1688.F32.TF32 R100, R72.reuse, R34, R100 ;  /* 0x000000224864723c */ /* 0x040fec0000081064 */
[C---:B------:R-:W-:Y:S06]  /*31eb0*/  HMMA.1688.F32.TF32 R104, R72.reuse, R38, R104 ;  /* 0x000000264868723c */ /* 0x040fec0000081068 */
[C---:B---3--:R-:W-:Y:S06]  /*31ec0*/  HMMA.1688.F32.TF32 R108, R72.reuse, R42, R108 ;  /* 0x0000002a486c723c */ /* 0x048fec000008106c */
[C---:B------:R-:W-:Y:S06]  /*31ed0*/  HMMA.1688.F32.TF32 R236, R72.reuse, R46, R236 ;  /* 0x0000002e48ec723c */ /* 0x040fec00000810ec */
[----:B------:R-:W-:Y:S01]  /*31ee0*/  HMMA.1688.F32.TF32 R72, R72, R70, R140 ;  /* 0x000000464848723c */ /* 0x000fe2000008108c */
[----:B------:R1:W-:Y:S04]  /*31ef0*/  STL.64 [R1+0x630], R112 ;  /* 0x0006307001007387 */ /* 0x0003e80000100a00 */
[----:B------:R2:W-:Y:S04]  /*31f00*/  STL.64 [R1+0x638], R114 ;  /* 0x0006387201007387 */ /* 0x0005e80000100a00 */
[----:B------:R-:W-:Y:S04]  /*31f10*/  STL.64 [R1+0x620], R80 ;  /* 0x0006205001007387 */ /* 0x000fe80000100a00 */
[----:B------:R-:W-:Y:S01]  /*31f20*/  STL.64 [R1+0x628], R82 ;  /* 0x0006285201007387 */ /* 0x000fe20000100a00 */
[----:B------:R-:W-:-:S03]  /*31f30*/  IMAD.MOV.U32 R224, RZ, RZ, R12 ;  /* 0x000000ffffe07224 */ /* 0x000fc600078e000c */
[----:B------:R-:W-:Y:S01]  /*31f40*/  STL.64 [R1+0x610], R76 ;  /* 0x0006104c01007387 */ /* 0x000fe20000100a00 */
[----:B------:R-:W-:-:S03]  /*31f50*/  IMAD.MOV.U32 R225, RZ, RZ, R13 ;  /* 0x000000ffffe17224 */ /* 0x000fc600078e000d */
[----:B------:R-:W-:Y:S01]  /*31f60*/  STL.64 [R1+0x618], R78 ;  /* 0x0006184e01007387 */ /* 0x000fe20000100a00 */
[----:B------:R-:W-:-:S03]  /*31f70*/  MOV R226, R29 ;  /* 0x0000001d00e27202 */ /* 0x000fc60000000f00 */
[----:B------:R-:W-:Y:S01]  /*31f80*/  STL.64 [R1+0x600], R72 ;  /* 0x0006004801007387 */ /* 0x000fe20000100a00 */
[----:B------:R-:W-:-:S03]  /*31f90*/  IMAD.MOV.U32 R227, RZ, RZ, R28 ;  /* 0x000000ffffe37224 */ /* 0x000fc600078e001c */
[----:B------:R-:W-:Y:S01]  /*31fa0*/  STL.64 [R1+0x608], R74 ;  /* 0x0006084a01007387 */ /* 0x000fe20000100a00 */
[----:B------:R-:W-:-:S03]  /*31fb0*/  IMAD.MOV.U32 R172, RZ, RZ, R16 ;  /* 0x000000ffffac7224 */ /* 0x000fc600078e0010 */
[----:B------:R-:W3:Y:S01]  /*31fc0*/  LDL.LU R12, [R1+0x19d8] ;  /* 0x0019d800010c7983 */ /* 0x000ee20000300800 */
        /* <DEDUP_REMOVED lines=10> */
[----:B-1----:R-:W-:Y:S01]  /*32070*/  MOV R112, R8 ;  /* 0x0000000800707202 */ /* 0x002fe20000000f00 */
[----:B------:R-:W-:-:S02]  /*32080*/  IMAD.MOV.U32 R113, RZ, RZ, R21 ;  /* 0x000000ffff717224 */ /* 0x000fc400078e0015 */
[----:B------:R-:W4:Y:S01]  /*32090*/  LDL.LU R8, [R1+0x19b8] ;  /* 0x0019b80001087983 */ /* 0x000f220000300800 */
[----:B--2---:R-:W-:Y:S01]  /*320a0*/  IMAD.MOV.U32 R114, RZ, RZ, R20 ;  /* 0x000000ffff727224 */ /* 0x004fe200078e0014 */
[----:B------:R-:W-:Y:S02]  /*320b0*/  MOV R115, R17 ;  /* 0x0000001100737202 */ /* 0x000fe40000000f00 */
[----:B------:R-:W2:Y:S04]  /*320c0*/  LDL.LU R21, [R1+0x19b4] ;  /* 0x0019b40001157983 */ /* 0x000ea80000300800 */
[----:B------:R-:W2:Y:S04]  /*320d0*/  LDL.LU R20, [R1+0x19b0] ;  /* 0x0019b00001147983 */ /* 0x000ea80000300800 */
[----:B------:R-:W2:Y:S01]  /*320e0*/  LDL.LU R17, [R1+0x19ac] ;  /* 0x0019ac0001117983 */ /* 0x000ea20000300800 */
        /* <DEDUP_REMOVED lines=9> */
[----:B------:R-:W-:Y:S04]  /*32180*/  LDS R91, [R7+UR7+0xd000] ;  /* 0x00d00007075b7984 */ /* 0x000fe80008000800 */
[----:B------:R-:W-:Y:S04]  /*32190*/  LDS R92, [R3+UR7+0xc080] ;  /* 0x00c08007035c7984 */ /* 0x000fe80008000800 */
[----:B------:R-:W-:Y:S04]  /*321a0*/  LDS R94, [R3+UR7+0xd080] ;  /* 0x00d08007035e7984 */ /* 0x000fe80008000800 */
[----:B------:R-:W-:Y:S04]  /*321b0*/  LDS R93, [R7+UR7+0xc080] ;  /* 0x00c08007075d7984 */ /* 0x000fe80008000800 */
[----:B------:R-:W-:Y:S01]  /*321c0*/  LDS R95, [R7+UR7+0xd080] ;  /* 0x00d08007075f7984 */ /* 0x000fe20008000800 */
[----:B------:R-:W-:Y:S01]  /*321d0*/  MOV R244, R87 ;  /* 0x0000005700f47202 */ /* 0x000fe20000000f00 */
[----:B------:R-:W-:Y:S01]  /*321e0*/  IMAD.MOV.U32 R245, RZ, RZ, R86 ;  /* 0x000000fffff57224 */ /* 0x000fe200078e0056 */
[----:B------:R-:W-:Y:S01]  /*321f0*/  MOV R247, R84 ;  /* 0x0000005400f77202 */ /* 0x000fe20000000f00 */
[----:B------:R-:W-:Y:S01]  /*32200*/  IMAD.MOV.U32 R246, RZ, RZ, R85 ;  /* 0x000000fffff67224 */ /* 0x000fe200078e0055 */
[----:B------:R-:W-:Y:S04]  /*32210*/  LDS R116, [R3+UR7+0xc100] ;  /* 0x00c1000703747984 */ /* 0x000fe80008000800 */
        /* <DEDUP_REMOVED lines=23> */
[----:B---3--:R-:W-:Y:S01]  /*32390*/  IMAD.MOV.U32 R123, RZ, RZ, R12 ;  /* 0x000000ffff7b7224 */ /* 0x008fe200078e000c */
[----:B----4-:R-:W-:Y:S01]  /*323a0*/  MOV R122, R13 ;  /* 0x0000000d007a7202 */ /* 0x010fe20000000f00 */
[----:B------:R-:W-:-:S02]  /*323b0*/  IMAD.MOV.U32 R121, RZ, RZ, R29 ;  /* 0x000000ffff797224 */ /* 0x000fc400078e001d */
[----:B------:R-:W-:Y:S02]  /*323c0*/  IMAD.MOV.U32 R120, RZ, RZ, R28 ;  /* 0x000000ffff787224 */ /* 0x000fe400078e001c */
[----:B------:R-:W3:Y:S04]  /*323d0*/  LDL.LU R28, [R1+0x19a8] ;  /* 0x0019a800011c7983 */ /* 0x000ee80000300800 */
[----:B------:R-:W4:Y:S04]  /*323e0*/  LDL.LU R29, [R1+0x19a4] ;  /* 0x0019a400011d7983 */ /* 0x000f280000300800 */
[----:B------:R-:W4:Y:S01]  /*323f0*/  LDL.LU R13, [R1+0x19a0] ;  /* 0x0019a000010d7983 */ /* 0x000f220000300800 */
[----:B------:R-:W-:Y:S01]  /*32400*/  IMAD.MOV.U32 R126, RZ, RZ, R9 ;  /* 0x000000ffff7e7224 */ /* 0x000fe200078e0009 */
[----:B------:R-:W-:-:S02]  /*32410*/  MOV R125, R25 ;  /* 0x00000019007d7202 */ /* 0x000fc40000000f00 */
[----:B------:R-:W4:Y:S01]  /*32420*/  LDL.LU R12, [R1+0x199c] ;  /* 0x00199c00010c7983 */ /* 0x000f220000300800 */
[----:B------:R-:W-:-:S03]  /*32430*/  IMAD.MOV.U32 R124, RZ, RZ, R24 ;  /* 0x000000ffff7c7224 */ /* 0x000fc600078e0018 */
[----:B------:R-:W4:Y:S01]  /*32440*/  LDL.LU R24, [R1+0x1998] ;  /* 0x0019980001187983 */ /* 0x000f220000300800 */
[----:B------:R-:W-:-:S03]  /*32450*/  IMAD.MOV.U32 R127, RZ, RZ, R16 ;  /* 0x000000ffff7f7224 */ /* 0x000fc600078e0010 */
[----:B------:R-:W4:Y:S04]  /*32460*/  LDL.LU R25, [R1+0x1994] ;  /* 0x0019940001197983 */ /* 0x000f280000300800 */
[----:B------:R-:W4:Y:S04]  /*32470*/  LDL.LU R9, [R1+0x1990] ;  /* 0x0019900001097983 */ /* 0x000f280000300800 */
[----:B------:R-:W4:Y:S01]  /*32480*/  LDL.LU R16, [R1+0x198c] ;  /* 0x00198c0001107983 */ /* 0x000f220000300800 */
[----:B--2---:R-:W-:Y:S01]  /*32490*/  IMAD.MOV.U32 R129, RZ, RZ, R20 ;  /* 0x000000ffff817224 */ /* 0x004fe200078e0014 */
[----:B------:R-:W-:Y:S01]  /*324a0*/  MOV R128, R17 ;  /* 0x0000001100807202 */ /* 0x000fe20000000f00 */
[----:B------:R-:W-:Y:S01]  /*324b0*/  IMAD.MOV.U32 R130, RZ, RZ, R21 ;  /* 0x000000ffff827224 */ /* 0x000fe200078e0015 */
[----:B------:R-:W2:Y:S01]  /*324c0*/  LDL.LU R17, [R1+0x1988] ;  /* 0x0019880001117983 */ /* 0x000ea20000300800 */
[----:B------:R-:W-:-:S03]  /*324d0*/  MOV R131, R8 ;  /* 0x0000000800837202 */ /* 0x000fc60000000f00 */
[----:B------:R-:W2:Y:S04]  /*324e0*/  LDL.LU R20, [R1+0x1984] ;  /* 0x0019840001147983 */ /* 0x000ea80000300800 */
[----:B------:R-:W2:Y:S04]  /*324f0*/  LDL.LU R21, [R1+0x1980] ;  /* 0x0019800001157983 */ /* 0x000ea80000300800 */
[----:B------:R-:W2:Y:S01]  /*32500*/  LDL.LU R8, [R1+0x197c] ;  /* 0x00197c0001087983 */ /* 0x000ea20000300800 */
        /* <DEDUP_REMOVED lines=30> */
[----:B------:R-:W3:Y:S01]  /*326f0*/  LDL.LU R13, [R1+0x1940] ;  /* 0x00194000010d7983 */ /* 0x000ee20000300800 */
[----:B------:R-:W-:Y:S01]  /*32700*/  IMAD.MOV.U32 R198, RZ, RZ, R9 ;  /* 0x000000ffffc67224 */ /* 0x000fe200078e0009 */
[----:B------:R-:W-:-:S02]  /*32710*/  MOV R197, R25 ;  /* 0x0000001900c57202 */ /* 0x000fc40000000f00 */
[----:B------:R-:W4:Y:S01]  /*32720*/  LDL.LU R12, [R1+0x193c] ;  /* 0x00193c00010c7983 */ /* 0x000f220000300800 */
[----:B------:R-:W-:-:S03]  /*32730*/  IMAD.MOV.U32 R196, RZ, RZ, R24 ;  /* 0x000000ffffc47224 */ /* 0x000fc600078e0018 */
[----:B------:R-:W4:Y:S04]  /*32740*/  LDL.LU R24, [R1+0x1938] ;  /* 0x0019380001187983 */ /* 0x000f280000300800 */
[----:B------:R-:W4:Y:S04]  /*32750*/  LDL.LU R25, [R1+0x1934] ;  /* 0x0019340001197983 */ /* 0x000f280000300800 */
[----:B------:R-:W4:Y:S01]  /*32760*/  LDL.LU R9, [R1+0x1930] ;  /* 0x0019300001097983 */ /* 0x000f220000300800 */
[----:B------:R-:W-:Y:S02]  /*32770*/  IMAD.MOV.U32 R199, RZ, RZ, R16 ;  /* 0x000000ffffc77224 */ /* 0x000fe400078e0010 */
[----:B--2---:R-:W-:Y:S01]  /*32780*/  IMAD.MOV.U32 R169, RZ, RZ, R20 ;  /* 0x000000ffffa97224 */ /* 0x004fe200078e0014 */
[----:B------:R-:W2:Y:S01]  /*32790*/  LDL.LU R16, [R1+0x192c] ;  /* 0x00192c0001107983 */ /* 0x000ea20000300800 */
[----:B------:R-:W-:Y:S01]  /*327a0*/  MOV R168, R17 ;  /* 0x0000001100a87202 */ /* 0x000fe20000000f00 */
[----:B------:R-:W-:-:S02]  /*327b0*/  IMAD.MOV.U32 R170, RZ, RZ, R21 ;  /* 0x000000ffffaa7224 */ /* 0x000fc400078e0015 */
[----:B------:R-:W2:Y:S01]  /*327c0*/  LDL.LU R17, [R1+0x1928] ;  /* 0x0019280001117983 */ /* 0x000ea20000300800 */
[----:B------:R-:W-:-:S03]  /*327d0*/  MOV R171, R8 ;  /* 0x0000000800ab7202 */ /* 0x000fc60000000f00 */
[----:B------:R-:W2:Y:S04]  /*327e0*/  LDL.LU R20, [R1+0x1924] ;  /* 0x0019240001147983 */ /* 0x000ea80000300800 */
[----:B------:R-:W2:Y:S04]  /*327f0*/  LDL.LU R21, [R1+0x1920] ;  /* 0x0019200001157983 */ /* 0x000ea80000300800 */
[----:B------:R-:W2:Y:S01]  /*32800*/  LDL.LU R8, [R1+0x191c] ;  /* 0x00191c0001087983 */ /* 0x000ea20000300800 */
[----:B---3--:R-:W-:Y:S02]  /*32810*/  IMAD.MOV.U32 R177, RZ, RZ, R13 ;  /* 0x000000ffffb17224 */ /* 0x008fe400078e000d */
[----:B----4-:R-:W-:-:S02]  /*32820*/  IMAD.MOV.U32 R176, RZ, RZ, R12 ;  /* 0x000000ffffb07224 */ /* 0x010fc400078e000c */
[----:B------:R-:W3:Y:S04]  /*32830*/  LDL.LU R12, [R1+0x1918] ;  /* 0x00191800010c7983 */ /* 0x000ee80000300800 */
[----:B------:R-:W4:Y:S01]  /*32840*/  LDL.LU R13, [R1+0x1914] ;  /* 0x00191400010d7983 */ /* 0x000f220000300800 */
[----:B------:R-:W-:-:S03]  /*32850*/  IMAD.MOV.U32 R180, RZ, RZ, R9 ;  /* 0x000000ffffb47224 */ /* 0x000fc600078e0009 */
[----:B------:R-:W2:Y:S04]  /*32860*/  LDL.LU R9, [R1+0x1910] ;  /* 0x0019100001097983 */ /* 0x000ea80000300800 */
[----:B------:R-:W3:Y:S01]  /*32870*/  LDL.LU R181, [R1+0x3c4] ;  /* 0x0003c40001b57983 */ /* 0x000ee20000300800 */
[----:B--2---:R-:W-:-:S03]  /*32880*/  IMAD.MOV.U32 R138, RZ, RZ, R9 ;  /* 0x000000ffff8a7224 */ /* 0x004fc600078e0009 */
[----:B------:R-:W2:Y:S01]  /*32890*/  LDL R9, [R1+0x9d4] ;  /* 0x0009d40001097983 */ /* 0x000ea20000100800 */
[----:B----4-:R-:W-:Y:S01]  /*328a0*/  MOV R136, R13 ;  /* 0x0000000d00887202 */ /* 0x010fe20000000f00 */
[----:B---3--:R-:W-:Y:S01]  /*328b0*/  IMAD.MOV.U32 R137, RZ, RZ, R12 ;  /* 0x000000ffff897224 */ /* 0x008fe200078e000c */
[----:B------:R-:W-:Y:S01]  /*328c0*/  MOV R139, R8 ;  /* 0x00000008008b7202 */ /* 0x000fe20000000f00 */
[C---:B------:R-:W-:Y:S06]  /*328d0*/  HMMA.1688.F32.TF32 R248, R192.reuse, R50, R248 ;  /* 0x00000032c0f8723c */ /* 0x040fec00000810f8 */
[----:B------:R-:W-:Y:S01]  /*328e0*/  HMMA.1688.F32.TF32 R232, R192, R54, R232 ;  /* 0x00000036c0e8723c */ /* 0x000fe200000810e8 */
[----:B------:R-:W-:Y:S01]  /*328f0*/  IMAD.MOV.U32 R132, RZ, RZ, R21 ;  /* 0x000000ffff847224 */ /* 0x000fe200078e0015 */
[----:B------:R-:W-:Y:S01]  /*32900*/  MOV R133, R20 ;  /* 0x0000001400857202 */ /* 0x000fe20000000f00 */
[----:B------:R-:W-:-:S03]  /*32910*/  IMAD.MOV.U32 R134, RZ, RZ, R17 ;  /* 0x000000ffff867224 */ /* 0x000fc600078e0011 */
[C---:B------:R-:W-:Y:S01]  /*32920*/  HMMA.1688.F32.TF32 R128, R192.reuse, R58, R128 ;  /* 0x0000003ac080723c */ /* 0x040fe20000081080 */
[----:B------:R-:W-:Y:S01]  /*32930*/  IMAD.MOV.U32 R135, RZ, RZ, R16 ;  /* 0x000000ffff877224 */ /* 0x000fe200078e0010 */
[----:B------:R-:W-:Y:S01]  /*32940*/  MOV R182, R25 ;  /* 0x0000001900b67202 */ /* 0x000fe20000000f00 */
[----:B------:R-:W-:Y:S01]  /*32950*/  IMAD.MOV.U32 R183, RZ, RZ, R24 ;  /* 0x000000ffffb77224 */ /* 0x000fe200078e0018 */
[----:B------:R1:W-:Y:S02]  /*32960*/  STL [R1+0x178c], R3 ;  /* 0x00178c0301007387 */ /* 0x0003e40000100800 */
[C---:B------:R-:W-:Y:S01]  /*32970*/  HMMA.1688.F32.TF32 R124, R192.reuse, R62, R124 ;  /* 0x0000003ec07c723c */ /* 0x040fe2000008107c */
[----:B------:R-:W-:Y:S01]  /*32980*/  MOV R178, R29 ;  /* 0x0000001d00b27202 */ /* 0x000fe20000000f00 */
[----:B------:R-:W-:Y:S01]  /*32990*/  IMAD.MOV.U32 R179, RZ, RZ, R28 ;  /* 0x000000ffffb37224 */ /* 0x000fe200078e001c */
[----:B------:R3:W-:Y:S03]  /*329a0*/  STL [R1+0x1788], R7 ;  /* 0x0017880701007387 */ /* 0x0007e60000100800 */
        /* <DEDUP_REMOVED lines=9> */
[----:B------:R-:W-:Y:S01]  /*32a40*/  HMMA.1688.F32.TF32 R192, R192, R70, R112 ;  /* 0x00000046c0c0723c */ /* 0x000fe20000081070 */
[----:B-1----:R-:W-:-:S02]  /*32a50*/  IMAD.MOV.U32 R3, RZ, RZ, R234 ;  /* 0x000000ffff037224 */ /* 0x002fc400078e00ea */
[----:B---3--:R-:W-:Y:S01]  /*32a60*/  IMAD.MOV.U32 R7, RZ, RZ, R235 ;  /* 0x000000ffff077224 */ /* 0x008fe200078e00eb */
[----:B--2---:R-:W-:Y:S04]  /*32a70*/  LDSM.16.M88.4 R12, [R9+UR10+0x20080] ;  /* 0x0200800a090c783b */ /* 0x004fe80008000200 */
[----:B------:R-:W1:Y:S04]  /*32a80*/  LDSM.16.M88.4 R8, [R9+UR10+0x20880] ;  /* 0x0208800a0908783b */ /* 0x000e680008000200 */
[----:B-1----:R-:W-:Y:S04]  /*32a90*/  STL [R1+0x1738], R11 ;  /* 0x0017380b01007387 */ /* 0x002fe80000100800 */
[----:B------:R-:W2:Y:S04]  /*32aa0*/  LDL.LU.64 R138, [R1+0x1908] ;  /* 0x00190800018a7983 */ /* 0x000ea80000300a00 */
[----:B------:R-:W2:Y:S04]  /*32ab0*/  LDL.LU.64 R136, [R1+0x1900] ;  /* 0x0019000001887983 */ /* 0x000ea80000300a00 */
[----:B------:R-:W3:Y:S04]  /*32ac0*/  LDL.LU.64 R134, [R1+0x18f8] ;  /* 0x0018f80001867983 */ /* 0x000ee80000300a00 */
[----:B------:R-:W3:Y:S04]  /*32ad0*/  LDL.LU.64 R132, [R1+0x18f0] ;  /* 0x0018f00001847983 */ /* 0x000ee80000300a00 */
[----:B------:R-:W4:Y:S04]  /*32ae0*/  LDL.LU.64 R182, [R1+0x18e8] ;  /* 0x0018e80001b67983 */ /* 0x000f280000300a00 */
[----:B------:R-:W4:Y:S04]  /*32af0*/  LDL.LU.64 R180, [R1+0x18e0] ;  /* 0x0018e00001b47983 */ /* 0x000f280000300a00 */
[----:B------:R-:W2:Y:S04]  /*32b00*/  LDL.LU.64 R178, [R1+0x18d8] ;  /* 0x0018d80001b27983 */ /* 0x000ea80000300a00 */
[----:B------:R-:W2:Y:S04]  /*32b10*/  LDL.LU.64 R176, [R1+0x18d0] ;  /* 0x0018d00001b07983 */ /* 0x000ea80000300a00 */
[----:B------:R-:W-:Y:S01]  /*32b20*/  STL.64 [R1+0x3e0], R248 ;  /* 0x0003e0f801007387 */ /* 0x000fe20000100a00 */
[-C--:B------:R-:W-:Y:S03]  /*32b30*/  HMMA.1688.F32.TF32 R172, R88, R12.reuse, R172 ;  /* 0x0000000c58ac723c */ /* 0x080fe600000810ac */
[----:B------:R1:W-:Y:S03]  /*32b40*/  STL.64 [R1+0x3e8], R250 ;  /* 0x0003e8fa01007387 */ /* 0x0003e60000100a00 */
[----:B------:R-:W-:Y:S01]  /*32b50*/  HMMA.1688.F32.TF32 R224, R92, R12, R224 ;  /* 0x0000000c5ce0723c */ /* 0x000fe200000810e0 */
[----:B-1----:R-:W3:Y:S04]  /*32b60*/  LDL.LU.64 R250, [R1+0x18c8] ;  /* 0x0018c80001fa7983 */ /* 0x002ee80000300a00 */
[----:B------:R-:W3:Y:S04]  /*32b70*/  LDL.LU.64 R248, [R1+0x18c0] ;  /* 0x0018c00001f87983 */ /* 0x000ee80000300a00 */
[----:B------:R1:W-:Y:S04]  /*32b80*/  STL.64 [R1+0x3d0], R232 ;  /* 0x0003d0e801007387 */ /* 0x0003e80000100a00 */
[----:B------:R-:W3:Y:S04]  /*32b90*/  LDL.LU.64 R234, [R1+0x18b8] ;  /* 0x0018b80001ea7983 */ /* 0x000ee80000300a00 */
[----:B-1----:R-:W3:Y:S04]  /*32ba0*/  LDL.LU.64 R232, [R1+0x18b0] ;  /* 0x0018b00001e87983 */ /* 0x002ee80000300a00 */
[----:B------:R-:W-:Y:S04]  /*32bb0*/  STL.64 [R1+0x3c0], R128 ;  /* 0x0003c08001007387 */ /* 0x000fe80000100a00 */
[----:B------:R1:W-:Y:S04]  /*32bc0*/  STL.64 [R1+0x3c8], R130 ;  /* 0x0003c88201007387 */ /* 0x0003e80000100a00 */
[----:B-1----:R-:W3:Y:S04]  /*32bd0*/  LDL.LU.64 R130, [R1+0x18a8] ;  /* 0x0018a80001827983 */ /* 0x002ee80000300a00 */
[----:B------:R-:W3:Y:S04]  /*32be0*/  LDL.LU.64 R128, [R1+0x18a0] ;  /* 0x0018a00001807983 */ /* 0x000ee80000300a00 */
        /* <DEDUP_REMOVED lines=8> */
[----:B------:R-:W3:Y:S04]  /*32c70*/  LDL.LU.64 R114, [R1+0x1878] ;  /* 0x0018780001727983 */ /* 0x000ee80000300a00 */
[----:B------:R-:W3:Y:S04]  /*32c80*/  LDL.LU.64 R112, [R1+0x1870] ;  /* 0x0018700001707983 */ /* 0x000ee80000300a00 */
[----:B------:R1:W-:Y:S04]  /*32c90*/  STL.64 [R1+0x380], R192 ;  /* 0x000380c001007387 */ /* 0x0003e80000100a00 */
[----:B------:R1:W-:Y:S04]  /*32ca0*/  STL.64 [R1+0x388], R194 ;  /* 0x000388c201007387 */ /* 0x0003e80000100a00 */
[----:B-1----:R-:W4:Y:S04]  /*32cb0*/  LDL.LU R192, [R1+0x340] ;  /* 0x0003400001c07983 */ /* 0x002f280000300800 */
[----:B------:R-:W4:Y:S01]  /*32cc0*/  LDL.LU R193, [R1+0x344] ;  /* 0x0003440001c17983 */ /* 0x000f220000300800 */
[----:B------:R-:W-:Y:S01]  /*32cd0*/  MOV R194, R5 ;  /* 0x0000000500c27202 */ /* 0x000fe20000000f00 */
[----:B------:R-:W-:-:S02]  /*32ce0*/  IMAD.MOV.U32 R195, RZ, RZ, R6 ;  /* 0x000000ffffc37224 */ /* 0x000fc400078e0006 */
[----:B------:R-:W3:Y:S04]  /*32cf0*/  LDL.LU R5, [R1+0x186c] ;  /* 0x00186c0001057983 */ /* 0x000ee80000300800 */
[----:B------:R-:W4:Y:S04]  /*32d00*/  LDL.LU R6, [R1+0x1868] ;  /* 0x0018680001067983 */ /* 0x000f280000300800 */
[----:B------:R-:W-:Y:S04]  /*32d10*/  STL.64 [R1+0x370], R172 ;  /* 0x000370ac01007387 */ /* 0x000fe80000100a00 */
[----:B------:R1:W-:Y:S04]  /*32d20*/  STL.64 [R1+0x378], R174 ;  /* 0x000378ae01007387 */ /* 0x0003e80000100a00 */
[----:B-1----:R-:W3:Y:S04]  /*32d30*/  LDL.LU.64 R174, [R1+0x1860] ;  /* 0x0018600001ae7983 */ /* 0x002ee80000300a00 */
[----:B------:R-:W3:Y:S04]  /*32d40*/  LDL.LU.64 R172, [R1+0x1858] ;  /* 0x0018580001ac7983 */ /* 0x000ee80000300a00 */
[----:B------:R-:W-:Y:S04]  /*32d50*/  STL.64 [R1+0x360], R224 ;  /* 0x000360e001007387 */ /* 0x000fe80000100a00 */
[----:B------:R1:W-:Y:S04]  /*32d60*/  STL.64 [R1+0x368], R226 ;  /* 0x000368e201007387 */ /* 0x0003e80000100a00 */
[----:B-1----:R-:W4:Y:S04]  /*32d70*/  LDL.LU.64 R226, [R1+0x1850] ;  /* 0x0018500001e27983 */ /* 0x002f280000300a00 */
[----:B------:R-:W4:Y:S01]  /*32d80*/  LDL.LU.64 R224, [R1+0x1848] ;  /* 0x0018480001e07983 */ /* 0x000f220000300a00 */
[-C--:B------:R-:W-:Y:S06]  /*32d90*/  HMMA.1688.F32.TF32 R244, R116, R12.reuse, R244 ;  /* 0x0000000c74f4723c */ /* 0x080fec00000810f4 */
[----:B------:R-:W-:-:S15]  /*32da0*/  HMMA.1688.F32.TF32 R240, R140, R12, R240 ;  /* 0x0000000c8cf0723c */ /* 0x000fde00000810f0 */
[----:B------:R-:W-:-:S02]  /*32db0*/  NOP ;  /* 0x0000000000007918 */ /* 0x000fc40000000000 */
[----:B------:R-:W-:Y:S04]  /*32dc0*/  STL.64 [R1+0x480], R244 ;  /* 0x000480f401007387 */ /* 0x000fe80000100a00 */
[----:B------:R1:W-:Y:S04]  /*32dd0*/  STL.64 [R1+0x488], R246 ;  /* 0x000488f601007387 */ /* 0x0003e80000100a00 */
[----:B-1----:R-:W3:Y:S04]  /*32de0*/  LDL.LU.64 R246, [R1+0x1840] ;  /* 0x0018400001f67983 */ /* 0x002ee80000300a00 */
[----:B------:R-:W3:Y:S04]  /*32df0*/  LDL.LU.64 R244, [R1+0x1838] ;  /* 0x0018380001f47983 */ /* 0x000ee80000300a00 */
[----:B------:R-:W-:Y:S04]  /*32e00*/  STL.64 [R1+0x330], R240 ;  /* 0x000330f001007387 */ /* 0x000fe80000100a00 */
[----:B------:R1:W-:Y:S04]  /*32e10*/  STL.64 [R1+0x338], R242 ;  /* 0x000338f201007387 */ /* 0x0003e80000100a00 */
[----:B-1----:R-:W3:Y:S04]  /*32e20*/  LDL.LU.64 R242, [R1+0x1830] ;  /* 0x0018300001f27983 */ /* 0x002ee80000300a00 */
[----:B------:R-:W3:Y:S01]  /*32e30*/  LDL.LU.64 R240, [R1+0x1828] ;  /* 0x0018280001f07983 */ /* 0x000ee20000300a00 */
[-C--:B--2---:R-:W-:Y:S06]  /*32e40*/  HMMA.1688.F32.TF32 R176, R72, R12.reuse, R176 ;  /* 0x0000000c48b0723c */ /* 0x084fec00000810b0 */
[----:B----4-:R-:W-:-:S15]  /*32e50*/  HMMA.1688.F32.TF32 R224, R84, R12, R224 ;  /* 0x0000000c54e0723c */ /* 0x010fde00000810e0 */
[----:B------:R-:W-:-:S08]  /*32e60*/  NOP ;  /* 0x0000000000007918 */ /* 0x000fd00000000000 */
[----:B------:R1:W-:Y:S04]  /*32e70*/  STL.64 [R1+0x520], R224 ;  /* 0x000520e001007387 */ /* 0x0003e80000100a00 */
[----:B------:R3:W-:Y:S04]  /*32e80*/  STL.64 [R1+0x528], R226 ;  /* 0x000528e201007387 */ /* 0x0007e80000100a00 */
[----:B-1----:R-:W2:Y:S01]  /*32e90*/  LDL.LU R224, [R1+0x4b0] ;  /* 0x0004b00001e07983 */ /* 0x002ea20000300800 */
[----:B------:R-:W-:-:S03]  /*32ea0*/  IMAD.MOV.U32 R225, RZ, RZ, R6 ;  /* 0x000000ffffe17224 */ /* 0x000fc600078e0006 */
[----:B------:R-:W4:Y:S01]  /*32eb0*/  LDL.LU R6, [R1+0x1824] ;  /* 0x0018240001067983 */ /* 0x000f220000300800 */
[----:B---3--:R-:W-:-:S03]  /*32ec0*/  MOV R226, R5 ;  /* 0x0000000500e27202 */ /* 0x008fc60000000f00 */
[----:B------:R-:W3:Y:S04]  /*32ed0*/  LDL.LU R5, [R1+0x1820] ;  /* 0x0018200001057983 */ /* 0x000ee80000300800 */
[----:B------:R-:W2:Y:S04]  /*32ee0*/  LDL.LU R227, [R1+0x4bc] ;  /* 0x0004bc0001e37983 */ /* 0x000ea80000300800 */
[----:B------:R1:W-:Y:S04]  /*32ef0*/  STL.64 [R1+0x5d0], R176 ;  /* 0x0005d0b001007387 */ /* 0x0003e80000100a00 */
[----:B------:R4:W-:Y:S04]  /*32f00*/  STL.64 [R1+0x5d8], R178 ;  /* 0x0005d8b201007387 */ /* 0x0009e80000100a00 */
[----:B-1----:R-:W2:Y:S04]  /*32f10*/  LDL.LU R176, [R1+0x500] ;  /* 0x0005000001b07983 */ /* 0x002ea80000300800 */
[----:B------:R-:W2:Y:S01]  /*32f20*/  LDL.LU R177, [R1+0x504] ;  /* 0x0005040001b17983 */ /* 0x000ea20000300800 */
[-C--:B------:R-:W-:Y:S06]  /*32f30*/  HMMA.1688.F32.TF32 R188, R76, R12.reuse, R188 ;  /* 0x0000000c4cbc723c */ /* 0x080fec00000810bc */
[----:B------:R-:W-:-:S15]  /*32f40*/  HMMA.1688.F32.TF32 R200, R80, R12, R200 ;  /* 0x0000000c50c8723c */ /* 0x000fde00000810c8 */
[----:B------:R-:W-:-:S02]  /*32f50*/  NOP ;  /* 0x0000000000007918 */ /* 0x000fc40000000000 */
[----:B------:R-:W-:Y:S04]  /*32f60*/  STL.64 [R1+0x5c0], R188 ;  /* 0x0005c0bc01007387 */ /* 0x000fe80000100a00 */
[----:B------:R-:W-:Y:S04]  /*32f70*/  STL.64 [R1+0x5c8], R190 ;  /* 0x0005c8be01007387 */ /* 0x000fe80000100a00 */
[----:B------:R-:W-:Y:S04]  /*32f80*/  STL.64 [R1+0x730], R200 ;  /* 0x000730c801007387 */ /* 0x000fe80000100a00 */
[----:B------:R2:W-:Y:S01]  /*32f90*/  STL.64 [R1+0x1740], R14 ;  /* 0x0017400e01007387 */ /* 0x0005e20000100a00 */
[----:B----4-:R-:W-:-:S02]  /*32fa0*/  IMAD.MOV.U32 R178, RZ, RZ, R6 ;  /* 0x000000ffffb27224 */ /* 0x010fc400078e0006 */
[----:B---3--:R-:W-:Y:S01]  /*32fb0*/  IMAD.MOV.U32 R179, RZ, RZ, R5 ;  /* 0x000000ffffb37224 */ /* 0x008fe200078e0005 */
[----:B--2---:R-:W-:Y:S01]  /*32fc0*/  HMMA.1688.F32.TF32 R12, R92, R8, R224 ;  /* 0x000000085c0c723c */ /* 0x004fe200000810e0 */
[----:B------:R-:W-:Y:S01]  /*32fd0*/  MOV R6, R202 ;  /* 0x000000ca00067202 */ /* 0x000fe20000000f00 */
[----:B------:R-:W-:-:S04]  /*32fe0*/  IMAD.MOV.U32 R5, RZ, RZ, R203 ;  /* 0x000000ffff057224 */ /* 0x000fc800078e00cb */
[-C--:B------:R-:W-:Y:S01]  /*32ff0*/  HMMA.1688.F32.TF32 R188, R88, R8.reuse, R176 ;  /* 0x0000000858bc723c */ /* 0x080fe200000810b0 */
[----:B------:R-:W-:Y:S04]  /*33000*/  STL [R1+0x15f8], R6 ;  /* 0x0015f80601007387 */ /* 0x000fe80000100800 */
[----:B------:R-:W-:Y:S01]  /*33010*/  STL [R1+0x15f4], R5 ;  /* 0x0015f40501007387 */ /* 0x000fe20000100800 */
[----:B------:R-:W-:-:S15]  /*33020*/  HMMA.1688.F32.TF32 R176, R116, R8, R192 ;  /* 0x0000000874b0723c */ /* 0x000fde00000810c0 */
[----:B------:R-:W-:-:S02]  /*33030*/  NOP ;  /* 0x0000000000007918 */ /* 0x000fc40000000000 */
[----:B------:R-:W-:Y:S04]  /*33040*/  STL.64 [R1+0x300], R188 ;  /* 0x000300bc01007387 */ /* 0x000fe80000100a00 */
[----:B------:R1:W-:Y:S04]  /*33050*/  STL.64 [R1+0x308], R190 ;  /* 0x000308be01007387 */ /* 0x0003e80000100a00 */
[----:B------:R-:W-:Y:S04]  /*33060*/  STL.64 [R1+0x2f0], R12 ;  /* 0x0002f00c01007387 */ /* 0x000fe80000100a00 */
[----:B------:R2:W-:Y:S01]  /*33070*/  STL.64 [R1+0x2f8], R14 ;  /* 0x0002f80e01007387 */ /* 0x0005e20000100a00 */
[-C--:B-1----:R-:W-:Y:S06]  /*33080*/  HMMA.1688.F32.TF32 R188, R140, R8.reuse, R240 ;  /* 0x000000088cbc723c */ /* 0x082fec00000810f0 */
[-C--:B--2---:R-:W-:Y:S01]  /*33090*/  HMMA.1688.F32.TF32 R12, R84, R8.reuse, R172 ;  /* 0x00000008540c723c */ /* 0x084fe200000810ac */
[----:B------:R-:W-:Y:S04]  /*330a0*/  STL.64 [R1+0x320], R176 ;  /* 0x000320b001007387 */ /* 0x000fe80000100a00 */
[----:B------:R1:W-:Y:S01]  /*330b0*/  STL.64 [R1+0x328], R178 ;  /* 0x000328b201007387 */ /* 0x0003e20000100a00 */
[-C--:B------:R-:W-:Y:S11]  /*330c0*/  HMMA.1688.F32.TF32 R172, R76, R8.reuse, R184 ;  /* 0x000000084cac723c */ /* 0x080ff600000810b8 */
[----:B------:R-:W-:Y:S01]  /*330d0*/  STL.64 [R1+0x310], R188 ;  /* 0x000310bc01007387 */ /* 0x000fe20000100a00 */
[-C--:B-1----:R-:W-:Y:S03]  /*330e0*/  HMMA.1688.F32.TF32 R176, R72, R8.reuse, R180 ;  /* 0x0000000848b0723c */ /* 0x082fe600000810b4 */
[----:B------:R-:W-:Y:S04]  /*330f0*/  STL.64 [R1+0x318], R190 ;  /* 0x000318be01007387 */ /* 0x000fe80000100a00 */
[----:B------:R-:W-:Y:S04]  /*33100*/  STL.64 [R1+0x4c0], R12 ;  /* 0x0004c00c01007387 */ /* 0x000fe80000100a00 */
[----:B------:R1:W-:Y:S02]  /*33110*/  STL.64 [R1+0x4c8], R14 ;  /* 0x0004c80e01007387 */ /* 0x0003e40000100a00 */
[----:B-1----:R-:W-:Y:S10]  /*33120*/  HMMA.1688.F32.TF32 R12, R80, R8, R208 ;  /* 0x00000008500c723c */ /* 0x002ff400000810d0 */
[----:B------:R-:W-:Y:S01]  /*33130*/  STL.64 [R1+0x570], R176 ;  /* 0x000570b001007387 */ /* 0x000fe20000100a00 */
[----:B------:R-:W-:-:S03]  /*33140*/  IMAD.MOV.U32 R192, RZ, RZ, R4 ;  /* 0x000000ffffc07224 */ /* 0x000fc600078e0004 */
[----:B------:R-:W-:Y:S01]  /*33150*/  STL.64 [R1+0x578], R178 ;  /* 0x000578b201007387 */ /* 0x000fe20000100a00 */
[----:B------:R-:W-:-:S03]  /*33160*/  IMAD.MOV.U32 R193, RZ, RZ, R252 ;  /* 0x000000ffffc17224 */ /* 0x000fc600078e00fc */
[----:B------:R-:W-:Y:S04]  /*33170*/  STL.64 [R1+0x580], R172 ;  /* 0x000580ac01007387 */ /* 0x000fe80000100a00 */
[----:B------:R-:W-:Y:S04]  /*33180*/  STL.64 [R1+0x588], R174 ;  /* 0x000588ae01007387 */ /* 0x000fe80000100a00 */
[----:B------:R1:W-:Y:S04]  /*33190*/  STL.64 [R1+0x6a8], R14 ;  /* 0x0006a80e01007387 */ /* 0x0003e80000100a00 */
[----:B------:R-:W1:Y:S04]  /*331a0*/  LDL.LU R4, [R1+0x181c] ;  /* 0x00181c0001047983 */ /* 0x000e680000300800 */
[----:B------:R-:W2:Y:S01]  /*331b0*/  LDL.LU R252, [R1+0x1818] ;  /* 0x0018180001fc7983 */ /* 0x000ea20000300800 */
[----:B------:R-:W-:Y:S01]  /*331c0*/  MOV R194, R44 ;  /* 0x0000002c00c27202 */ /* 0x000fe20000000f00 */
[----:B------:R-:W-:Y:S01]  /*331d0*/  IMAD.MOV.U32 R6, RZ, RZ, R12 ;  /* 0x000000ffff067224 */ /* 0x000fe200078e000c */
[----:B------:R-:W-:Y:S01]  /*331e0*/  MOV R5, R13 ;  /* 0x0000000d00057202 */ /* 0x000fe20000000f00 */
[----:B------:R-:W3:Y:S01]  /*331f0*/  LDL.LU R44, [R1+0x1814] ;  /* 0x00181400012c7983 */ /* 0x000ee20000300800 */
[----:B------:R-:W-:Y:S01]  /*33200*/  IMAD.MOV.U32 R195, RZ, RZ, R45 ;  /* 0x000000ffffc37224 */ /* 0x000fe200078e002d */
[----:B------:R-:W-:Y:S01]  /*33210*/  MOV R13, R2 ;  /* 0x00000002000d7202 */ /* 0x000fe20000000f00 */
[----:B------:R-:W-:Y:S01]  /*33220*/  IMAD.MOV.U32 R12, RZ, RZ, R0 ;  /* 0x000000ffff0c7224 */ /* 0x000fe200078e0000 */
[----:B------:R-:W4:Y:S04]  /*33230*/  LDL.LU R45, [R1+0x1810] ;  /* 0x00181000012d7983 */ /* 0x000f280000300800 */
[----:B------:R-:W3:Y:S04]  /*33240*/  LDL.LU R0, [R1+0x180c] ;  /* 0x00180c0001007983 */ /* 0x000ee80000300800 */
[----:B------:R-:W3:Y:S01]  /*33250*/  LDL.LU R2, [R1+0x1808] ;  /* 0x0018080001027983 */ /* 0x000ee20000300800 */
[----:B------:R-:W-:Y:S01]  /*33260*/  MOV R200, R32 ;  /* 0x0000002000c87202 */ /* 0x000fe20000000f00 */
[----:B------:R-:W-:Y:S01]  /*33270*/  IMAD.MOV.U32 R201, RZ, RZ, R33 ;  /* 0x000000ffffc97224 */ /* 0x000fe200078e0021 */
[----:B------:R-:W-:Y:S01]  /*33280*/  MOV R203, R37 ;  /* 0x0000002500cb7202 */ /* 0x000fe20000000f00 */
[----:B------:R-:W-:-:S02]  /*33290*/  IMAD.MOV.U32 R202, RZ, RZ, R36 ;  /* 0x000000ffffca7224 */ /* 0x000fc400078e0024 */
[----:B-1----:R-:W-:Y:S02]  /*332a0*/  IMAD.MOV.U32 R14, RZ, RZ, R4 ;  /* 0x000000ffff0e7224 */ /* 0x002fe400078e0004 */
[----:B------:R-:W3:Y:S01]  /*332b0*/  LDL.LU R4, [R1+0x1804] ;  /* 0x0018040001047983 */ /* 0x000ee20000300800 */
[----:B--2---:R-:W-:-:S03]  /*332c0*/  IMAD.MOV.U32 R15, RZ, RZ, R252 ;  /* 0x000000ffff0f7224 */ /* 0x004fc600078e00fc */
        /* <DEDUP_REMOVED lines=18> */
[----:B----4-:R-:W-:-:S02]  /*333f0*/  IMAD.MOV.U32 R224, RZ, RZ, R45 ;  /* 0x000000ffffe07224 */ /* 0x010fc400078e002d */
[----:B---3--:R-:W-:Y:S01]  /*33400*/  IMAD.MOV.U32 R225, RZ, RZ, R44 ;  /* 0x000000ffffe17224 */ /* 0x008fe200078e002c */
[----:B------:R-:W-:Y:S01]  /*33410*/  MOV R226, R41 ;  /* 0x0000002900e27202 */ /* 0x000fe20000000f00 */
[----:B------:R-:W-:Y:S01]  /*33420*/  IMAD.MOV.U32 R227, RZ, RZ, R40 ;  /* 0x000000ffffe37224 */ /* 0x000fe200078e0028 */
[----:B------:R-:W-:Y:S04]  /*33430*/  STL [R1+0x1600], R6 ;  /* 0x0016000601007387 */ /* 0x000fe80000100800 */
[----:B------:R-:W-:Y:S01]  /*33440*/  STL [R1+0x15fc], R5 ;  /* 0x0015fc0501007387 */ /* 0x000fe20000100800 */
[----:B--2---:R-:W-:Y:S02]  /*33450*/  IMAD.MOV.U32 R179, RZ, RZ, R32 ;  /* 0x000000ffffb37224 */ /* 0x004fe400078e0020 */
[----:B------:R-:W-:Y:S01]  /*33460*/  IMAD.MOV.U32 R178, RZ, RZ, R33 ;  /* 0x000000ffffb27224 */ /* 0x000fe200078e0021 */
[----:B------:R-:W-:Y:S01]  /*33470*/  MOV R177, R36 ;  /* 0x0000002400b17202 */ /* 0x000fe20000000f00 */
[----:B------:R-:W1:Y:S01]  /*33480*/  LDSM.16.M88.4 R44, [R211+UR10+0x21080] ;  /* 0x0210800ad32c783b */ /* 0x000e620008000200 */
[----:B------:R-:W-:-:S03]  /*33490*/  IMAD.MOV.U32 R176, RZ, RZ, R37 ;  /* 0x000000ffffb07224 */ /* 0x000fc600078e0025 */
[----:B------:R-:W2:Y:S04]  /*334a0*/  LDSM.16.M88.4 R40, [R211+UR10+0x21880] ;  /* 0x0218800ad328783b */ /* 0x000ea80008000200 */
[----:B------:R-:W3:Y:S04]  /*334b0*/  LDSM.16.M88.4 R36, [R211+UR10+0x22080] ;  /* 0x0220800ad324783b */ /* 0x000ee80008000200 */
[----:B------:R-:W4:Y:S01]  /*334c0*/  LDSM.16.M88.4 R32, [R211+UR10+0x22880] ;  /* 0x0228800ad320783b */ /* 0x000f220008000200 */
[-C--:B-1----:R-:W-:Y:S03]  /*334d0*/  HMMA.1688.F32.TF32 R172, R88, R44.reuse, R172 ;  /* 0x0000002c58ac723c */ /* 0x082fe600000810ac */
[----:B--2---:R-:W-:Y:S04]  /*334e0*/  STL [R1+0x175c], R42 ;  /* 0x00175c2a01007387 */ /* 0x004fe80000100800 */
[----:B------:R-:W-:Y:S04]  /*334f0*/  STL [R1+0x1758], R43 ;  /* 0x0017582b01007387 */ /* 0x000fe80000100800 */
[----:B---3--:R-:W-:Y:S04]  /*33500*/  STL [R1+0x1764], R38 ;  /* 0x0017642601007387 */ /* 0x008fe80000100800 */
[----:B------:R-:W-:Y:S04]  /*33510*/  STL [R1+0x1760], R39 ;  /* 0x0017602701007387 */ /* 0x000fe80000100800 */
[----:B----4-:R-:W-:Y:S05]  /*33520*/  STL [R1+0x176c], R34 ;  /* 0x00176c2201007387 */ /* 0x010fea0000100800 */
[----:B------:R-:W-:Y:S01]  /*33530*/  MOV R11, R172 ;  /* 0x000000ac000b7202 */ /* 0x000fe20000000f00 */
[----:B------:R-:W-:Y:S04]  /*33540*/  STL [R1+0x1768], R35 ;  /* 0x0017682301007387 */ /* 0x000fe80000100800 */
[----:B------:R-:W-:Y:S04]  /*33550*/  STL [R1+0x2c4], R173 ;  /* 0x0002c4ad01007387 */ /* 0x000fe80000100800 */
[----:B------:R1:W-:Y:S04]  /*33560*/  STL.64 [R1+0x2c8], R174 ;  /* 0x0002c8ae01007387 */ /* 0x0003e80000100a00 */
[----:B------:R2:W-:Y:S01]  /*33570*/  STL.64 [R1+0x1748], R10 ;  /* 0x0017480a01007387 */ /* 0x0005e20000100a00 */
[-C--:B-1----:R-:W-:Y:S06]  /*33580*/  HMMA.1688.F32.TF32 R172, R92, R44.reuse, R240 ;  /* 0x0000002c5cac723c */ /* 0x082fec00000810f0 */
[-C--:B--2---:R-:W-:Y:S06]  /*33590*/  HMMA.1688.F32.TF32 R8, R116, R44.reuse, R12 ;  /* 0x0000002c7408723c */ /* 0x084fec000008100c */
[-C--:B------:R-:W-:Y:S06]  /*335a0*/  HMMA.1688.F32.TF32 R12, R140, R44.reuse, R200 ;  /* 0x0000002c8c0c723c */ /* 0x080fec00000810c8 */
[-C--:B------:R-:W-:Y:S05]  /*335b0*/  HMMA.1688.F32.TF32 R112, R84, R44.reuse, R112 ;  /* 0x0000002c5470723c */ /* 0x080fea0000081070 */
[----:B------:R-:W-:Y:S04]  /*335c0*/  STL.64 [R1+0x2b0], R172 ;  /* 0x0002b0ac01007387 */ /* 0x000fe80000100a00 */
[----:B------:R-:W-:Y:S04]  /*335d0*/  STL.64 [R1+0x2b8], R174 ;  /* 0x0002b8ae01007387 */ /* 0x000fe80000100a00 */
[----:B------:R-:W-:Y:S04]  /*335e0*/  STL.64 [R1+0x2e0], R8 ;  /* 0x0002e00801007387 */ /* 0x000fe80000100a00 */
[----:B------:R1:W-:Y:S02]  /*335f0*/  STL.64 [R1+0x2e8], R10 ;  /* 0x0002e80a01007387 */ /* 0x0003e40000100a00 */
[-C--:B-1----:R-:W-:Y:S02]  /*33600*/  HMMA.1688.F32.TF32 R8, R72, R44.reuse, R132 ;  /* 0x0000002c4808723c */ /* 0x082fe40000081084 */
[----:B------:R-:W-:Y:S04]  /*33610*/  STL.64 [R1+0x2d0], R12 ;  /* 0x0002d00c01007387 */ /* 0x000fe80000100a00 */
[----:B------:R1:W-:Y:S04]  /*33620*/  STL.64 [R1+0x2d8], R14 ;  /* 0x0002d80e01007387 */ /* 0x0003e80000100a00 */
[----:B------:R-:W-:Y:S04]  /*33630*/  STL.64 [R1+0x340], R112 ;  /* 0x0003407001007387 */ /* 0x000fe80000100a00 */
[----:B------:R-:W-:Y:S01]  /*33640*/  STL.64 [R1+0x348], R114 ;  /* 0x0003487201007387 */ /* 0x000fe20000100a00 */
[-C--:B-1----:R-:W-:Y:S08]  /*33650*/  HMMA.1688.F32.TF32 R12, R76, R44.reuse, R152 ;  /* 0x0000002c4c0c723c */ /* 0x082ff00000081098 */
[----:B------:R-:W-:Y:S04]  /*33660*/  STL.64 [R1+0x510], R8 ;  /* 0x0005100801007387 */ /* 0x000fe80000100a00 */
[----:B------:R1:W-:Y:S01]  /*33670*/  STL.64 [R1+0x518], R10 ;  /* 0x0005180a01007387 */ /* 0x0003e20000100a00 */
[----:B------:R-:W-:Y:S06]  /*33680*/  HMMA.1688.F32.TF32 R16, R80, R44, R16 ;  /* 0x0000002c5010723c */ /* 0x000fec0000081010 */
[----:B-1----:R-:W-:Y:S04]  /*33690*/  HMMA.1688.F32.TF32 R8, R88, R40, R188 ;  /* 0x000000285808723c */ /* 0x002fe800000810bc */
[----:B------:R1:W-:Y:S04]  /*336a0*/  STL.64 [R1+0x530], R12 ;  /* 0x0005300c01007387 */ /* 0x0003e80000100a00 */
[----:B------:R2:W-:Y:S09]  /*336b0*/  STL.64 [R1+0x538], R14 ;  /* 0x0005380e01007387 */ /* 0x0005f20000100a00 */
[----:B------:R-:W-:Y:S04]  /*336c0*/  STL.64 [R1+0x5f0], R16 ;  /* 0x0005f01001007387 */ /* 0x000fe80000100a00 */
[----:B------:R3:W-:Y:S03]  /*336d0*/  STL.64 [R1+0x5f8], R18 ;  /* 0x0005f81201007387 */ /* 0x0007e60000100a00 */
[----:B-1----:R-:W-:Y:S01]  /*336e0*/  IMAD.MOV.U32 R12, RZ, RZ, R11 ;  /* 0x000000ffff0c7224 */ /* 0x002fe200078e000b */
[----:B------:R-:W-:Y:S01]  /*336f0*/  MOV R13, R10 ;  /* 0x0000000a000d7202 */ /* 0x000fe20000000f00 */
[----:B--2---:R-:W-:-:S02]  /*33700*/  IMAD.MOV.U32 R14, RZ, RZ, R9 ;  /* 0x000000ffff0e7224 */ /* 0x004fc400078e0009 */
[----:B------:R-:W-:Y:S01]  /*33710*/  IMAD.MOV.U32 R15, RZ, RZ, R8 ;  /* 0x000000ffff0f7224 */ /* 0x000fe200078e0008 */
[----:B------:R-:W-:Y:S01]  /*33720*/  STL [R1+0x177c], R12 ;  /* 0x00177c0c01007387 */ /* 0x000fe20000100800 */
[-C--:B---3--:R-:W-:Y:S03]  /*33730*/  HMMA.1688.F32.TF32 R16, R92, R40.reuse, R176 ;  /* 0x000000285c10723c */ /* 0x088fe600000810b0 */
[----:B------:R-:W-:Y:S04]  /*33740*/  STL [R1+0x1778], R13 ;  /* 0x0017780d01007387 */ /* 0x000fe80000100800 */
[----:B------:R-:W-:Y:S01]  /*33750*/  STL [R1+0x1774], R14 ;  /* 0x0017740e01007387 */ /* 0x000fe20000100800 */
[-C--:B------:R-:W-:Y:S03]  /*33760*/  HMMA.1688.F32.TF32 R8, R140, R40.reuse, R192 ;  /* 0x000000288c08723c */ /* 0x080fe600000810c0 */
[----:B------:R1:W-:Y:S03]  /*33770*/  STL [R1+0x1770], R15 ;  /* 0x0017700f01007387 */ /* 0x0003e60000100800 */
[-C--:B-1----:R-:W-:Y:S09]  /*33780*/  HMMA.1688.F32.TF32 R12, R116, R40.reuse, R224 ;  /* 0x00000028740c723c */ /* 0x082ff200000810e0 */
[----:B------:R-:W-:Y:S04]  /*33790*/  STL.64 [R1+0x260], R16 ;  /* 0x0002601001007387 */ /* 0x000fe80000100a00 */
[----:B------:R1:W-:Y:S02]  /*337a0*/  STL.64 [R1+0x268], R18 ;  /* 0x0002681201007387 */ /* 0x0003e40000100a00 */
[-C--:B-1----:R-:W-:Y:S08]  /*337b0*/  HMMA.1688.F32.TF32 R16, R84, R40.reuse, R120 ;  /* 0x000000285410723c */ /* 0x082ff00000081078 */
[----:B------:R-:W-:Y:S04]  /*337c0*/  STL.64 [R1+0x2a0], R12 ;  /* 0x0002a00c01007387 */ /* 0x000fe80000100a00 */
[----:B------:R1:W-:Y:S04]  /*337d0*/  STL.64 [R1+0x2a8], R14 ;  /* 0x0002a80e01007387 */ /* 0x0003e80000100a00 */
[----:B------:R-:W-:Y:S04]  /*337e0*/  STL.64 [R1+0x290], R8 ;  /* 0x0002900801007387 */ /* 0x000fe80000100a00 */
[----:B------:R2:W-:Y:S01]  /*337f0*/  STL.64 [R1+0x298], R10 ;  /* 0x0002980a01007387 */ /* 0x0005e20000100a00 */
[-C--:B-1----:R-:W-:Y:S06]  /*33800*/  HMMA.1688.F32.TF32 R12, R72, R40.reuse, R136 ;  /* 0x00000028480c723c */ /* 0x082fec0000081088 */
[-C--:B--2---:R-:W-:Y:S01]  /*33810*/  HMMA.1688.F32.TF32 R8, R76, R40.reuse, R156 ;  /* 0x000000284c08723c */ /* 0x084fe2000008109c */
[----:B------:R-:W-:Y:S04]  /*33820*/  STL.64 [R1+0x280], R16 ;  /* 0x0002801001007387 */ /* 0x000fe80000100a00 */
[----:B------:R-:W-:Y:S04]  /*33830*/  STL.64 [R1+0x288], R18 ;  /* 0x0002881201007387 */ /* 0x000fe80000100a00 */
[----:B------:R-:W2:Y:S08]  /*33840*/  LDL.LU R172, [R1+0x720] ;  /* 0x0007200001ac7983 */ /* 0x000eb00000300800 */
[----:B------:R-:W-:Y:S04]  /*33850*/  STL.64 [R1+0x4b0], R12 ;  /* 0x0004b00c01007387 */ /* 0x000fe80000100a00 */
[----:B------:R-:W-:Y:S04]  /*33860*/  STL.64 [R1+0x4b8], R14 ;  /* 0x0004b80e01007387 */ /* 0x000fe80000100a00 */
[----:B------:R-:W-:Y:S04]  /*33870*/  STL.64 [R1+0x4e0], R8 ;  /* 0x0004e00801007387 */ /* 0x000fe80000100a00 */
[----:B------:R1:W-:Y:S04]  /*33880*/  STL.64 [R1+0x4e8], R10 ;  /* 0x0004e80a01007387 */ /* 0x0003e80000100a00 */
        /* <DEDUP_REMOVED lines=24> */
[----:B------:R-:W-:Y:S01]  /*33a10*/  IMAD.MOV.U32 R240, RZ, RZ, R252 ;  /* 0x000000fffff07224 */ /* 0x000fe200078e00fc */
[----:B------:R-:W-:Y:S01]  /*33a20*/  MOV R241, R4 ;  /* 0x0000000400f17202 */ /* 0x000fe20000000f00 */
[----:B------:R-:W-:-:S02]  /*33a30*/  IMAD.MOV.U32 R242, RZ, RZ, R2 ;  /* 0x000000fffff27224 */ /* 0x000fc400078e0002 */
[----:B------:R-:W-:-:S15]  /*33a40*/  IMAD.MOV.U32 R243, RZ, RZ, R0 ;  /* 0x000000fffff37224 */ /* 0x000fde00078e0000 */
[----:B------:R-:W-:-:S04]  /*33a50*/  NOP ;  /* 0x0000000000007918 */ /* 0x000fc80000000000 */
[----:B------:R-:W-:Y:S01]  /*33a60*/  MOV R4, R8 ;  /* 0x0000000800047202 */ /* 0x000fe20000000f00 */
[----:B------:R-:W-:Y:S01]  /*33a70*/  IMAD.MOV.U32 R0, RZ, RZ, R9 ;  /* 0x000000ffff007224 */ /* 0x000fe200078e0009 */
[----:B------:R-:W-:Y:S01]  /*33a80*/  MOV R252, R11 ;  /* 0x0000000b00fc7202 */ /* 0x000fe20000000f00 */
[----:B------:R-:W-:-:S04]  /*33a90*/  IMAD.MOV.U32 R2, RZ, RZ, R10 ;  /* 0x000000ffff027224 */ /* 0x000fc800078e000a */
[----:B------:R-:W-:Y:S04]  /*33aa0*/  STL [R1+0x1610], R252 ;  /* 0x001610fc01007387 */ /* 0x000fe80000100800 */
[----:B------:R-:W-:Y:S04]  /*33ab0*/  STL [R1+0x160c], R2 ;  /* 0x00160c0201007387 */ /* 0x000fe80000100800 */
[----:B------:R-:W-:Y:S01]  /*33ac0*/  STL [R1+0x1608], R0 ;  /* 0x0016080001007387 */ /* 0x000fe20000100800 */
[-C--:B------:R-:W-:Y:S03]  /*33ad0*/  HMMA.1688.F32.TF32 R16, R140, R36.reuse, R244 ;  /* 0x000000248c10723c */ /* 0x080fe600000810f4 */
[----:B------:R-:W-:Y:S03]  /*33ae0*/  STL [R1+0x1604], R4 ;  /* 0x0016040401007387 */ /* 0x000fe60000100800 */
[----:B--2---:R-:W-:-:S15]  /*33af0*/  HMMA.1688.F32.TF32 R12, R88, R36, R172 ;  /* 0x00000024580c723c */ /* 0x004fde00000810ac */
[----:B------:R-:W-:-:S09]  /*33b00*/  NOP ;  /* 0x0000000000007918 */ /* 0x000fd20000000000 */
[----:B------:R-:W-:Y:S01]  /*33b10*/  IMAD.MOV.U32 R11, RZ, RZ, R12 ;  /* 0x000000ffff0b7224 */ /* 0x000fe200078e000c */
[----:B------:R-:W-:Y:S01]  /*33b20*/  MOV R9, R14 ;  /* 0x0000000e00097202 */ /* 0x000fe20000000f00 */
[----:B------:R-:W-:Y:S02]  /*33b30*/  IMAD.MOV.U32 R10, RZ, RZ, R13 ;  /* 0x000000ffff0a7224 */ /* 0x000fe400078e000d */
[----:B------:R-:W-:Y:S02]  /*33b40*/  IMAD.MOV.U32 R8, RZ, RZ, R15 ;  /* 0x000000ffff087224 */ /* 0x000fe400078e000f */
[-C--:B------:R-:W-:Y:S01]  /*33b50*/  HMMA.1688.F32.TF32 R12, R92, R36.reuse, R240 ;  /* 0x000000245c0c723c */ /* 0x080fe200000810f0 */
[----:B------:R-:W-:Y:S04]  /*33b60*/  STL [R1+0x1784], R10 ;  /* 0x0017840a01007387 */ /* 0x000fe80000100800 */
[----:B------:R-:W-:Y:S01]  /*33b70*/  STL [R1+0x1780], R11 ;  /* 0x0017800b01007387 */ /* 0x000fe20000100800 */
[----:B---3--:R-:W-:-:S15]  /*33b80*/  HMMA.1688.F32.TF32 R20, R116, R36, R200 ;  /* 0x000000247414723c */ /* 0x008fde00000810c8 */
[----:B------:R-:W-:-:S02]  /*33b90*/  NOP ;  /* 0x0000000000007918 */ /* 0x000fc40000000000 */
[----:B------:R-:W-:Y:S04]  /*33ba0*/  STL.64 [R1+0x230], R12 ;  /* 0x0002300c01007387 */ /* 0x000fe80000100a00 */
[----:B------:R1:W-:Y:S02]  /*33bb0*/  STL.64 [R1+0x238], R14 ;  /* 0x0002380e01007387 */ /* 0x0003e40000100a00 */
[-C--:B-1----:R-:W-:Y:S02]  /*33bc0*/  HMMA.1688.F32.TF32 R12, R84, R36.reuse, R124 ;  /* 0x00000024540c723c */ /* 0x082fe4000008107c */
[----:B------:R-:W-:Y:S04]  /*33bd0*/  STL.64 [R1+0x250], R20 ;  /* 0x0002501401007387 */ /* 0x000fe80000100a00 */
[----:B------:R-:W-:Y:S04]  /*33be0*/  STL.64 [R1+0x258], R22 ;  /* 0x0002581601007387 */ /* 0x000fe80000100a00 */
[----:B------:R-:W-:Y:S04]  /*33bf0*/  STL.64 [R1+0x240], R16 ;  /* 0x0002401001007387 */ /* 0x000fe80000100a00 */
[----:B------:R-:W-:Y:S09]  /*33c00*/  STL.64 [R1+0x248], R18 ;  /* 0x0002481201007387 */ /* 0x000ff20000100a00 */
[----:B------:R-:W-:Y:S04]  /*33c10*/  STL.64 [R1+0x220], R12 ;  /* 0x0002200c01007387 */ /* 0x000fe80000100a00 */
[----:B------:R1:W-:Y:S02]  /*33c20*/  STL.64 [R1+0x228], R14 ;  /* 0x0002280e01007387 */ /* 0x0003e40000100a00 */
[-C--:B-1----:R-:W-:Y:S02]  /*33c30*/  HMMA.1688.F32.TF32 R12, R80, R36.reuse, R24 ;  /* 0x00000024500c723c */ /* 0x082fe40000081018 */
[----:B------:R-:W1:Y:S04]  /*33c40*/  LDSM.16.M88.4 R24, [R211+UR10+0x23880] ;  /* 0x0238800ad318783b */ /* 0x000e680008000200 */
[-C--:B------:R-:W-:Y:S06]  /*33c50*/  HMMA.1688.F32.TF32 R20, R72, R36.reuse, R148 ;  /* 0x000000244814723c */ /* 0x080fec0000081094 */
[----:B------:R-:W-:-:S12]  /*33c60*/  HMMA.1688.F32.TF32 R16, R76, R36, R160 ;  /* 0x000000244c10723c */ /* 0x000fd800000810a0 */
[----:B------:R-:W-:Y:S01]  /*33c70*/  IMAD.MOV.U32 R0, RZ, RZ, R12 ;  /* 0x000000ffff007224 */ /* 0x000fe200078e000c */
[----:B------:R-:W-:Y:S01]  /*33c80*/  MOV R4, R13 ;  /* 0x0000000d00047202 */ /* 0x000fe20000000f00 */
[----:B------:R-:W-:Y:S02]  /*33c90*/  IMAD.MOV.U32 R6, RZ, RZ, R14 ;  /* 0x000000ffff067224 */ /* 0x000fe400078e000e */
[----:B------:R-:W-:Y:S02]  /*33ca0*/  IMAD.MOV.U32 R5, RZ, RZ, R15 ;  /* 0x000000ffff057224 */ /* 0x000fe400078e000f */
[-C--:B----4-:R-:W-:Y:S01]  /*33cb0*/  HMMA.1688.F32.TF32 R12, R88, R32.reuse, R188 ;  /* 0x00000020580c723c */ /* 0x090fe200000810bc */
[----:B------:R-:W-:Y:S04]  /*33cc0*/  STL.64 [R1+0x470], R20 ;  /* 0x0004701401007387 */ /* 0x000fe80000100a00 */
[----:B------:R2:W-:Y:S04]  /*33cd0*/  STL.64 [R1+0x478], R22 ;  /* 0x0004781601007387 */ /* 0x0005e80000100a00 */
[----:B------:R-:W-:Y:S04]  /*33ce0*/  STL.64 [R1+0x4a0], R16 ;  /* 0x0004a01001007387 */ /* 0x000fe80000100a00 */
[----:B------:R3:W-:Y:S01]  /*33cf0*/  STL.64 [R1+0x4a8], R18 ;  /* 0x0004a81201007387 */ /* 0x0007e20000100a00 */
[----:B--2---:R-:W-:Y:S10]  /*33d00*/  HMMA.1688.F32.TF32 R20, R116, R32, R224 ;  /* 0x000000207414723c */ /* 0x004ff400000810e0 */
[----:B------:R-:W-:Y:S01]  /*33d10*/  MOV R34, R12 ;  /* 0x0000000c00227202 */ /* 0x000fe20000000f00 */
[----:B------:R-:W-:Y:S01]  /*33d20*/  IMAD.MOV.U32 R35, RZ, RZ, R13 ;  /* 0x000000ffff237224 */ /* 0x000fe200078e000d */
[----:B------:R-:W-:Y:S01]  /*33d30*/  MOV R39, R15 ;  /* 0x0000000f00277202 */ /* 0x000fe20000000f00 */
[----:B------:R-:W-:-:S02]  /*33d40*/  IMAD.MOV.U32 R38, RZ, RZ, R14 ;  /* 0x000000ffff267224 */ /* 0x000fc400078e000e */
[-C--:B------:R-:W-:Y:S06]  /*33d50*/  HMMA.1688.F32.TF32 R12, R92, R32.reuse, R176 ;  /* 0x000000205c0c723c */ /* 0x080fec00000810b0 */
[-C--:B---3--:R-:W-:Y:S01]  /*33d60*/  HMMA.1688.F32.TF32 R16, R140, R32.reuse, R192 ;  /* 0x000000208c10723c */ /* 0x088fe200000810c0 */
        /* <DEDUP_REMOVED lines=8> */
[-C--:B--2---:R-:W-:Y:S03]  /*33df0*/  HMMA.1688.F32.TF32 R12, R84, R32.reuse, R128 ;  /* 0x00000020540c723c */ /* 0x084fe60000081080 */
[----:B------:R-:W-:Y:S04]  /*33e00*/  STL.64 [R1+0x1f0], R16 ;  /* 0x0001f01001007387 */ /* 0x000fe80000100a00 */
[----:B------:R2:W-:Y:S01]  /*33e10*/  STL.64 [R1+0x1f8], R18 ;  /* 0x0001f81201007387 */ /* 0x0005e20000100a00 */
[-C--:B---3--:R-:W-:Y:S06]  /*33e20*/  HMMA.1688.F32.TF32 R20, R72, R32.reuse, R144 ;  /* 0x000000204814723c */ /* 0x088fec0000081090 */
[-C--:B--2---:R-:W-:Y:S01]  /*33e30*/  HMMA.1688.F32.TF32 R16, R76, R32.reuse, R164 ;  /* 0x000000204c10723c */ /* 0x084fe200000810a4 */
[----:B------:R-:W-:Y:S08]  /*33e40*/  LDSM.16.M88.4 R164, [R211+UR10+0x27880] ;  /* 0x0278800ad3a4783b */ /* 0x000ff00008000200 */
[----:B------:R-:W-:Y:S04]  /*33e50*/  STL.64 [R1+0x1e0], R12 ;  /* 0x0001e00c01007387 */ /* 0x000fe80000100a00 */
[----:B------:R2:W-:Y:S04]  /*33e60*/  STL.64 [R1+0x1e8], R14 ;  /* 0x0001e80e01007387 */ /* 0x0005e80000100a00 */
[----:B------:R-:W-:Y:S04]  /*33e70*/  STL.64 [R1+0x1d0], R20 ;  /* 0x0001d01401007387 */ /* 0x000fe80000100a00 */
[----:B------:R-:W-:Y:S01]  /*33e80*/  STL.64 [R1+0x1d8], R22 ;  /* 0x0001d81601007387 */ /* 0x000fe20000100a00 */
[----:B--2---:R-:W-:Y:S03]  /*33e90*/  HMMA.1688.F32.TF32 R12, R80, R32, R28 ;  /* 0x00000020500c723c */ /* 0x004fe6000008101c */
[----:B------:R-:W-:Y:S04]  /*33ea0*/  STL.64 [R1+0x460], R16 ;  /* 0x0004601001007387 */ /* 0x000fe80000100a00 */
[----:B------:R-:W-:Y:S04]  /*33eb0*/  STL.64 [R1+0x468], R18 ;  /* 0x0004681201007387 */ /* 0x000fe80000100a00 */
        /* <DEDUP_REMOVED lines=32> */
[----:B------:R-:W1:Y:S01]  /*340c0*/  LDSM.16.M88.4 R28, [R211+UR10+0x23080] ;  /* 0x0230800ad31c783b */ /* 0x000e620008000200 */
[----:B------:R-:W-:Y:S01]  /*340d0*/  IMAD.MOV.U32 R6, RZ, RZ, R12 ;  /* 0x000000ffff067224 */ /* 0x000fe200078e000c */
[----:B------:R-:W-:Y:S01]  /*340e0*/  MOV R252, R14 ;  /* 0x0000000e00fc7202 */ /* 0x000fe20000000f00 */
[----:B------:R-:W-:Y:S01]  /*340f0*/  IMAD.MOV.U32 R5, RZ, RZ, R13 ;  /* 0x000000ffff057224 */ /* 0x000fe200078e000d */
[C---:B-1----:R-:W-:Y:S01]  /*34100*/  HMMA.1688.F32.TF32 R104, R76.reuse, R24, R104 ;  /* 0x000000184c68723c */ /* 0x042fe20000081068 */
[----:B------:R-:W-:Y:S01]  /*34110*/  IMAD.MOV.U32 R2, RZ, RZ, R15 ;  /* 0x000000ffff027224 */ /* 0x000fe200078e000f */
[----:B------:R-:W-:Y:S04]  /*34120*/  STL [R1+0x1630], R6 ;  /* 0x0016300601007387 */ /* 0x000fe80000100800 */
[----:B------:R-:W-:Y:S04]  /*34130*/  STL [R1+0x162c], R5 ;  /* 0x00162c0501007387 */ /* 0x000fe80000100800 */
[----:B------:R-:W-:Y:S04]  /*34140*/  STL [R1+0x1628], R252 ;  /* 0x001628fc01007387 */ /* 0x000fe80000100800 */
[----:B------:R-:W-:Y:S04]  /*34150*/  STL [R1+0x1624], R2 ;  /* 0x0016240201007387 */ /* 0x000fe80000100800 */
[----:B------:R-:W1:Y:S04]  /*34160*/  LDSM.16.M88.4 R20, [R211+UR10+0x24080] ;  /* 0x0240800ad314783b */ /* 0x000e680008000200 */
[----:B------:R-:W1:Y:S01]  /*34170*/  LDSM.16.M88.4 R16, [R211+UR10+0x24880] ;  /* 0x0248800ad310783b */ /* 0x000e620008000200 */
[-C--:B------:R-:W-:Y:S06]  /*34180*/  HMMA.1688.F32.TF32 R100, R76, R28.reuse, R100 ;  /* 0x0000001c4c64723c */ /* 0x080fec0000081064 */
[----:B---3--:R-:W-:-:S15]  /*34190*/  HMMA.1688.F32.TF32 R40, R88, R28, R180 ;  /* 0x0000001c5828723c */ /* 0x008fde00000810b4 */
[----:B------:R-:W-:-:S09]  /*341a0*/  NOP ;  /* 0x0000000000007918 */ /* 0x000fd20000000000 */
[----:B------:R-:W-:Y:S01]  /*341b0*/  IMAD.MOV.U32 R12, RZ, RZ, R40 ;  /* 0x000000ffff0c7224 */ /* 0x000fe200078e0028 */
[----:B------:R-:W-:Y:S01]  /*341c0*/  MOV R13, R41 ;  /* 0x00000029000d7202 */ /* 0x000fe20000000f00 */
[----:B------:R-:W-:Y:S02]  /*341d0*/  IMAD.MOV.U32 R14, RZ, RZ, R42 ;  /* 0x000000ffff0e7224 */ /* 0x000fe400078e002a */
[----:B------:R-:W-:Y:S02]  /*341e0*/  IMAD.MOV.U32 R15, RZ, RZ, R43 ;  /* 0x000000ffff0f7224 */ /* 0x000fe400078e002b */
[-C--:B----4-:R-:W-:Y:S06]  /*341f0*/  HMMA.1688.F32.TF32 R40, R92, R28.reuse, R172 ;  /* 0x0000001c5c28723c */ /* 0x090fec00000810ac */
[-C--:B--2---:R-:W-:Y:S06]  /*34200*/  HMMA.1688.F32.TF32 R112, R116, R28.reuse, R240 ;  /* 0x0000001c7470723c */ /* 0x084fec00000810f0 */
[-C--:B------:R-:W-:Y:S11]  /*34210*/  HMMA.1688.F32.TF32 R120, R140, R28.reuse, R200 ;  /* 0x0000001c8c78723c */ /* 0x080ff600000810c8 */
[----:B------:R-:W-:Y:S04]  /*34220*/  STL.64 [R1+0x170], R40 ;  /* 0x0001702801007387 */ /* 0x000fe80000100a00 */
[----:B------:R2:W-:Y:S04]  /*34230*/  STL.64 [R1+0x178], R42 ;  /* 0x0001782a01007387 */ /* 0x0005e80000100a00 */
[----:B------:R-:W-:Y:S04]  /*34240*/  STL.64 [R1+0x1a0], R112 ;  /* 0x0001a07001007387 */ /* 0x000fe80000100a00 */
[----:B------:R3:W-:Y:S01]  /*34250*/  STL.64 [R1+0x1a8], R114 ;  /* 0x0001a87201007387 */ /* 0x0007e20000100a00 */
[-C--:B--2---:R-:W-:Y:S06]  /*34260*/  HMMA.1688.F32.TF32 R40, R84, R28.reuse, R232 ;  /* 0x0000001c5428723c */ /* 0x084fec00000810e8 */
[----:B---3--:R-:W-:Y:S01]  /*34270*/  HMMA.1688.F32.TF32 R112, R72, R28, R228 ;  /* 0x0000001c4870723c */ /* 0x008fe200000810e4 */
[----:B------:R-:W-:Y:S04]  /*34280*/  STL.64 [R1+0x190], R120 ;  /* 0x0001907801007387 */ /* 0x000fe80000100a00 */
[----:B------:R-:W-:-:S12]  /*34290*/  STL.64 [R1+0x198], R122 ;  /* 0x0001987a01007387 */ /* 0x000fd80000100a00 */
[----:B------:R-:W-:Y:S04]  /*342a0*/  STL.64 [R1+0x180], R40 ;  /* 0x0001802801007387 */ /* 0x000fe80000100a00 */
[----:B------:R2:W-:Y:S04]  /*342b0*/  STL.64 [R1+0x188], R42 ;  /* 0x0001882a01007387 */ /* 0x0005e80000100a00 */
[----:B------:R-:W-:Y:S04]  /*342c0*/  STL.64 [R1+0x160], R112 ;  /* 0x0001607001007387 */ /* 0x000fe80000100a00 */
[----:B------:R3:W-:Y:S04]  /*342d0*/  STL.64 [R1+0x168], R114 ;  /* 0x0001687201007387 */ /* 0x0007e80000100a00 */
[----:B------:R-:W-:Y:S01]  /*342e0*/  STL.64 [R1+0x450], R100 ;  /* 0x0004506401007387 */ /* 0x000fe20000100a00 */
[----:B--2---:R-:W-:Y:S03]  /*342f0*/  HMMA.1688.F32.TF32 R40, R80, R28, R168 ;  /* 0x0000001c5028723c */ /* 0x004fe600000810a8 */
[----:B------:R2:W-:Y:S03]  /*34300*/  STL.64 [R1+0x458], R102 ;  /* 0x0004586601007387 */ /* 0x0005e60000100a00 */
[-C--:B---3--:R-:W-:Y:S01]  /*34310*/  HMMA.1688.F32.TF32 R112, R116, R24.reuse, R224 ;  /* 0x000000187470723c */ /* 0x088fe200000810e0 */
[----:B------:R-:W-:Y:S01]  /*34320*/  MOV R240, R60 ;  /* 0x0000003c00f07202 */ /* 0x000fe20000000f00 */
[----:B------:R-:W-:Y:S01]  /*34330*/  IMAD.MOV.U32 R241, RZ, RZ, R61 ;  /* 0x000000fffff17224 */ /* 0x000fe200078e003d */
[----:B------:R-:W-:Y:S01]  /*34340*/  MOV R243, R69 ;  /* 0x0000004500f37202 */ /* 0x000fe20000000f00 */
[----:B------:R-:W-:Y:S01]  /*34350*/  IMAD.MOV.U32 R242, RZ, RZ, R68 ;  /* 0x000000fffff27224 */ /* 0x000fe200078e0044 */
[----:B------:R-:W-:Y:S01]  /*34360*/  LDSM.16.M88.4 R168, [R211+UR10+0x27080] ;  /* 0x0270800ad3a8783b */ /* 0x000fe20008000200 */
[----:B--2---:R-:W-:-:S12]  /*34370*/  HMMA.1688.F32.TF32 R100, R88, R24, R188 ;  /* 0x000000185864723c */ /* 0x004fd800000810bc */
[----:B------:R-:W-:Y:S01]  /*34380*/  IMAD.MOV.U32 R0, RZ, RZ, R42 ;  /* 0x000000ffff007224 */ /* 0x000fe200078e002a */
[----:B------:R-:W-:-:S11]  /*34390*/  MOV R4, R43 ;  /* 0x0000002b00047202 */ /* 0x000fd60000000f00 */
[----:B------:R-:W-:Y:S01]  /*343a0*/  IMAD.MOV.U32 R42, RZ, RZ, R100 ;  /* 0x000000ffff2a7224 */ /* 0x000fe200078e0064 */
[----:B------:R-:W-:Y:S01]  /*343b0*/  MOV R29, R102 ;  /* 0x00000066001d7202 */ /* 0x000fe20000000f00 */
[----:B------:R-:W-:Y:S02]  /*343c0*/  IMAD.MOV.U32 R43, RZ, RZ, R101 ;  /* 0x000000ffff2b7224 */ /* 0x000fe400078e0065 */
[----:B------:R-:W-:Y:S02]  /*343d0*/  IMAD.MOV.U32 R28, RZ, RZ, R103 ;  /* 0x000000ffff1c7224 */ /* 0x000fe400078e0067 */
[----:B------:R-:W-:Y:S01]  /*343e0*/  HMMA.1688.F32.TF32 R100, R92, R24, R176 ;  /* 0x000000185c64723c */ /* 0x000fe200000810b0 */
[----:B------:R-:W-:Y:S01]  /*343f0*/  MOV R252, R40 ;  /* 0x0000002800fc7202 */ /* 0x000fe20000000f00 */
[----:B------:R-:W-:-:S04]  /*34400*/  IMAD.MOV.U32 R2, RZ, RZ, R41 ;  /* 0x000000ffff027224 */ /* 0x000fc800078e0029 */
[----:B------:R-:W-:Y:S01]  /*34410*/  STL [R1+0x1640], R252 ;  /* 0x001640fc01007387 */ /* 0x000fe20000100800 */
[-C--:B------:R-:W-:Y:S03]  /*34420*/  HMMA.1688.F32.TF32 R120, R140, R24.reuse, R192 ;  /* 0x000000188c78723c */ /* 0x080fe600000810c0 */
[----:B------:R-:W-:Y:S04]  /*34430*/  STL [R1+0x163c], R2 ;  /* 0x00163c0201007387 */ /* 0x000fe80000100800 */
[----:B------:R-:W-:Y:S04]  /*34440*/  STL [R1+0x1638], R0 ;  /* 0x0016380001007387 */ /* 0x000fe80000100800 */
[----:B------:R-:W-:Y:S05]  /*34450*/  STL [R1+0x1634], R4 ;  /* 0x0016340401007387 */ /* 0x000fea0000100800 */
        /* <DEDUP_REMOVED lines=9> */
[----:B------:R-:W-:Y:S04]  /*344f0*/  STL.64 [R1+0x128], R102 ;  /* 0x0001286601007387 */ /* 0x000fe80000100a00 */
[----:B------:R2:W-:Y:S04]  /*34500*/  STL.64 [R1+0x110], R112 ;  /* 0x0001107001007387 */ /* 0x0005e80000100a00 */
[----:B------:R3:W-:Y:S04]  /*34510*/  STL.64 [R1+0x118], R114 ;  /* 0x0001187201007387 */ /* 0x0007e80000100a00 */
[----:B------:R-:W-:Y:S04]  /*34520*/  STL.64 [R1+0xf0], R104 ;  /* 0x0000f06801007387 */ /* 0x000fe80000100a00 */
[----:B------:R4:W-:Y:S04]  /*34530*/  STL.64 [R1+0xf8], R106 ;  /* 0x0000f86a01007387 */ /* 0x0009e80000100a00 */
[----:B------:R-:W2:Y:S04]  /*34540*/  LDL.LU R60, [R1+0x17ec] ;  /* 0x0017ec00013c7983 */ /* 0x000ea80000300800 */
[----:B------:R-:W3:Y:S04]  /*34550*/  LDL.LU R61, [R1+0x17e8] ;  /* 0x0017e800013d7983 */ /* 0x000ee80000300800 */
[----:B------:R-:W4:Y:S04]  /*34560*/  LDL.LU R68, [R1+0x17e4] ;  /* 0x0017e40001447983 */ /* 0x000f280000300800 */
[----:B------:R-:W4:Y:S01]  /*34570*/  LDL.LU R69, [R1+0x17e0] ;  /* 0x0017e00001457983 */ /* 0x000f220000300800 */
[----:B------:R-:W-:-:S02]  /*34580*/  IMAD.MOV.U32 R172, RZ, RZ, R56 ;  /* 0x000000ffffac7224 */ /* 0x000fc400078e0038 */
[----:B------:R-:W-:Y:S01]  /*34590*/  IMAD.MOV.U32 R173, RZ, RZ, R57 ;  /* 0x000000ffffad7224 */ /* 0x000fe200078e0039 */
[----:B------:R-:W4:Y:S04]  /*345a0*/  LDL.LU R56, [R1+0x17dc] ;  /* 0x0017dc0001387983 */ /* 0x000f280000300800 */
[----:B------:R-:W4:Y:S01]  /*345b0*/  LDL.LU R57, [R1+0x17d8] ;  /* 0x0017d80001397983 */ /* 0x000f220000300800 */
[----:B--2---:R-:W-:-:S03]  /*345c0*/  MOV R174, R60 ;  /* 0x0000003c00ae7202 */ /* 0x004fc60000000f00 */
[----:B------:R-:W2:Y:S01]  /*345d0*/  LDL.LU R60, [R1+0x17d4] ;  /* 0x0017d400013c7983 */ /* 0x000ea20000300800 */
[----:B---3--:R-:W-:-:S03]  /*345e0*/  IMAD.MOV.U32 R175, RZ, RZ, R61 ;  /* 0x000000ffffaf7224 */ /* 0x008fc600078e003d */
[----:B------:R-:W3:Y:S04]  /*345f0*/  LDL.LU R61, [R1+0x17d0] ;  /* 0x0017d000013d7983 */ /* 0x000ee80000300800 */
        /* <DEDUP_REMOVED lines=12> */
[----:B------:R-:W-:Y:S01]  /*346c0*/  IMAD.MOV.U32 R192, RZ, RZ, R48 ;  /* 0x000000ffffc07224 */ /* 0x000fe200078e0030 */
[----:B------:R-:W-:Y:S01]  /*346d0*/  MOV R193, R49 ;  /* 0x0000003100c17202 */ /* 0x000fe20000000f00 */
[----:B------:R-:W-:Y:S01]  /*346e0*/  IMAD.MOV.U32 R194, RZ, RZ, R52 ;  /* 0x000000ffffc27224 */ /* 0x000fe200078e0034 */
[----:B------:R-:W3:Y:S01]  /*346f0*/  LDL.LU R48, [R1+0x17cc] ;  /* 0x0017cc0001307983 */ /* 0x000ee20000300800 */
[----:B------:R-:W-:Y:S01]  /*34700*/  IMAD.MOV.U32 R195, RZ, RZ, R53 ;  /* 0x000000ffffc37224 */ /* 0x000fe200078e0035 */
[----:B----4-:R-:W-:-:S02]  /*34710*/  MOV R224, R69 ;  /* 0x0000004500e07202 */ /* 0x010fc40000000f00 */
        /* <DEDUP_REMOVED lines=16> */
[----:B------:R-:W-:Y:S01]  /*34820*/  HMMA.1688.F32.TF32 R100, R80, R24, R196 ;  /* 0x000000185064723c */ /* 0x000fe200000810c4 */
[----:B--2---:R-:W-:Y:S02]  /*34830*/  IMAD.MOV.U32 R177, RZ, RZ, R60 ;  /* 0x000000ffffb17224 */ /* 0x004fe400078e003c */
[----:B---3--:R-:W-:Y:S02]  /*34840*/  IMAD.MOV.U32 R176, RZ, RZ, R61 ;  /* 0x000000ffffb07224 */ /* 0x008fe400078e003d */
[----:B------:R-:W2:Y:S04]  /*34850*/  LDL.LU R61, [R1+0x17ac] ;  /* 0x0017ac00013d7983 */ /* 0x000ea80000300800 */
[----:B------:R-:W2:Y:S04]  /*34860*/  LDL.LU R60, [R1+0x17a8] ;  /* 0x0017a800013c7983 */ /* 0x000ea80000300800 */
[----:B------:R-:W3:Y:S04]  /*34870*/  LDL.LU R57, [R1+0x17a4] ;  /* 0x0017a40001397983 */ /* 0x000ee80000300800 */
[----:B------:R-:W3:Y:S04]  /*34880*/  LDL.LU R56, [R1+0x17a0] ;  /* 0x0017a00001387983 */ /* 0x000ee80000300800 */
[----:B------:R-:W2:Y:S04]  /*34890*/  LDL.LU R188, [R1+0x860] ;  /* 0x0008600001bc7983 */ /* 0x000ea80000300800 */
[----:B------:R-:W2:Y:S04]  /*348a0*/  LDL.LU R189, [R1+0x864] ;  /* 0x0008640001bd7983 */ /* 0x000ea80000300800 */
[----:B------:R-:W2:Y:S04]  /*348b0*/  LDL.LU R190, [R1+0x868] ;  /* 0x0008680001be7983 */ /* 0x000ea80000300800 */
[----:B------:R-:W2:Y:S01]  /*348c0*/  LDL.LU R191, [R1+0x86c] ;  /* 0x00086c0001bf7983 */ /* 0x000ea20000300800 */
[----:B------:R-:W-:Y:S01]  /*348d0*/  IMAD.MOV.U32 R45, RZ, RZ, R100 ;  /* 0x000000ffff2d7224 */ /* 0x000fe200078e0064 */
[----:B------:R-:W-:Y:S01]  /*348e0*/  MOV R44, R101 ;  /* 0x00000065002c7202 */ /* 0x000fe20000000f00 */
[----:B------:R-:W-:-:S02]  /*348f0*/  IMAD.MOV.U32 R41, RZ, RZ, R102 ;  /* 0x000000ffff297224 */ /* 0x000fc400078e0066 */
[----:B------:R-:W-:Y:S02]  /*34900*/  IMAD.MOV.U32 R40, RZ, RZ, R103 ;  /* 0x000000ffff287224 */ /* 0x000fe400078e0067 */
[----:B-1----:R-:W-:Y:S03]  /*34910*/  HMMA.1688.F32.TF32 R100, R88, R20, R112 ;  /* 0x000000145864723c */ /* 0x002fe60000081070 */
[----:B------:R-:W-:-:S15]  /*34920*/  STL [R1+0x1650], R40 ;  /* 0x0016502801007387 */ /* 0x000fde0000100800 */
[----:B------:R-:W-:-:S06]  /*34930*/  NOP ;  /* 0x0000000000007918 */ /* 0x000fcc0000000000 */
[----:B------:R-:W-:Y:S01]  /*34940*/  IMAD.MOV.U32 R10, RZ, RZ, R100 ;  /* 0x000000ffff0a7224 */ /* 0x000fe200078e0064 */
[----:B------:R-:W-:Y:S01]  /*34950*/  MOV R11, R101 ;  /* 0x00000065000b7202 */ /* 0x000fe20000000f00 */
[----:B------:R-:W-:Y:S02]  /*34960*/  IMAD.MOV.U32 R25, RZ, RZ, R102 ;  /* 0x000000ffff197224 */ /* 0x000fe400078e0066 */
[----:B------:R-:W-:Y:S02]  /*34970*/  IMAD.MOV.U32 R24, RZ, RZ, R103 ;  /* 0x000000ffff187224 */ /* 0x000fe400078e0067 */
[-C--:B------:R-:W-:Y:S01]  /*34980*/  HMMA.1688.F32.TF32 R100, R92, R20.reuse, R184 ;  /* 0x000000145c64723c */ /* 0x080fe200000810b8 */
[----:B------:R-:W-:Y:S04]  /*34990*/  STL [R1+0x164c], R41 ;  /* 0x00164c2901007387 */ /* 0x000fe80000100800 */
[----:B------:R-:W-:Y:S01]  /*349a0*/  STL [R1+0x1648], R44 ;  /* 0x0016482c01007387 */ /* 0x000fe20000100800 */
[-C--:B------:R-:W-:Y:S03]  /*349b0*/  HMMA.1688.F32.TF32 R112, R116, R20.reuse, R180 ;  /* 0x000000147470723c */ /* 0x080fe600000810b4 */
[----:B------:R-:W-:Y:S03]  /*349c0*/  STL [R1+0x1644], R45 ;  /* 0x0016442d01007387 */ /* 0x000fe60000100800 */
[----:B------:R-:W-:Y:S01]  /*349d0*/  HMMA.1688.F32.TF32 R104, R140, R20, R172 ;  /* 0x000000148c68723c */ /* 0x000fe200000810ac */
[----:B------:R-:W3:Y:S04]  /*349e0*/  LDSM.16.M88.4 R184, [R211+UR10+0x25080] ;  /* 0x0250800ad3b8783b */ /* 0x000ee80008000200 */
[----:B------:R-:W-:Y:S01]  /*349f0*/  LDSM.16.M88.4 R180, [R211+UR10+0x25880] ;  /* 0x0258800ad3b4783b */ /* 0x000fe20008000200 */
[----:B------:R-:W-:Y:S03]  /*34a00*/  HMMA.1688.F32.TF32 R96, R72, R16, R96 ;  /* 0x000000104860723c */ /* 0x000fe60000081060 */
[----:B------:R-:W-:Y:S04]  /*34a10*/  LDSM.16.M88.4 R172, [R211+UR10+0x26880] ;  /* 0x0268800ad3ac783b */ /* 0x000fe80008000200 */
[----:B------:R-:W-:Y:S04]  /*34a20*/  STL.64 [R1+0xa0], R100 ;  /* 0x0000a06401007387 */ /* 0x000fe80000100a00 */
[----:B------:R1:W-:Y:S02]  /*34a30*/  STL.64 [R1+0xa8], R102 ;  /* 0x0000a86601007387 */ /* 0x0003e40000100a00 */
[-C--:B-1----:R-:W-:Y:S02]  /*34a40*/  HMMA.1688.F32.TF32 R100, R84, R20.reuse, R240 ;  /* 0x000000145464723c */ /* 0x082fe400000810f0 */
[----:B------:R-:W-:Y:S04]  /*34a50*/  STL.64 [R1+0xd0], R112 ;  /* 0x0000d07001007387 */ /* 0x000fe80000100a00 */
[----:B------:R1:W-:Y:S04]  /*34a60*/  STL.64 [R1+0xd8], R114 ;  /* 0x0000d87201007387 */ /* 0x0003e80000100a00 */
[----:B------:R-:W-:Y:S04]  /*34a70*/  STL.64 [R1+0xc0], R104 ;  /* 0x0000c06801007387 */ /* 0x000fe80000100a00 */
[----:B------:R4:W-:Y:S01]  /*34a80*/  STL.64 [R1+0xc8], R106 ;  /* 0x0000c86a01007387 */ /* 0x0009e20000100a00 */
[-C--:B-1----:R-:W-:Y:S08]  /*34a90*/  HMMA.1688.F32.TF32 R112, R72, R20.reuse, R216 ;  /* 0x000000144870723c */ /* 0x082ff000000810d8 */
[----:B------:R-:W-:Y:S04]  /*34aa0*/  STL.64 [R1+0xb0], R100 ;  /* 0x0000b06401007387 */ /* 0x000fe80000100a00 */
[----:B------:R1:W-:Y:S01]  /*34ab0*/  STL.64 [R1+0xb8], R102 ;  /* 0x0000b86601007387 */ /* 0x0003e20000100a00 */
[-C--:B----4-:R-:W-:Y:S06]  /*34ac0*/  HMMA.1688.F32.TF32 R104, R76, R20.reuse, R108 ;  /* 0x000000144c68723c */ /* 0x090fec000008106c */
[----:B-1----:R-:W-:Y:S04]  /*34ad0*/  HMMA.1688.F32.TF32 R100, R80, R20, R204 ;  /* 0x000000145064723c */ /* 0x002fe800000810cc */
[----:B------:R-:W-:Y:S04]  /*34ae0*/  STL.64 [R1+0x90], R112 ;  /* 0x0000907001007387 */ /* 0x000fe80000100a00 */
[----:B------:R-:W-:Y:S09]  /*34af0*/  STL.64 [R1+0x98], R114 ;  /* 0x0000987201007387 */ /* 0x000ff20000100a00 */
[----:B------:R-:W-:Y:S04]  /*34b00*/  STL.64 [R1+0x70], R104 ;  /* 0x0000706801007387 */ /* 0x000fe80000100a00 */
[----:B------:R-:W-:Y:S03]  /*34b10*/  STL.64 [R1+0x78], R106 ;  /* 0x0000786a01007387 */ /* 0x000fe60000100a00 */
[----:B------:R-:W-:Y:S01]  /*34b20*/  MOV R0, R100 ;  /* 0x0000006400007202 */ /* 0x000fe20000000f00 */
[----:B------:R-:W-:Y:S01]  /*34b30*/  IMAD.MOV.U32 R4, RZ, RZ, R101 ;  /* 0x000000ffff047224 */ /* 0x000fe200078e0065 */
[----:B------:R-:W-:Y:S01]  /*34b40*/  MOV R5, R103 ;  /* 0x0000006700057202 */ /* 0x000fe20000000f00 */
[----:B------:R-:W-:-:S02]  /*34b50*/  IMAD.MOV.U32 R6, RZ, RZ, R102 ;  /* 0x000000ffff067224 */ /* 0x000fc400078e0066 */
[-C--:B------:R-:W-:Y:S01]  /*34b60*/  HMMA.1688.F32.TF32 R100, R88, R16.reuse, R200 ;  /* 0x000000105864723c */ /* 0x080fe200000810c8 */
[----:B------:R1:W-:Y:S04]  /*34b70*/  STL.64 [R1+0x1750], R22 ;  /* 0x0017501601007387 */ /* 0x0003e80000100a00 */
[----:B------:R-:W-:Y:S01]  /*34b80*/  STL [R1+0x1660], R5 ;  /* 0x0016600501007387 */ /* 0x000fe20000100800 */
[----:B------:R-:W-:Y:S03]  /*34b90*/  HMMA.1688.F32.TF32 R108, R116, R16, R176 ;  /* 0x00000010746c723c */ /* 0x000fe600000810b0 */
[----:B------:R-:W-:Y:S04]  /*34ba0*/  STL [R1+0x165c], R6 ;  /* 0x00165c0601007387 */ /* 0x000fe80000100800 */
[----:B------:R-:W-:Y:S04]  /*34bb0*/  STL [R1+0x1658], R4 ;  /* 0x0016580401007387 */ /* 0x000fe80000100800 */
[----:B------:R-:W-:Y:S04]  /*34bc0*/  STL [R1+0x1654], R0 ;  /* 0x0016540001007387 */ /* 0x000fe80000100800 */
[----:B------:R-:W4:Y:S03]  /*34bd0*/  LDSM.16.M88.4 R176, [R211+UR10+0x26080] ;  /* 0x0260800ad3b0783b */ /* 0x000f260008000200 */
[----:B-1----:R-:W-:Y:S01]  /*34be0*/  IMAD.MOV.U32 R23, RZ, RZ, R100 ;  /* 0x000000ffff177224 */ /* 0x002fe200078e0064 */
[----:B------:R-:W-:Y:S01]  /*34bf0*/  MOV R21, R102 ;  /* 0x0000006600157202 */ /* 0x000fe20000000f00 */
[----:B------:R-:W-:-:S02]  /*34c00*/  IMAD.MOV.U32 R22, RZ, RZ, R101 ;  /* 0x000000ffff167224 */ /* 0x000fc400078e0065 */
[----:B------:R-:W-:Y:S02]  /*34c10*/  IMAD.MOV.U32 R20, RZ, RZ, R103 ;  /* 0x000000ffff147224 */ /* 0x000fe400078e0067 */
[-C--:B------:R-:W-:Y:S06]  /*34c20*/  HMMA.1688.F32.TF32 R100, R140, R16.reuse, R224 ;  /* 0x000000108c64723c */ /* 0x080fec00000810e0 */
[----:B--2---:R-:W-:-:S15]  /*34c30*/  HMMA.1688.F32.TF32 R104, R92, R16, R188 ;  /* 0x000000105c68723c */ /* 0x004fde00000810bc */
[----:B------:R-:W-:-:S08]  /*34c40*/  NOP ;  /* 0x0000000000007918 */ /* 0x000fd00000000000 */
[----:B------:R-:W-:Y:S04]  /*34c50*/  STL.64 [R1+0x20], R104 ;  /* 0x0000206801007387 */ /* 0x000fe80000100a00 */
[----:B------:R1:W-:Y:S02]  /*34c60*/  STL.64 [R1+0x28], R106 ;  /* 0x0000286a01007387 */ /* 0x0003e40000100a00 */
[----:B-1----:R-:W-:Y:S02]  /*34c70*/  HMMA.1688.F32.TF32 R104, R84, R16, R192 ;  /* 0x000000105468723c */ /* 0x002fe400000810c0 */
[----:B------:R-:W-:Y:S04]  /*34c80*/  STL.64 [R1+0x60], R108 ;  /* 0x0000606c01007387 */ /* 0x000fe80000100a00 */
[----:B------:R-:W-:Y:S04]  /*34c90*/  STL.64 [R1+0x68], R110 ;  /* 0x0000686e01007387 */ /* 0x000fe80000100a00 */
[----:B------:R-:W-:Y:S04]  /*34ca0*/  STL.64 [R1+0x50], R100 ;  /* 0x0000506401007387 */ /* 0x000fe80000100a00 */
[----:B------:R-:W-:Y:S01]  /*34cb0*/  STL.64 [R1+0x58], R102 ;  /* 0x0000586601007387 */ /* 0x000fe20000100a00 */
[----:B------:R-:W-:Y:S01]  /*34cc0*/  MOV R192, R53 ;  /* 0x0000003500c07202 */ /* 0x000fe20000000f00 */
[----:B------:R-:W-:Y:S01]  /*34cd0*/  IMAD.MOV.U32 R193, RZ, RZ, R52 ;  /* 0x000000ffffc17224 */ /* 0x000fe200078e0034 */
[----:B------:R-:W-:Y:S01]  /*34ce0*/  MOV R195, R48 ;  /* 0x0000003000c37202 */ /* 0x000fe20000000f00 */
[----:B------:R-:W-:-:S05]  /*34cf0*/  IMAD.MOV.U32 R194, RZ, RZ, R49 ;  /* 0x000000ffffc27224 */ /* 0x000fca00078e0031 */
[----:B------:R-:W-:Y:S04]  /*34d00*/  STL.64 [R1+0x40], R104 ;  /* 0x0000406801007387 */ /* 0x000fe80000100a00 */
[----:B------:R-:W-:Y:S04]  /*34d10*/  STL.64 [R1+0x48], R106 ;  /* 0x0000486a01007387 */ /* 0x000fe80000100a00 */
[----:B------:R-:W-:Y:S04]  /*34d20*/  STL.64 [R1+0x10], R96 ;  /* 0x0000106001007387 */ /* 0x000fe80000100a00 */
[----:B------:R1:W-:Y:S04]  /*34d30*/  STL.64 [R1+0x18], R98 ;  /* 0x0000186201007387 */ /* 0x0003e80000100a00 */
[----:B------:R-:W2:Y:S04]  /*34d40*/  LDL.LU R53, [R1+0x179c] ;  /* 0x00179c0001357983 */ /* 0x000ea80000300800 */
[----:B------:R-:W2:Y:S04]  /*34d50*/  LDL.LU R52, [R1+0x1798] ;  /* 0x0017980001347983 */ /* 0x000ea80000300800 */
        /* <DEDUP_REMOVED lines=30> */
[-C--:B-1----:R-:W-:Y:S03]  /*34f40*/  HMMA.1688.F32.TF32 R96, R80, R16.reuse, R212 ;  /* 0x000000105060723c */ /* 0x082fe600000810d4 */
[----:B------:R-:W-:Y:S03]  /*34f50*/  STL.64 [R1+0x1720], R46 ;  /* 0x0017202e01007387 */ /* 0x000fe60000100a00 */
[----:B------:R-:W-:-:S15]  /*34f60*/  HMMA.1688.F32.TF32 R100, R76, R16, R236 ;  /* 0x000000104c64723c */ /* 0x000fde00000810ec */
[----:B------:R-:W-:-:S03]  /*34f70*/  NOP ;  /* 0x0000000000007918 */ /* 0x000fc60000000000 */
[----:B------:R-:W-:Y:S02]  /*34f80*/  IMAD.MOV.U32 R44, RZ, RZ, R96 ;  /* 0x000000ffff2c7224 */ /* 0x000fe400078e0060 */
[----:B------:R-:W-:-:S05]  /*34f90*/  IMAD.MOV.U32 R45, RZ, RZ, R97 ;  /* 0x000000ffff2d7224 */ /* 0x000fca00078e0061 */
[----:B------:R-:W-:Y:S01]  /*34fa0*/  STL.64 [R1+0x1718], R44 ;  /* 0x0017182c01007387 */ /* 0x000fe20000100a00 */
[-C--:B---3--:R-:W-:Y:S06]  /*34fb0*/  HMMA.1688.F32.TF32 R56, R92, R184.reuse, R56 ;  /* 0x000000b85c38723c */ /* 0x088fec0000081038 */
[C---:B--2---:R-:W-:Y:S06]  /*34fc0*/  HMMA.1688.F32.TF32 R248, R88.reuse, R184, R240 ;  /* 0x000000b858f8723c */ /* 0x044fec00000810f0 */
[----:B----4-:R-:W-:Y:S06]  /*34fd0*/  HMMA.1688.F32.TF32 R240, R88, R176, R188 ;  /* 0x000000b058f0723c */ /* 0x010fec00000810bc */
[C---:B------:R-:W-:Y:S06]  /*34fe0*/  HMMA.1688.F32.TF32 R60, R92.reuse, R180, R60 ;  /* 0x000000b45c3c723c */ /* 0x040fec000008103c */
[C---:B------:R-:W-:Y:S06]  /*34ff0*/  HMMA.1688.F32.TF32 R64, R92.reuse, R176, R64 ;  /* 0x000000b05c40723c */ /* 0x040fec0000081040 */
[-C--:B------:R-:W-:Y:S01]  /*35000*/  HMMA.1688.F32.TF32 R68, R92, R172.reuse, R68 ;  /* 0x000000ac5c44723c */ /* 0x080fe20000081044 */
[----:B------:R-:W-:Y:S04]  /*35010*/  STL.64 [R1+0x1730], R250 ;  /* 0x001730fa01007387 */ /* 0x000fe80000100a00 */
[----:B------:R-:W-:Y:S04]  /*35020*/  STL.64 [R1+0x1728], R248 ;  /* 0x001728f801007387 */ /* 0x000fe80000100a00 */
[----:B------:R-:W-:Y:S04]  /*35030*/  STL.64 [R1+0x16d0], R58 ;  /* 0x0016d03a01007387 */ /* 0x000fe80000100a00 */
[----:B------:R-:W-:Y:S04]  /*35040*/  STL.64 [R1+0x16c8], R56 ;  /* 0x0016c83801007387 */ /* 0x000fe80000100a00 */
[----:B------:R-:W-:Y:S04]  /*35050*/  STL.64 [R1+0x16e0], R62 ;  /* 0x0016e03e01007387 */ /* 0x000fe80000100a00 */
[----:B------:R1:W-:Y:S01]  /*35060*/  STL.64 [R1+0x16d8], R60 ;  /* 0x0016d83c01007387 */ /* 0x0003e20000100a00 */
[C---:B------:R-:W-:Y:S03]  /*35070*/  HMMA.1688.F32.TF32 R236, R88.reuse, R172, R224 ;  /* 0x000000ac58ec723c */ /* 0x040fe600000810e0 */
[----:B------:R-:W-:Y:S04]  /*35080*/  STL.64 [R1+0x16f0], R66 ;  /* 0x0016f04201007387 */ /* 0x000fe80000100a00 */
[----:B------:R-:W-:Y:S04]  /*35090*/  STL.64 [R1+0x16e8], R64 ;  /* 0x0016e84001007387 */ /* 0x000fe80000100a00 */
        /* <DEDUP_REMOVED lines=66> */
[----:B------:R-:W3:Y:S01]  /*354c0*/  LDL.LU R203, [R1+0x7cc] ;  /* 0x0007cc0001cb7983 */ /* 0x000ee20000300800 */
[C---:B------:R-:W-:Y:S06]  /*354d0*/  HMMA.1688.F32.TF32 R48, R88.reuse, R168, R48 ;  /* 0x000000a85830723c */ /* 0x040fec0000081030 */
[----:B------:R-:W-:Y:S06]  /*354e0*/  HMMA.1688.F32.TF32 R52, R88, R164, R52 ;  /* 0x000000a45834723c */ /* 0x000fec0000081034 */
[----:B------:R-:W-:Y:S01]  /*354f0*/  HMMA.1688.F32.TF32 R88, R92, R168, R192 ;  /* 0x000000a85c58723c */ /* 0x000fe200000810c0 */
[----:B------:R-:W3:Y:S04]  /*35500*/  LDL.LU R192, [R1+0x790] ;  /* 0x0007900001c07983 */ /* 0x000ee80000300800 */
[----:B------:R-:W3:Y:S04]  /*35510*/  LDL.LU R193, [R1+0x794] ;  /* 0x0007940001c17983 */ /* 0x000ee80000300800 */
[----:B------:R-:W3:Y:S04]  /*35520*/  LDL.LU R194, [R1+0x798] ;  /* 0x0007980001c27983 */ /* 0x000ee80000300800 */
[----:B------:R-:W3:Y:S01]  /*35530*/  LDL.LU R195, [R1+0x79c] ;  /* 0x00079c0001c37983 */ /* 0x000ee20000300800 */
[----:B------:R-:W-:Y:S01]  /*35540*/  IMAD.MOV.U32 R5, RZ, RZ, R100 ;  /* 0x000000ffff057224 */ /* 0x000fe200078e0064 */
[----:B------:R-:W-:Y:S01]  /*35550*/  MOV R6, R101 ;  /* 0x0000006500067202 */ /* 0x000fe20000000f00 */
[----:B------:R-:W-:Y:S01]  /*35560*/  IMAD.MOV.U32 R4, RZ, RZ, R102 ;  /* 0x000000ffff047224 */ /* 0x000fe200078e0066 */
[----:B------:R-:W-:Y:S01]  /*35570*/  MOV R252, R98 ;  /* 0x0000006200fc7202 */ /* 0x000fe20000000f00 */
[----:B------:R-:W-:-:S02]  /*35580*/  IMAD.MOV.U32 R0, RZ, RZ, R103 ;  /* 0x000000ffff007224 */ /* 0x000fc400078e0067 */
[----:B------:R-:W-:-:S03]  /*35590*/  IMAD.MOV.U32 R2, RZ, RZ, R99 ;  /* 0x000000ffff027224 */ /* 0x000fc600078e0063 */
[----:B------:R-:W-:Y:S04]  /*355a0*/  STL.64 [R1+0x1710], R90 ;  /* 0x0017105a01007387 */ /* 0x000fe80000100a00 */
[----:B------:R-:W-:Y:S01]  /*355b0*/  STL.64 [R1+0x1708], R88 ;  /* 0x0017085801007387 */ /* 0x000fe20000100a00 */
[----:B--2---:R-:W-:Y:S06]  /*355c0*/  HMMA.1688.F32.TF32 R120, R140, R184, R120 ;  /* 0x000000b88c78723c */ /* 0x004fec0000081078 */
[C---:B----4-:R-:W-:Y:S06]  /*355d0*/  HMMA.1688.F32.TF32 R112, R116.reuse, R168, R112 ;  /* 0x000000a87470723c */ /* 0x050fec0000081070 */
[C---:B---3--:R-:W-:Y:S06]  /*355e0*/  HMMA.1688.F32.TF32 R104, R116.reuse, R176, R160 ;  /* 0x000000b07468723c */ /* 0x048fec00000810a0 */
[C---:B------:R-:W-:Y:S06]  /*355f0*/  HMMA.1688.F32.TF32 R100, R116.reuse, R180, R128 ;  /* 0x000000b47464723c */ /* 0x040fec0000081080 */
[C---:B------:R-:W-:Y:S01]  /*35600*/  HMMA.1688.F32.TF32 R96, R116.reuse, R184, R144 ;  /* 0x000000b87460723c */ /* 0x040fe20000081090 */
[----:B------:R-:W-:Y:S04]  /*35610*/  STL.64 [R1+0x1670], R122 ;  /* 0x0016707a01007387 */ /* 0x000fe80000100a00 */
[----:B------:R2:W-:Y:S01]  /*35620*/  STL.64 [R1+0x1668], R120 ;  /* 0x0016687801007387 */ /* 0x0005e20000100a00 */
[C---:B------:R-:W-:Y:S06]  /*35630*/  HMMA.1688.F32.TF32 R108, R116.reuse, R172, R148 ;  /* 0x000000ac746c723c */ /* 0x040fec0000081094 */
[----:B------:R-:W-:Y:S06]  /*35640*/  HMMA.1688.F32.TF32 R116, R116, R164, R124 ;  /* 0x000000a47474723c */ /* 0x000fec000008107c */
[C---:B------:R-:W-:Y:S06]  /*35650*/  HMMA.1688.F32.TF32 R124, R140.reuse, R180, R156 ;  /* 0x000000b48c7c723c */ /* 0x040fec000008109c */
[C---:B------:R-:W-:Y:S06]  /*35660*/  HMMA.1688.F32.TF32 R128, R140.reuse, R176, R136 ;  /* 0x000000b08c80723c */ /* 0x040fec0000081088 */
[C---:B------:R-:W-:Y:S06]  /*35670*/  HMMA.1688.F32.TF32 R136, R140.reuse, R168, R152 ;  /* 0x000000a88c88723c */ /* 0x040fec0000081098 */
[C---:B------:R-:W-:Y:S05]  /*35680*/  HMMA.1688.F32.TF32 R132, R140.reuse, R172, R132 ;  /* 0x000000ac8c84723c */ /* 0x040fea0000081084 */
[----:B------:R-:W-:Y:S01]  /*35690*/  STL.64 [R1+0x1680], R126 ;  /* 0x0016807e01007387 */ /* 0x000fe20000100a00 */
[-C--:B------:R-:W-:Y:S03]  /*356a0*/  HMMA.1688.F32.TF32 R140, R140, R164.reuse, R208 ;  /* 0x000000a48c8c723c */ /* 0x080fe600000810d0 */
[----:B------:R-:W-:Y:S04]  /*356b0*/  STL.64 [R1+0x1678], R124 ;  /* 0x0016787c01007387 */ /* 0x000fe80000100a00 */
[----:B------:R-:W-:Y:S04]  /*356c0*/  STL.64 [R1+0x1690], R130 ;  /* 0x0016908201007387 */ /* 0x000fe80000100a00 */
[----:B------:R3:W-:Y:S06]  /*356d0*/  STL.64 [R1+0x1688], R128 ;  /* 0x0016888001007387 */ /* 0x0007ec0000100a00 */
[----:B------:R-:W-:Y:S04]  /*356e0*/  STL.64 [R1+0x16a0], R134 ;  /* 0x0016a08601007387 */ /* 0x000fe80000100a00 */
[----:B------:R4:W-:Y:S04]  /*356f0*/  STL.64 [R1+0x1698], R132 ;  /* 0x0016988401007387 */ /* 0x0009e80000100a00 */
[----:B------:R4:W-:Y:S04]  /*35700*/  STL.64 [R1+0x16b0], R138 ;  /* 0x0016b08a01007387 */ /* 0x0009e80000100a00 */
[----:B------:R4:W-:Y:S04]  /*35710*/  STL.64 [R1+0x16a8], R136 ;  /* 0x0016a88801007387 */ /* 0x0009e80000100a00 */
[----:B------:R4:W-:Y:S04]  /*35720*/  STL.64 [R1+0x16c0], R142 ;  /* 0x0016c08e01007387 */ /* 0x0009e80000100a00 */
[----:B------:R4:W-:Y:S01]  /*35730*/  STL.64 [R1+0x16b8], R140 ;  /* 0x0016b88c01007387 */ /* 0x0009e20000100a00 */
[----:B------:R-:W-:Y:S03]  /*35740*/  HMMA.1688.F32.TF32 R92, R92, R164, R232 ;  /* 0x000000a45c5c723c */ /* 0x000fe600000810e8 */
[----:B-1----:R-:W3:Y:S04]  /*35750*/  LDL.LU R60, [R1+0x600] ;  /* 0x00060000013c7983 */ /* 0x002ee80000300800 */
        /* <DEDUP_REMOVED lines=66> */
[----:B------:R-:W-:-:S02]  /*35b80*/  MOV R251, R7 ;  /* 0x0000000700fb7202 */ /* 0x000fc40000000f00 */
[----:B------:R-:W3:Y:S04]  /*35b90*/  LDL.LU R3, [R1+0x178c] ;  /* 0x00178c0001037983 */ /* 0x000ee80000300800 */
[----:B------:R-:W3:Y:S04]  /*35ba0*/  LDL.LU R7, [R1+0x1788] ;  /* 0x0017880001077983 */ /* 0x000ee80000300800 */
[----:B------:R-:W3:Y:S04]  /*35bb0*/  LDL.LU R44, [R1+0x3c0] ;  /* 0x0003c000012c7983 */ /* 0x000ee80000300800 */
[----:B------:R-:W3:Y:S04]  /*35bc0*/  LDL.LU R45, [R1+0x3c4] ;  /* 0x0003c400012d7983 */ /* 0x000ee80000300800 */
[----:B------:R-:W3:Y:S04]  /*35bd0*/  LDL.LU R46, [R1+0x3c8] ;  /* 0x0003c800012e7983 */ /* 0x000ee80000300800 */
[----:B------:R-:W3:Y:S01]  /*35be0*/  LDL.LU R47, [R1+0x3cc] ;  /* 0x0003cc00012f7983 */ /* 0x000ee20000300800 */
[----:B--2---:R-:W-:Y:S01]  /*35bf0*/  IMAD.MOV.U32 R120, RZ, RZ, R10 ;  /* 0x000000ffff787224 */ /* 0x004fe200078e000a */
[----:B------:R-:W-:Y:S01]  /*35c00*/  MOV R121, R11 ;  /* 0x0000000b00797202 */ /* 0x000fe20000000f00 */
[C---:B----4-:R-:W-:Y:S06]  /*35c10*/  HMMA.1688.F32.TF32 R232, R76.reuse, R168, R232 ;  /* 0x000000a84ce8723c */ /* 0x050fec00000810e8 */
[C---:B---3--:R-:W-:Y:S06]  /*35c20*/  HMMA.1688.F32.TF32 R228, R76.reuse, R172, R228 ;  /* 0x000000ac4ce4723c */ /* 0x048fec00000810e4 */
[-C--:B------:R-:W-:Y:S06]  /*35c30*/  HMMA.1688.F32.TF32 R220, R76, R180.reuse, R220 ;  /* 0x000000b44cdc723c */ /* 0x080fec00000810dc */
[C---:B------:R-:W-:Y:S06]  /*35c40*/  HMMA.1688.F32.TF32 R192, R72.reuse, R180, R192 ;  /* 0x000000b448c0723c */ /* 0x040fec00000810c0 */
[-C--:B------:R-:W-:Y:S06]  /*35c50*/  HMMA.1688.F32.TF32 R188, R72, R184.reuse, R188 ;  /* 0x000000b848bc723c */ /* 0x080fec00000810bc */
[----:B------:R-:W-:-:S15]  /*35c60*/  HMMA.1688.F32.TF32 R56, R80, R184, R56 ;  /* 0x000000b85038723c */ /* 0x000fde0000081038 */
[----:B------:R-:W-:-:S09]  /*35c70*/  NOP ;  /* 0x0000000000007918 */ /* 0x000fd20000000000 */
[----:B------:R-:W-:Y:S01]  /*35c80*/  IMAD.MOV.U32 R37, RZ, RZ, R56 ;  /* 0x000000ffff257224 */ /* 0x000fe200078e0038 */
[----:B------:R-:W-:Y:S01]  /*35c90*/  MOV R33, R58 ;  /* 0x0000003a00217202 */ /* 0x000fe20000000f00 */
[----:B------:R-:W-:Y:S02]  /*35ca0*/  IMAD.MOV.U32 R36, RZ, RZ, R57 ;  /* 0x000000ffff247224 */ /* 0x000fe400078e0039 */
[----:B------:R-:W-:Y:S02]  /*35cb0*/  IMAD.MOV.U32 R32, RZ, RZ, R59 ;  /* 0x000000ffff207224 */ /* 0x000fe400078e003b */
[----:B------:R-:W-:Y:S06]  /*35cc0*/  HMMA.1688.F32.TF32 R56, R80, R180, R248 ;  /* 0x000000b45038723c */ /* 0x000fec00000810f8 */
[C---:B------:R-:W-:Y:S06]  /*35cd0*/  HMMA.1688.F32.TF32 R216, R76.reuse, R184, R216 ;  /* 0x000000b84cd8723c */ /* 0x040fec00000810d8 */
[C---:B------:R-:W-:Y:S06]  /*35ce0*/  HMMA.1688.F32.TF32 R224, R76.reuse, R176, R224 ;  /* 0x000000b04ce0723c */ /* 0x040fec00000810e0 */
[----:B------:R-:W-:Y:S06]  /*35cf0*/  HMMA.1688.F32.TF32 R76, R76, R164, R60 ;  /* 0x000000a44c4c723c */ /* 0x000fec000008103c */
[----:B------:R-:W-:Y:S01]  /*35d00*/  IMAD.MOV.U32 R185, RZ, RZ, R56 ;  /* 0x000000ffffb97224 */ /* 0x000fe200078e0038 */
[----:B------:R-:W-:Y:S01]  /*35d10*/  MOV R184, R57 ;  /* 0x0000003900b87202 */ /* 0x000fe20000000f00 */
[----:B------:R-:W2:Y:S01]  /*35d20*/  LDL.LU R56, [R1+0x260] ;  /* 0x0002600001387983 */ /* 0x000ea20000300800 */
[----:B------:R-:W-:-:S02]  /*35d30*/  IMAD.MOV.U32 R181, RZ, RZ, R58 ;  /* 0x000000ffffb57224 */ /* 0x000fc400078e003a */
[----:B------:R-:W-:Y:S01]  /*35d40*/  IMAD.MOV.U32 R180, RZ, RZ, R59 ;  /* 0x000000ffffb47224 */ /* 0x000fe200078e003b */
        /* <DEDUP_REMOVED lines=8> */
[----:B------:R-:W2:Y:S01]  /*35dd0*/  LDL.LU R11, [R1+0x1780] ;  /* 0x00178000010b7983 */ /* 0x000ea20000300800 */
[----:B------:R-:W-:Y:S01]  /*35de0*/  MOV R128, R12 ;  /* 0x0000000c00807202 */ /* 0x000fe20000000f00 */
[----:B------:R-:W-:-:S02]  /*35df0*/  IMAD.MOV.U32 R129, RZ, RZ, R13 ;  /* 0x000000ffff817224 */ /* 0x000fc400078e000d */
[----:B------:R-:W3:Y:S01]  /*35e00*/  LDL.LU R12, [R1+0x177c] ;  /* 0x00177c00010c7983 */ /* 0x000ee20000300800 */
[----:B------:R-:W-:Y:S01]  /*35e10*/  IMAD.MOV.U32 R130, RZ, RZ, R14 ;  /* 0x000000ffff827224 */ /* 0x000fe200078e000e */
[----:B------:R-:W-:Y:S02]  /*35e20*/  MOV R131, R15 ;  /* 0x0000000f00837202 */ /* 0x000fe40000000f00 */
[----:B------:R-:W3:Y:S01]  /*35e30*/  LDL.LU R13, [R1+0x1778] ;  /* 0x00177800010d7983 */ /* 0x000ee20000300800 */
[----:B------:R-:W-:-:S03]  /*35e40*/  IMAD.MOV.U32 R132, RZ, RZ, R34 ;  /* 0x000000ffff847224 */ /* 0x000fc600078e0022 */
[----:B------:R-:W3:Y:S01]  /*35e50*/  LDL.LU R14, [R1+0x1774] ;  /* 0x00177400010e7983 */ /* 0x000ee20000300800 */
[----:B------:R-:W-:Y:S01]  /*35e60*/  IMAD.MOV.U32 R133, RZ, RZ, R35 ;  /* 0x000000ffff857224 */ /* 0x000fe200078e0023 */
[----:B------:R-:W-:Y:S02]  /*35e70*/  MOV R134, R38 ;  /* 0x0000002600867202 */ /* 0x000fe40000000f00 */
        /* <DEDUP_REMOVED lines=10> */
[----:B------:R-:W3:Y:S01]  /*35f20*/  LDL.LU R20, [R1+0x3b0] ;  /* 0x0003b00001147983 */ /* 0x000ee20000300800 */
[----:B------:R-:W-:-:S03]  /*35f30*/  IMAD.MOV.U32 R139, RZ, RZ, R8 ;  /* 0x000000ffff8b7224 */ /* 0x000fc600078e0008 */
[----:B------:R-:W3:Y:S01]  /*35f40*/  LDL.LU R21, [R1+0x3b4] ;  /* 0x0003b40001157983 */ /* 0x000ee20000300800 */
[----:B------:R-:W-:-:S03]  /*35f50*/  IMAD.MOV.U32 R138, RZ, RZ, R9 ;  /* 0x000000ffff8a7224 */ /* 0x000fc600078e0009 */
[----:B------:R-:W3:Y:S04]  /*35f60*/  LDL.LU R22, [R1+0x3b8] ;  /* 0x0003b80001167983 */ /* 0x000ee80000300800 */
[----:B------:R-:W3:Y:S04]  /*35f70*/  LDL.LU R23, [R1+0x3bc] ;  /* 0x0003bc0001177983 */ /* 0x000ee80000300800 */
[----:B------:R-:W3:Y:S04]  /*35f80*/  LDL.LU R8, [R1+0x390] ;  /* 0x0003900001087983 */ /* 0x000ee80000300800 */
[----:B------:R-:W3:Y:S01]  /*35f90*/  LDL.LU R9, [R1+0x394] ;  /* 0x0003940001097983 */ /* 0x000ee20000300800 */
[----:B----4-:R-:W-:-:S03]  /*35fa0*/  MOV R137, R10 ;  /* 0x0000000a00897202 */ /* 0x010fc60000000f00 */
[----:B------:R-:W4:Y:S01]  /*35fb0*/  LDL.LU R10, [R1+0x398] ;  /* 0x00039800010a7983 */ /* 0x000f220000300800 */
[----:B--2---:R-:W-:-:S03]  /*35fc0*/  IMAD.MOV.U32 R136, RZ, RZ, R11 ;  /* 0x000000ffff887224 */ /* 0x004fc600078e000b */
[----:B------:R-:W4:Y:S01]  /*35fd0*/  LDL.LU R11, [R1+0x39c] ;  /* 0x00039c00010b7983 */ /* 0x000f220000300800 */
[----:B------:R-:W-:Y:S01]  /*35fe0*/  HMMA.1688.F32.TF32 R44, R80, R176, R44 ;  /* 0x000000b0502c723c */ /* 0x000fe2000008102c */
[----:B---3--:R-:W-:Y:S02]  /*35ff0*/  MOV R143, R12 ;  /* 0x0000000c008f7202 */ /* 0x008fe40000000f00 */
[----:B------:R-:W2:Y:S01]  /*36000*/  LDL.LU R12, [R1+0x380] ;  /* 0x00038000010c7983 */ /* 0x000ea20000300800 */
[----:B------:R-:W-:-:S03]  /*36010*/  IMAD.MOV.U32 R142, RZ, RZ, R13 ;  /* 0x000000ffff8e7224 */ /* 0x000fc600078e000d */
[----:B------:R-:W2:Y:S01]  /*36020*/  LDL.LU R13, [R1+0x384] ;  /* 0x00038400010d7983 */ /* 0x000ea20000300800 */
[----:B------:R-:W-:-:S03]  /*36030*/  IMAD.MOV.U32 R141, RZ, RZ, R14 ;  /* 0x000000ffff8d7224 */ /* 0x000fc600078e000e */
[----:B------:R-:W2:Y:S01]  /*36040*/  LDL.LU R14, [R1+0x388] ;  /* 0x00038800010e7983 */ /* 0x000ea20000300800 */
[----:B------:R-:W-:-:S03]  /*36050*/  MOV R140, R15 ;  /* 0x0000000f008c7202 */ /* 0x000fc60000000f00 */
[----:B------:R-:W2:Y:S01]  /*36060*/  LDL.LU R15, [R1+0x38c] ;  /* 0x00038c00010f7983 */ /* 0x000ea20000300800 */
[----:B------:R-:W-:Y:S08]  /*36070*/  HMMA.1688.F32.TF32 R196, R72, R176, R196 ;  /* 0x000000b048c4723c */ /* 0x000ff000000810c4 */
[----:B------:R-:W-:Y:S01]  /*36080*/  MOV R40, R44 ;  /* 0x0000002c00287202 */ /* 0x000fe20000000f00 */
[----:B------:R-:W-:Y:S01]  /*36090*/  IMAD.MOV.U32 R41, RZ, RZ, R45 ;  /* 0x000000ffff297224 */ /* 0x000fe200078e002d */
[----:B------:R-:W3:Y:S01]  /*360a0*/  LDL.LU R44, [R1+0x300] ;  /* 0x00030000012c7983 */ /* 0x000ee20000300800 */
[----:B------:R-:W-:Y:S01]  /*360b0*/  IMAD.MOV.U32 R177, RZ, RZ, R46 ;  /* 0x000000ffffb17224 */ /* 0x000fe200078e002e */
[----:B------:R-:W-:-:S02]  /*360c0*/  MOV R176, R47 ;  /* 0x0000002f00b07202 */ /* 0x000fc40000000f00 */
[----:B------:R-:W3:Y:S04]  /*360d0*/  LDL.LU R45, [R1+0x304] ;  /* 0x00030400012d7983 */ /* 0x000ee80000300800 */
[----:B------:R-:W3:Y:S04]  /*360e0*/  LDL.LU R46, [R1+0x308] ;  /* 0x00030800012e7983 */ /* 0x000ee80000300800 */
[----:B------:R-:W3:Y:S01]  /*360f0*/  LDL.LU R47, [R1+0x30c] ;  /* 0x00030c00012f7983 */ /* 0x000ee20000300800 */
[----:B------:R-:W-:-:S03]  /*36100*/  IMAD.MOV.U32 R124, RZ, RZ, R42 ;  /* 0x000000ffff7c7224 */ /* 0x000fc600078e002a */
[----:B------:R-:W3:Y:S01]  /*36110*/  LDL.LU R248, [R1+0x370] ;  /* 0x0003700001f87983 */ /* 0x000ee20000300800 */
[----:B------:R-:W-:Y:S03]  /*36120*/  HMMA.1688.F32.TF32 R20, R80, R172, R20 ;  /* 0x000000ac5014723c */ /* 0x000fe60000081014 */
        /* <DEDUP_REMOVED lines=18> */
[----:B------:R-:W3:Y:S01]  /*36250*/  LDL.LU.64 R22, [R1+0x1750] ;  /* 0x0017500001167983 */ /* 0x000ee20000300a00 */
[----:B----4-:R-:W-:-:S15]  /*36260*/  HMMA.1688.F32.TF32 R8, R80, R168, R8 ;  /* 0x000000a85008723c */ /* 0x010fde0000081008 */
[----:B------:R-:W-:-:S09]  /*36270*/  NOP ;  /* 0x0000000000007918 */ /* 0x000fd20000000000 */
[----:B------:R-:W-:Y:S01]  /*36280*/  IMAD.MOV.U32 R17, RZ, RZ, R10 ;  /* 0x000000ffff117224 */ /* 0x000fe200078e000a */
[----:B------:R-:W-:Y:S02]  /*36290*/  MOV R16, R11 ;  /* 0x0000000b00107202 */ /* 0x000fe40000000f00 */
[----:B------:R-:W4:Y:S01]  /*362a0*/  LDL.LU.64 R10, [R1+0x1748] ;  /* 0x00174800010a7983 */ /* 0x000f220000300a00 */
[----:B--2---:R-:W-:Y:S03]  /*362b0*/  HMMA.1688.F32.TF32 R80, R80, R164, R12 ;  /* 0x000000a45050723c */ /* 0x004fe6000008100c */
[----:B------:R-:W3:-:S15]  /*362c0*/  LDL.LU.64 R14, [R1+0x1740] ;  /* 0x00174000010e7983 */ /* 0x000ede0000300a00 */
[----:B------:R-:W-:-:S06]  /*362d0*/  NOP ;  /* 0x0000000000007918 */ /* 0x000fcc0000000000 */
[----:B------:R-:W-:Y:S01]  /*362e0*/  IMAD.MOV.U32 R13, RZ, RZ, R80 ;  /* 0x000000ffff0d7224 */ /* 0x000fe200078e0050 */
[C---:B------:R-:W-:Y:S06]  /*362f0*/  HMMA.1688.F32.TF32 R156, R84.reuse, R168, R156 ;  /* 0x000000a8549c723c */ /* 0x040fec000008109c */
[----:B------:R-:W-:Y:S01]  /*36300*/  HMMA.1688.F32.TF32 R84, R84, R164, R208 ;  /* 0x000000a45454723c */ /* 0x000fe200000810d0 */
[----:B------:R-:W-:Y:S04]  /*36310*/  LDS R208, [R3+UR7+0xe000] ;  /* 0x00e0000703d07984 */ /* 0x000fe80008000800 */
[----:B------:R-:W-:Y:S04]  /*36320*/  LDS R210, [R3+UR7+0xf000] ;  /* 0x00f0000703d27984 */ /* 0x000fe80008000800 */
[----:B------:R-:W-:Y:S04]  /*36330*/  LDS R209, [R7+UR7+0xe000] ;  /* 0x00e0000707d17984 */ /* 0x000fe80008000800 */
[----:B------:R-:W3:Y:S01]  /*36340*/  LDS R211, [R7+UR7+0xf000] ;  /* 0x00f0000707d37984 */ /* 0x000ee20008000800 */
[----:B----4-:R-:W-:-:S03]  /*36350*/  IMAD.MOV.U32 R80, RZ, RZ, R11 ;  /* 0x000000ffff507224 */ /* 0x010fc600078e000b */
[----:B------:R-:W2:Y:S01]  /*36360*/  LDL.LU R11, [R1+0x1738] ;  /* 0x00173800010b7983 */ /* 0x000ea20000300800 */
[----:B---3--:R-:W-:Y:S01]  /*36370*/  HMMA.1688.F32.TF32 R248, R208, R14, R248 ;  /* 0x0000000ed0f8723c */ /* 0x008fe200000810f8 */
[----:B------:R-:W-:Y:S01]  /*36380*/  MOV R126, R29 ;  /* 0x0000001d007e7202 */ /* 0x000fe20000000f00 */
[----:B------:R-:W-:Y:S01]  /*36390*/  IMAD.MOV.U32 R127, RZ, RZ, R28 ;  /* 0x000000ffff7f7224 */ /* 0x000fe200078e001c */
[----:B------:R-:W-:Y:S01]  /*363a0*/  MOV R28, R21 ;  /* 0x00000015001c7202 */ /* 0x000fe20000000f00 */
[----:B------:R-:W-:Y:S01]  /*363b0*/  IMAD.MOV.U32 R29, RZ, RZ, R20 ;  /* 0x000000ffff1d7224 */ /* 0x000fe200078e0014 */
[----:B------:R-:W-:Y:S01]  /*363c0*/  MOV R21, R8 ;  /* 0x0000000800157202 */ /* 0x000fe20000000f00 */
[----:B------:R-:W-:Y:S01]  /*363d0*/  IMAD.MOV.U32 R20, RZ, RZ, R9 ;  /* 0x000000ffff147224 */ /* 0x000fe200078e0009 */
[----:B------:R-:W-:Y:S01]  /*363e0*/  MOV R9, R82 ;  /* 0x0000005200097202 */ /* 0x000fe20000000f00 */
[----:B------:R-:W-:Y:S02]  /*363f0*/  IMAD.MOV.U32 R12, RZ, RZ, R81 ;  /* 0x000000ffff0c7224 */ /* 0x000fe400078e0051 */
[----:B------:R-:W3:Y:S01]  /*36400*/  LDL.LU R81, [R1+0x2c4] ;  /* 0x0002c40001517983 */ /* 0x000ee20000300800 */
[----:B------:R-:W-:-:S03]  /*36410*/  IMAD.MOV.U32 R8, RZ, RZ, R83 ;  /* 0x000000ffff087224 */ /* 0x000fc600078e0053 */
[----:B------:R-:W3:Y:S04]  /*36420*/  LDL.LU R82, [R1+0x2c8] ;  /* 0x0002c80001527983 */ /* 0x000ee80000300800 */
[----:B------:R-:W3:Y:S05]  /*36430*/  LDL.LU R83, [R1+0x2cc] ;  /* 0x0002cc0001537983 */ /* 0x000eea0000300800 */
[----:B------:R-:W-:Y:S04]  /*36440*/  STL.64 [R1+0x780], R248 ;  /* 0x000780f801007387 */ /* 0x000fe80000100a00 */
[----:B------:R1:W-:Y:S04]  /*36450*/  STL.64 [R1+0x788], R250 ;  /* 0x000788fa01007387 */ /* 0x0003e80000100a00 */
[----:B-1----:R-:W4:Y:S04]  /*36460*/  LDL.LU.64 R250, [R1+0x1730] ;  /* 0x0017300001fa7983 */ /* 0x002f280000300a00 */
[----:B------:R-:W4:Y:S01]  /*36470*/  LDL.LU.64 R248, [R1+0x1728] ;  /* 0x0017280001f87983 */ /* 0x000f220000300a00 */
[----:B--2---:R-:W-:-:S15]  /*36480*/  HMMA.1688.F32.TF32 R44, R208, R10, R44 ;  /* 0x0000000ad02c723c */ /* 0x004fde000008102c */
[----:B------:R-:W-:-:S08]  /*36490*/  NOP ;  /* 0x0000000000007918 */ /* 0x000fd00000000000 */
[----:B------:R-:W-:Y:S04]  /*364a0*/  STL.64 [R1+0x770], R44 ;  /* 0x0007702c01007387 */ /* 0x000fe80000100a00 */
[----:B------:R1:W-:Y:S04]  /*364b0*/  STL.64 [R1+0x778], R46 ;  /* 0x0007782e01007387 */ /* 0x0003e80000100a00 */
[----:B-1----:R-:W3:Y:S01]  /*364c0*/  LDL.LU.64 R46, [R1+0x1720] ;  /* 0x00172000012e7983 */ /* 0x002ee20000300a00 */
[C---:B------:R-:W-:Y:S03]  /*364d0*/  HMMA.1688.F32.TF32 R140, R208.reuse, R42, R140 ;  /* 0x0000002ad08c723c */ /* 0x040fe6000008108c */
[----:B------:R-:W2:Y:S03]  /*364e0*/  LDL.LU.64 R44, [R1+0x1718] ;  /* 0x00171800012c7983 */ /* 0x000ea60000300a00 */
[C---:B------:R-:W-:Y:S06]  /*364f0*/  HMMA.1688.F32.TF32 R132, R208.reuse, R34, R132 ;  /* 0x00000022d084723c */ /* 0x040fec0000081084 */
[C---:B------:R-:W-:Y:S06]  /*36500*/  HMMA.1688.F32.TF32 R128, R208.reuse, R30, R128 ;  /* 0x0000001ed080723c */ /* 0x040fec0000081080 */
[C---:B------:R-:W-:Y:S06]  /*36510*/  HMMA.1688.F32.TF32 R120, R208.reuse, R22, R120 ;  /* 0x00000016d078723c */ /* 0x040fec0000081078 */
[----:B------:R-:W-:Y:S06]  /*36520*/  HMMA.1688.F32.TF32 R88, R208, R18, R88 ;  /* 0x00000012d058723c */ /* 0x000fec0000081058 */
[C---:B------:R-:W-:Y:S06]  /*36530*/  HMMA.1688.F32.TF32 R200, R72.reuse, R172, R200 ;  /* 0x000000ac48c8723c */ /* 0x040fec00000810c8 */
[C---:B------:R-:W-:Y:S06]  /*36540*/  HMMA.1688.F32.TF32 R204, R72.reuse, R168, R204 ;  /* 0x000000a848cc723c */ /* 0x040fec00000810cc */
[----:B------:R-:W-:Y:S01]  /*36550*/  HMMA.1688.F32.TF32 R212, R72, R164, R212 ;  /* 0x000000a448d4723c */ /* 0x000fe200000810d4 */
[----:B------:R-:W-:Y:S04]  /*36560*/  LDS R72, [R3+UR7+0xe080] ;  /* 0x00e0800703487984 */ /* 0x000fe80008000800 */
[----:B------:R-:W-:Y:S04]  /*36570*/  LDS R74, [R3+UR7+0xf080] ;  /* 0x00f08007034a7984 */ /* 0x000fe80008000800 */
[----:B------:R-:W-:Y:S04]  /*36580*/  LDS R73, [R7+UR7+0xe080] ;  /* 0x00e0800707497984 */ /* 0x000fe80008000800 */
[----:B------:R-:W1:Y:S01]  /*36590*/  LDS R75, [R7+UR7+0xf080] ;  /* 0x00f08007074b7984 */ /* 0x000e620008000800 */
[C---:B------:R-:W-:Y:S06]  /*365a0*/  HMMA.1688.F32.TF32 R48, R208.reuse, R170, R48 ;  /* 0x000000aad030723c */ /* 0x040fec0000081030 */
[----:B---3--:R-:W-:-:S15]  /*365b0*/  HMMA.1688.F32.TF32 R80, R208, R46, R80 ;  /* 0x0000002ed050723c */ /* 0x008fde0000081050 */
[----:B------:R-:W-:-:S08]  /*365c0*/  NOP ;  /* 0x0000000000007918 */ /* 0x000fd00000000000 */
[----:B------:R-:W-:Y:S04]  /*365d0*/  STL.64 [R1+0x760], R80 ;  /* 0x0007605001007387 */ /* 0x000fe80000100a00 */
[----:B------:R3:W-:Y:S02]  /*365e0*/  STL.64 [R1+0x768], R82 ;  /* 0x0007685201007387 */ /* 0x0007e40000100a00 */
[----:B---3--:R-:W-:Y:S02]  /*365f0*/  HMMA.1688.F32.TF32 R80, R208, R38, R136 ;  /* 0x00000026d050723c */ /* 0x008fe40000081088 */
[----:B------:R-:W-:Y:S04]  /*36600*/  STL.64 [R1+0x750], R140 ;  /* 0x0007508c01007387 */ /* 0x000fe80000100a00 */
[----:B------:R-:W-:-:S15]  /*36610*/  STL.64 [R1+0x758], R142 ;  /* 0x0007588e01007387 */ /* 0x000fde0000100a00 */
[----:B------:R-:W-:-:S02]  /*36620*/  NOP ;  /* 0x0000000000007918 */ /* 0x000fc40000000000 */
[----:B------:R-:W-:Y:S04]  /*36630*/  STL.64 [R1+0x740], R80 ;  /* 0x0007405001007387 */ /* 0x000fe80000100a00 */
[----:B------:R3:W-:Y:S02]  /*36640*/  STL.64 [R1+0x748], R82 ;  /* 0x0007485201007387 */ /* 0x0007e40000100a00 */
[C---:B---3--:R-:W-:Y:S02]  /*36650*/  HMMA.1688.F32.TF32 R80, R208.reuse, R26, R124 ;  /* 0x0000001ad050723c */ /* 0x048fe4000008107c */
[----:B------:R-:W-:Y:S04]  /*36660*/  STL.64 [R1+0x720], R132 ;  /* 0x0007208401007387 */ /* 0x000fe80000100a00 */
[----:B------:R-:W-:Y:S04]  /*36670*/  STL.64 [R1+0x728], R134 ;  /* 0x0007288601007387 */ /* 0x000fe80000100a00 */
[----:B------:R-:W-:Y:S04]  /*36680*/  STL.64 [R1+0x710], R128 ;  /* 0x0007108001007387 */ /* 0x000fe80000100a00 */
[----:B------:R-:W-:Y:S09]  /*36690*/  STL.64 [R1+0x718], R130 ;  /* 0x0007188201007387 */ /* 0x000ff20000100a00 */
[----:B------:R-:W-:Y:S04]  /*366a0*/  STL.64 [R1+0x700], R80 ;  /* 0x0007005001007387 */ /* 0x000fe80000100a00 */
[----:B------:R4:W-:Y:S02]  /*366b0*/  STL.64 [R1+0x708], R82 ;  /* 0x0007085201007387 */ /* 0x0009e40000100a00 */
[C---:B----4-:R-:W-:Y:S02]  /*366c0*/  HMMA.1688.F32.TF32 R80, R208.reuse, R186, R248 ;  /* 0x000000bad050723c */ /* 0x050fe400000810f8 */
        /* <DEDUP_REMOVED lines=9> */
[----:B------:R3:W-:Y:S04]  /*36760*/  STL.64 [R1+0x30], R120 ;  /* 0x0000307801007387 */ /* 0x0007e80000100a00 */
[----:B------:R4:W-:Y:S05]  /*36770*/  STL.64 [R1+0x38], R122 ;  /* 0x0000387a01007387 */ /* 0x0009ea0000100a00 */
[----:B------:R-:W-:Y:S04]  /*36780*/  STL.64 [R1+0x6c0], R88 ;  /* 0x0006c05801007387 */ /* 0x000fe80000100a00 */
[----:B------:R-:W-:Y:S01]  /*36790*/  STL.64 [R1+0x6c8], R90 ;  /* 0x0006c85a01007387 */ /* 0x000fe20000100a00 */
[----:B------:R-:W-:Y:S03]  /*367a0*/  HMMA.1688.F32.TF32 R244, R208, R166, R52 ;  /* 0x000000a6d0f4723c */ /* 0x000fe60000081034 */
[----:B------:R-:W-:Y:S04]  /*367b0*/  STL.64 [R1+0x6b0], R80 ;  /* 0x0006b05001007387 */ /* 0x000fe80000100a00 */
[----:B------:R1:W-:Y:S04]  /*367c0*/  STL.64 [R1+0x6b8], R82 ;  /* 0x0006b85201007387 */ /* 0x0003e80000100a00 */
[----:B------:R-:W-:Y:S04]  /*367d0*/  STL.64 [R1+0x690], R48 ;  /* 0x0006903001007387 */ /* 0x000fe80000100a00 */
[----:B------:R-:W-:Y:S04]  /*367e0*/  STL.64 [R1+0x698], R50 ;  /* 0x0006983201007387 */ /* 0x000fe80000100a00 */
[----:B---3--:R-:W3:Y:S04]  /*367f0*/  LDL.LU R120, [R1+0x60] ;  /* 0x0000600001787983 */ /* 0x008ee80000300800 */
[----:B------:R-:W3:Y:S04]  /*36800*/  LDL.LU R121, [R1+0x64] ;  /* 0x0000640001797983 */ /* 0x000ee80000300800 */
[----:B----4-:R-:W3:Y:S04]  /*36810*/  LDL.LU R122, [R1+0x68] ;  /* 0x00006800017a7983 */ /* 0x010ee80000300800 */
[----:B------:R-:W3:Y:S01]  /*36820*/  LDL.LU R123, [R1+0x6c] ;  /* 0x00006c00017b7983 */ /* 0x000ee20000300800 */
[C---:B-1----:R-:W-:Y:S03]  /*36830*/  HMMA.1688.F32.TF32 R80, R72.reuse, R42, R56 ;  /* 0x0000002a4850723c */ /* 0x042fe60000081038 */
[----:B------:R-:W4:Y:S04]  /*36840*/  LDL.LU R52, [R1+0x20] ;  /* 0x0000200001347983 */ /* 0x000f280000300800 */
[----:B------:R-:W4:Y:S04]  /*36850*/  LDL.LU R53, [R1+0x24] ;  /* 0x0000240001357983 */ /* 0x000f280000300800 */
[----:B------:R-:W4:Y:S04]  /*36860*/  LDL.LU R54, [R1+0x28] ;  /* 0x0000280001367983 */ /* 0x000f280000300800 */
[----:B------:R-:W4:Y:S01]  /*36870*/  LDL.LU R55, [R1+0x2c] ;  /* 0x00002c0001377983 */ /* 0x000f220000300800 */
[C---:B------:R-:W-:Y:S03]  /*36880*/  HMMA.1688.F32.TF32 R208, R72.reuse, R46, R60 ;  /* 0x0000002e48d0723c */ /* 0x040fe6000008103c */
[----:B------:R-:W2:Y:S04]  /*36890*/  LDL.LU R56, [R1+0xa0] ;  /* 0x0000a00001387983 */ /* 0x000ea80000300800 */
[----:B------:R-:W2:Y:S04]  /*368a0*/  LDL.LU R57, [R1+0xa4] ;  /* 0x0000a40001397983 */ /* 0x000ea80000300800 */
[----:B------:R-:W2:Y:S04]  /*368b0*/  LDL.LU R58, [R1+0xa8] ;  /* 0x0000a800013a7983 */ /* 0x000ea80000300800 */
[----:B------:R-:W2:Y:S01]  /*368c0*/  LDL.LU R59, [R1+0xac] ;  /* 0x0000ac00013b7983 */ /* 0x000ea20000300800 */
[C---:B------:R-:W-:Y:S03]  /*368d0*/  HMMA.1688.F32.TF32 R240, R72.reuse, R14, R68 ;  /* 0x0000000e48f0723c */ /* 0x040fe60000081044 */
        /* <DEDUP_REMOVED lines=45> */
[C---:B--2---:R-:W-:Y:S06]  /*36bb0*/  HMMA.1688.F32.TF32 R56, R72.reuse, R22, R56 ;  /* 0x000000164838723c */ /* 0x044fec0000081038 */
[C---:B---3--:R-:W-:Y:S06]  /*36bc0*/  HMMA.1688.F32.TF32 R60, R72.reuse, R26, R60 ;  /* 0x0000001a483c723c */ /* 0x048fec000008103c */
        /* <DEDUP_REMOVED lines=24> */
[----:B------:R-:W-:-:S15]  /*36d50*/  HMMA.1688.F32.TF32 R52, R72, R18, R52 ;  /* 0x000000124834723c */ /* 0x000fde0000081034 */
[----:B------:R-:W-:-:S08]  /*36d60*/  NOP ;  /* 0x0000000000007918 */ /* 0x000fd00000000000 */
[----:B------:R-:W-:Y:S04]  /*36d70*/  STL.64 [R1+0x630], R52 ;  /* 0x0006303401007387 */ /* 0x000fe80000100a00 */
[----:B------:R-:W-:Y:S04]  /*36d80*/  STL.64 [R1+0x638], R54 ;  /* 0x0006383601007387 */ /* 0x000fe80000100a00 */
[----:B------:R-:W-:Y:S04]  /*36d90*/  LDS R52, [R3+UR7+0xe180] ;  /* 0x00e1800703347984 */ /* 0x000fe80008000800 */
[----:B------:R-:W-:Y:S04]  /*36da0*/  LDS R54, [R3+UR7+0xf180] ;  /* 0x00f1800703367984 */ /* 0x000fe80008000800 */
[----:B------:R-:W-:Y:S04]  /*36db0*/  LDS R53, [R7+UR7+0xe180] ;  /* 0x00e1800707357984 */ /* 0x000fe80008000800 */
[----:B------:R-:W1:Y:S01]  /*36dc0*/  LDS R55, [R7+UR7+0xf180] ;  /* 0x00f1800707377984 */ /* 0x000e620008000800 */
[----:B---3--:R-:W-:-:S15]  /*36dd0*/  HMMA.1688.F32.TF32 R56, R72, R186, R56 ;  /* 0x000000ba4838723c */ /* 0x008fde0000081038 */
[----:B------:R-:W-:-:S08]  /*36de0*/  NOP ;  /* 0x0000000000007918 */ /* 0x000fd00000000000 */
[----:B------:R-:W-:Y:S04]  /*36df0*/  STL.64 [R1+0x9b0], R56 ;  /* 0x0009b03801007387 */ /* 0x000fe80000100a00 */
[----:B------:R2:W-:Y:S02]  /*36e00*/  STL.64 [R1+0x9b8], R58 ;  /* 0x0009b83a01007387 */ /* 0x0005e40000100a00 */
[----:B--2---:R-:W-:Y:S02]  /*36e10*/  HMMA.1688.F32.TF32 R56, R72, R182, R60 ;  /* 0x000000b64838723c */ /* 0x004fe4000008103c */
[----:B------:R-:W2:-:S15]  /*36e20*/  LDL.LU R60, [R1+0x2e0] ;  /* 0x0002e000013c7983 */ /* 0x000e9e0000300800 */
[----:B------:R-:W-:-:S06]  /*36e30*/  NOP ;  /* 0x0000000000007918 */ /* 0x000fcc0000000000 */
[----:B------:R-:W-:Y:S04]  /*36e40*/  STL.64 [R1+0x9a0], R56 ;  /* 0x0009a03801007387 */ /* 0x000fe80000100a00 */
[----:B------:R4:W-:Y:S04]  /*36e50*/  STL.64 [R1+0x9a8], R58 ;  /* 0x0009a83a01007387 */ /* 0x0009e80000100a00 */
[----:B------:R-:W2:Y:S04]  /*36e60*/  LDL.LU R61, [R1+0x2e4] ;  /* 0x0002e400013d7983 */ /* 0x000ea80000300800 */
[----:B------:R-:W2:Y:S01]  /*36e70*/  LDL.LU R62, [R1+0x2e8] ;  /* 0x0002e800013e7983 */ /* 0x000ea20000300800 */
[----:B----4-:R-:W-:Y:S03]  /*36e80*/  HMMA.1688.F32.TF32 R56, R72, R178, R64 ;  /* 0x000000b24838723c */ /* 0x010fe60000081040 */
[----:B------:R-:W2:Y:S04]  /*36e90*/  LDL.LU R63, [R1+0x2ec] ;  /* 0x0002ec00013f7983 */ /* 0x000ea80000300800 */
[----:B------:R-:W3:-:S15]  /*36ea0*/  LDL.LU R64, [R1+0x320] ;  /* 0x0003200001407983 */ /* 0x000ede0000300800 */
[----:B------:R-:W-:-:S01]  /*36eb0*/  NOP ;  /* 0x0000000000007918 */ /* 0x000fc20000000000 */
[----:B------:R-:W-:Y:S04]  /*36ec0*/  STL.64 [R1+0x990], R56 ;  /* 0x0009903801007387 */ /* 0x000fe80000100a00 */
[----:B------:R4:W-:Y:S04]  /*36ed0*/  STL.64 [R1+0x998], R58 ;  /* 0x0009983a01007387 */ /* 0x0009e80000100a00 */
[----:B------:R-:W3:Y:S04]  /*36ee0*/  LDL.LU R65, [R1+0x324] ;  /* 0x0003240001417983 */ /* 0x000ee80000300800 */
[----:B------:R-:W3:Y:S01]  /*36ef0*/  LDL.LU R66, [R1+0x328] ;  /* 0x0003280001427983 */ /* 0x000ee20000300800 */
[----:B----4-:R-:W-:Y:S03]  /*36f00*/  HMMA.1688.F32.TF32 R56, R72, R174, R68 ;  /* 0x000000ae4838723c */ /* 0x010fe60000081044 */
[----:B------:R-:W3:Y:S04]  /*36f10*/  LDL.LU R67, [R1+0x32c] ;  /* 0x00032c0001437983 */ /* 0x000ee80000300800 */
[----:B------:R-:W4:-:S15]  /*36f20*/  LDL.LU R68, [R1+0x480] ;  /* 0x0004800001447983 */ /* 0x000f1e0000300800 */
[----:B------:R-:W-:-:S01]  /*36f30*/  NOP ;  /* 0x0000000000007918 */ /* 0x000fc20000000000 */
[----:B------:R-:W-:Y:S04]  /*36f40*/  STL.64 [R1+0x980], R56 ;  /* 0x0009803801007387 */ /* 0x000fe80000100a00 */
[----:B------:R-:W-:Y:S04]  /*36f50*/  STL.64 [R1+0x988], R58 ;  /* 0x0009883a01007387 */ /* 0x000fe80000100a00 */
[----:B------:R-:W4:Y:S04]  /*36f60*/  LDL.LU R69, [R1+0x484] ;  /* 0x0004840001457983 */ /* 0x000f280000300800 */
[----:B------:R-:W4:Y:S04]  /*36f70*/  LDL.LU R70, [R1+0x488] ;  /* 0x0004880001467983 */ /* 0x000f280000300800 */
[----:B------:R-:W4:Y:S01]  /*36f80*/  LDL.LU R71, [R1+0x48c] ;  /* 0x00048c0001477983 */ /* 0x000f220000300800 */
[C---:B------:R-:W-:Y:S03]  /*36f90*/  HMMA.1688.F32.TF32 R88, R72.reuse, R170, R88 ;  /* 0x000000aa4858723c */ /* 0x040fe60000081058 */
[----:B------:R-:W-:Y:S03]  /*36fa0*/  LDS R56, [R3+UR7+0xe200] ;  /* 0x00e2000703387984 */ /* 0x000fe60008000800 */
[-C--:B------:R-:W-:Y:S01]  /*36fb0*/  HMMA.1688.F32.TF32 R72, R72, R166.reuse, R92 ;  /* 0x000000a64848723c */ /* 0x080fe2000008105c */
[----:B------:R-:W-:Y:S04]  /*36fc0*/  LDS R58, [R3+UR7+0xf200] ;  /* 0x00f20007033a7984 */ /* 0x000fe80008000800 */
[----:B------:R-:W-:Y:S01]  /*36fd0*/  LDS R57, [R7+UR7+0xe200] ;  /* 0x00e2000707397984 */ /* 0x000fe20008000800 */
[C---:B------:R-:W-:Y:S03]  /*36fe0*/  HMMA.1688.F32.TF32 R116, R48.reuse, R166, R116 ;  /* 0x000000a63074723c */ /* 0x040fe60000081074 */
[----:B------:R-:W1:Y:S08]  /*36ff0*/  LDS R59, [R7+UR7+0xf200] ;  /* 0x00f20007073b7984 */ /* 0x000e700008000800 */
[----:B------:R-:W-:Y:S04]  /*37000*/  STL.64 [R1+0x970], R88 ;  /* 0x0009705801007387 */ /* 0x000fe80000100a00 */
[----:B------:R-:W-:Y:S04]  /*37010*/  STL.64 [R1+0x978], R90 ;  /* 0x0009785a01007387 */ /* 0x000fe80000100a00 */
[----:B------:R-:W-:Y:S04]  /*37020*/  STL.64 [R1+0x620], R72 ;  /* 0x0006204801007387 */ /* 0x000fe80000100a00 */
[----:B------:R4:W-:Y:S01]  /*37030*/  STL.64 [R1+0x628], R74 ;  /* 0x0006284a01007387 */ /* 0x0009e20000100a00 */
[C---:B--2---:R-:W-:Y:S06]  /*37040*/  HMMA.1688.F32.TF32 R60, R48.reuse, R46, R60 ;  /* 0x0000002e303c723c */ /* 0x044fec000008103c */
[C---:B----4-:R-:W-:Y:S06]  /*37050*/  HMMA.1688.F32.TF32 R72, R48.reuse, R14, R68 ;  /* 0x0000000e3048723c */ /* 0x050fec0000081044 */
[C---:B---3--:R-:W-:Y:S06]  /*37060*/  HMMA.1688.F32.TF32 R68, R48.reuse, R10, R64 ;  /* 0x0000000a3044723c */ /* 0x048fec0000081040 */
[C---:B------:R-:W-:Y:S11]  /*37070*/  HMMA.1688.F32.TF32 R64, R48.reuse, R42, R248 ;  /* 0x0000002a3040723c */ /* 0x040ff600000810f8 */
[----:B------:R-:W-:Y:S04]  /*37080*/  STL.64 [R1+0x960], R72 ;  /* 0x0009604801007387 */ /* 0x000fe80000100a00 */
[----:B------:R-:W-:Y:S04]  /*37090*/  STL.64 [R1+0x968], R74 ;  /* 0x0009684a01007387 */ /* 0x000fe80000100a00 */
[----:B------:R-:W-:Y:S04]  /*370a0*/  STL.64 [R1+0x950], R68 ;  /* 0x0009504401007387 */ /* 0x000fe80000100a00 */
[----:B------:R2:W-:Y:S04]  /*370b0*/  STL.64 [R1+0x958], R70 ;  /* 0x0009584601007387 */ /* 0x0005e80000100a00 */
[----:B------:R-:W-:Y:S04]  /*370c0*/  STL.64 [R1+0x940], R60 ;  /* 0x0009403c01007387 */ /* 0x000fe80000100a00 */
[----:B------:R3:W-:Y:S01]  /*370d0*/  STL.64 [R1+0x948], R62 ;  /* 0x0009483e01007387 */ /* 0x0007e20000100a00 */
[C---:B--2---:R-:W-:Y:S06]  /*370e0*/  HMMA.1688.F32.TF32 R68, R48.reuse, R38, R140 ;  /* 0x000000263044723c */ /* 0x044fec000008108c */
[----:B---3--:R-:W-:Y:S01]  /*370f0*/  HMMA.1688.F32.TF32 R60, R48, R34, R136 ;  /* 0x00000022303c723c */ /* 0x008fe20000081088 */
[----:B------:R-:W-:Y:S04]  /*37100*/  STL.64 [R1+0x930], R64 ;  /* 0x0009304001007387 */ /* 0x000fe80000100a00 */
[----:B------:R2:W-:-:S12]  /*37110*/  STL.64 [R1+0x938], R66 ;  /* 0x0009384201007387 */ /* 0x0005d80000100a00 */
[----:B------:R-:W-:Y:S01]  /*37120*/  STL.64 [R1+0x920], R68 ;  /* 0x0009204401007387 */ /* 0x000fe20000100a00 */
[C---:B--2---:R-:W-:Y:S03]  /*37130*/  HMMA.1688.F32.TF32 R64, R48.reuse, R30, R132 ;  /* 0x0000001e3040723c */ /* 0x044fe60000081084 */
[----:B------:R2:W-:Y:S04]  /*37140*/  STL.64 [R1+0x928], R70 ;  /* 0x0009284601007387 */ /* 0x0005e80000100a00 */
[----:B------:R-:W-:Y:S04]  /*37150*/  STL.64 [R1+0x910], R60 ;  /* 0x0009103c01007387 */ /* 0x000fe80000100a00 */
[----:B------:R3:W-:Y:S01]  /*37160*/  STL.64 [R1+0x918], R62 ;  /* 0x0009183e01007387 */ /* 0x0007e20000100a00 */
[C---:B--2---:R-:W-:Y:S06]  /*37170*/  HMMA.1688.F32.TF32 R68, R48.reuse, R26, R128 ;  /* 0x0000001a3044723c */ /* 0x044fec0000081080 */
[C---:B---3--:R-:W-:Y:S05]  /*37180*/  HMMA.1688.F32.TF32 R60, R48.reuse, R22, R124 ;  /* 0x00000016303c723c */ /* 0x048fea000008107c */
[----:B------:R-:W-:Y:S04]  /*37190*/  STL.64 [R1+0x900], R64 ;  /* 0x0009004001007387 */ /* 0x000fe80000100a00 */
[----:B------:R2:W-:Y:S08]  /*371a0*/  STL.64 [R1+0x908], R66 ;  /* 0x0009084201007387 */ /* 0x0005f00000100a00 */
        /* <DEDUP_REMOVED lines=15> */
[----:B---3--:R-:W-:Y:S05]  /*372a0*/  HMMA.1688.F32.TF32 R60, R48, R170, R112 ;  /* 0x000000aa303c723c */ /* 0x008fea0000081070 */
[----:B------:R2:W-:Y:S04]  /*372b0*/  STL.64 [R1+0x8a0], R64 ;  /* 0x0008a04001007387 */ /* 0x0005e80000100a00 */
[----:B------:R3:W-:Y:S04]  /*372c0*/  STL.64 [R1+0x8a8], R66 ;  /* 0x0008a84201007387 */ /* 0x0007e80000100a00 */
[----:B--2---:R-:W2:Y:S04]  /*372d0*/  LDL.LU R64, [R1+0xb0] ;  /* 0x0000b00001407983 */ /* 0x004ea80000300800 */
[----:B------:R4:W-:Y:S04]  /*372e0*/  STL.64 [R1+0x890], R68 ;  /* 0x0008904401007387 */ /* 0x0009e80000100a00 */
[----:B------:R1:W-:Y:S04]  /*372f0*/  STL.64 [R1+0x898], R70 ;  /* 0x0008984601007387 */ /* 0x0003e80000100a00 */
[----:B------:R1:W-:Y:S04]  /*37300*/  STL.64 [R1+0x880], R60 ;  /* 0x0008803c01007387 */ /* 0x0003e80000100a00 */
[----:B------:R1:W-:Y:S04]  /*37310*/  STL.64 [R1+0x888], R62 ;  /* 0x0008883e01007387 */ /* 0x0003e80000100a00 */
[----:B------:R-:W2:Y:S04]  /*37320*/  LDL.LU R65, [R1+0xb4] ;  /* 0x0000b40001417983 */ /* 0x000ea80000300800 */
[----:B---3--:R-:W2:Y:S04]  /*37330*/  LDL.LU R66, [R1+0xb8] ;  /* 0x0000b80001427983 */ /* 0x008ea80000300800 */
[----:B------:R-:W2:Y:S04]  /*37340*/  LDL.LU R67, [R1+0xbc] ;  /* 0x0000bc0001437983 */ /* 0x000ea80000300800 */
[----:B----4-:R-:W3:Y:S04]  /*37350*/  LDL.LU R68, [R1+0x120] ;  /* 0x0001200001447983 */ /* 0x010ee80000300800 */
[----:B------:R-:W3:Y:S04]  /*37360*/  LDL.LU R69, [R1+0x124] ;  /* 0x0001240001457983 */ /* 0x000ee80000300800 */
[----:B-1----:R-:W3:Y:S04]  /*37370*/  LDL.LU R70, [R1+0x128] ;  /* 0x0001280001467983 */ /* 0x002ee80000300800 */
        /* <DEDUP_REMOVED lines=66> */
[----:B------:R1:W-:Y:S04]  /*377a0*/  STL.64 [R1+0x610], R116 ;  /* 0x0006107401007387 */ /* 0x0003e80000100a00 */
[----:B------:R1:W-:Y:S04]  /*377b0*/  STL.64 [R1+0x618], R118 ;  /* 0x0006187601007387 */ /* 0x0003e80000100a00 */
[----:B------:R-:W4:Y:S04]  /*377c0*/  LDL.LU R49, [R1+0x194] ;  /* 0x0001940001317983 */ /* 0x000f280000300800 */
[----:B------:R-:W4:Y:S04]  /*377d0*/  LDL.LU R50, [R1+0x198] ;  /* 0x0001980001327983 */ /* 0x000f280000300800 */
[----:B------:R-:W4:Y:S04]  /*377e0*/  LDL.LU R51, [R1+0x19c] ;  /* 0x00019c0001337983 */ /* 0x000f280000300800 */
[----:B-1----:R-:W4:Y:S04]  /*377f0*/  LDL.LU R116, [R1+0x130] ;  /* 0x0001300001747983 */ /* 0x002f280000300800 */
[----:B------:R-:W4:Y:S04]  /*37800*/  LDL.LU R117, [R1+0x134] ;  /* 0x0001340001757983 */ /* 0x000f280000300800 */
[----:B------:R-:W4:Y:S04]  /*37810*/  LDL.LU R118, [R1+0x138] ;  /* 0x0001380001767983 */ /* 0x000f280000300800 */
[----:B------:R-:W4:Y:S01]  /*37820*/  LDL.LU R119, [R1+0x13c] ;  /* 0x00013c0001777983 */ /* 0x000f220000300800 */
[C---:B--2---:R-:W-:Y:S06]  /*37830*/  HMMA.1688.F32.TF32 R124, R52.reuse, R38, R124 ;  /* 0x00000026347c723c */ /* 0x044fec000008107c */
[C---:B---3--:R-:W-:Y:S06]  /*37840*/  HMMA.1688.F32.TF32 R128, R52.reuse, R42, R128 ;  /* 0x0000002a3480723c */ /* 0x048fec0000081080 */
[C---:B----4-:R-:W-:Y:S06]  /*37850*/  HMMA.1688.F32.TF32 R132, R52.reuse, R46, R132 ;  /* 0x0000002e3484723c */ /* 0x050fec0000081084 */
[C---:B------:R-:W-:Y:S06]  /*37860*/  HMMA.1688.F32.TF32 R140, R52.reuse, R14, R140 ;  /* 0x0000000e348c723c */ /* 0x040fec000008108c */
[----:B------:R-:W-:-:S15]  /*37870*/  HMMA.1688.F32.TF32 R136, R52, R10, R136 ;  /* 0x0000000a3488723c */ /* 0x000fde0000081088 */
[----:B------:R-:W-:-:S02]  /*37880*/  NOP ;  /* 0x0000000000007918 */ /* 0x000fc40000000000 */
[----:B------:R-:W-:Y:S04]  /*37890*/  STL.64 [R1+0x600], R140 ;  /* 0x0006008c01007387 */ /* 0x000fe80000100a00 */
[----:B------:R1:W-:Y:S01]  /*378a0*/  STL.64 [R1+0x608], R142 ;  /* 0x0006088e01007387 */ /* 0x0003e20000100a00 */
[C---:B------:R-:W-:Y:S03]  /*378b0*/  HMMA.1688.F32.TF32 R120, R52.reuse, R34, R120 ;  /* 0x000000223478723c */ /* 0x040fe60000081078 */
        /* <DEDUP_REMOVED lines=22> */
[----:B------:R-:W-:-:S15]  /*37a20*/  HMMA.1688.F32.TF32 R48, R52, R30, R48 ;  /* 0x0000001e3430723c */ /* 0x000fde0000081030 */
[----:B------:R-:W-:-:S08]  /*37a30*/  NOP ;  /* 0x0000000000007918 */ /* 0x000fd00000000000 */
[----:B------:R-:W-:Y:S04]  /*37a40*/  STL.64 [R1+0x480], R48 ;  /* 0x0004803001007387 */ /* 0x000fe80000100a00 */
[----:B------:R1:W-:Y:S02]  /*37a50*/  STL.64 [R1+0x488], R50 ;  /* 0x0004883201007387 */ /* 0x0003e40000100a00 */
[C---:B-1----:R-:W-:Y:S06]  /*37a60*/  HMMA.1688.F32.TF32 R48, R52.reuse, R26, R116 ;  /* 0x0000001a3430723c */ /* 0x042fec0000081074 */
[C---:B------:R-:W-:Y:S06]  /*37a70*/  HMMA.1688.F32.TF32 R116, R52.reuse, R22, R112 ;  /* 0x000000163474723c */ /* 0x040fec0000081070 */
[----:B------:R-:W-:Y:S11]  /*37a80*/  HMMA.1688.F32.TF32 R112, R52, R18, R108 ;  /* 0x000000123470723c */ /* 0x000ff6000008106c */
[----:B------:R-:W-:Y:S04]  /*37a90*/  STL.64 [R1+0x3e0], R48 ;  /* 0x0003e03001007387 */ /* 0x000fe80000100a00 */
[----:B------:R-:W-:Y:S04]  /*37aa0*/  STL.64 [R1+0x3e8], R50 ;  /* 0x0003e83201007387 */ /* 0x000fe80000100a00 */
[----:B------:R-:W-:Y:S04]  /*37ab0*/  STL.64 [R1+0x3d0], R116 ;  /* 0x0003d07401007387 */ /* 0x000fe80000100a00 */
[----:B------:R-:W-:Y:S04]  /*37ac0*/  STL.64 [R1+0x3d8], R118 ;  /* 0x0003d87601007387 */ /* 0x000fe80000100a00 */
[----:B------:R-:W-:Y:S04]  /*37ad0*/  STL.64 [R1+0x3c0], R112 ;  /* 0x0003c07001007387 */ /* 0x000fe80000100a00 */
[----:B------:R2:W-:Y:S01]  /*37ae0*/  STL.64 [R1+0x3c8], R114 ;  /* 0x0003c87201007387 */ /* 0x0005e20000100a00 */
[C---:B------:R-:W-:Y:S06]  /*37af0*/  HMMA.1688.F32.TF32 R100, R56.reuse, R10, R100 ;  /* 0x0000000a3864723c */ /* 0x040fec0000081064 */
[----:B------:R-:W-:Y:S06]  /*37b00*/  HMMA.1688.F32.TF32 R64, R56, R22, R64 ;  /* 0x000000163840723c */ /* 0x000fec0000081040 */
[C---:B--2---:R-:W-:Y:S06]  /*37b10*/  HMMA.1688.F32.TF32 R112, R52.reuse, R178, R128 ;  /* 0x000000b23470723c */ /* 0x044fec0000081080 */
[C---:B---3--:R-:W-:Y:S06]  /*37b20*/  HMMA.1688.F32.TF32 R108, R52.reuse, R182, R124 ;  /* 0x000000b6346c723c */ /* 0x048fec000008107c */
[----:B----4-:R-:W-:-:S15]  /*37b30*/  HMMA.1688.F32.TF32 R48, R52, R186, R120 ;  /* 0x000000ba3430723c */ /* 0x010fde0000081078 */
[----:B------:R-:W-:-:S08]  /*37b40*/  NOP ;  /* 0x0000000000007918 */ /* 0x000fd00000000000 */
[----:B------:R-:W-:Y:S04]  /*37b50*/  STL.64 [R1+0x3b0], R48 ;  /* 0x0003b03001007387 */ /* 0x000fe80000100a00 */
[----:B------:R1:W-:Y:S02]  /*37b60*/  STL.64 [R1+0x3b8], R50 ;  /* 0x0003b83201007387 */ /* 0x0003e40000100a00 */
[C---:B-1----:R-:W-:Y:S02]  /*37b70*/  HMMA.1688.F32.TF32 R48, R52.reuse, R174, R132 ;  /* 0x000000ae3430723c */ /* 0x042fe40000081084 */
[----:B------:R-:W-:Y:S04]  /*37b80*/  STL.64 [R1+0x3a0], R108 ;  /* 0x0003a06c01007387 */ /* 0x000fe80000100a00 */
[----:B------:R1:W-:Y:S04]  /*37b90*/  STL.64 [R1+0x3a8], R110 ;  /* 0x0003a86e01007387 */ /* 0x0003e80000100a00 */
[----:B------:R-:W-:Y:S04]  /*37ba0*/  STL.64 [R1+0x330], R112 ;  /* 0x0003307001007387 */ /* 0x000fe80000100a00 */
[----:B------:R-:W-:Y:S01]  /*37bb0*/  STL.64 [R1+0x338], R114 ;  /* 0x0003387201007387 */ /* 0x000fe20000100a00 */
[C---:B-1----:R-:W-:Y:S06]  /*37bc0*/  HMMA.1688.F32.TF32 R108, R52.reuse, R170, R136 ;  /* 0x000000aa346c723c */ /* 0x042fec0000081088 */
[----:B------:R-:W-:Y:S02]  /*37bd0*/  HMMA.1688.F32.TF32 R52, R52, R166, R140 ;  /* 0x000000a63434723c */ /* 0x000fe4000008108c */
[----:B------:R-:W-:Y:S04]  /*37be0*/  STL.64 [R1+0x2e0], R48 ;  /* 0x0002e03001007387 */ /* 0x000fe80000100a00 */
[----:B------:R1:W-:Y:S02]  /*37bf0*/  STL.64 [R1+0x2e8], R50 ;  /* 0x0002e83201007387 */ /* 0x0003e40000100a00 */
[C---:B-1----:R-:W-:Y:S09]  /*37c00*/  HMMA.1688.F32.TF32 R48, R56.reuse, R14, R104 ;  /* 0x0000000e3830723c */ /* 0x042ff20000081068 */
[----:B------:R-:W-:Y:S04]  /*37c10*/  STL.64 [R1+0x2c0], R108 ;  /* 0x0002c06c01007387 */ /* 0x000fe80000100a00 */
[----:B------:R-:W-:Y:S04]  /*37c20*/  STL.64 [R1+0x2c8], R110 ;  /* 0x0002c86e01007387 */ /* 0x000fe80000100a00 */
[----:B------:R-:W-:Y:S04]  /*37c30*/  STL.64 [R1+0x2b0], R52 ;  /* 0x0002b03401007387 */ /* 0x000fe80000100a00 */
[----:B------:R1:W-:Y:S04]  /*37c40*/  STL.64 [R1+0x2b8], R54 ;  /* 0x0002b83601007387 */ /* 0x0003e80000100a00 */
[----:B------:R-:W-:Y:S01]  /*37c50*/  STL.64 [R1+0x2d0], R48 ;  /* 0x0002d03001007387 */ /* 0x000fe20000100a00 */
[C---:B-1----:R-:W-:Y:S03]  /*37c60*/  HMMA.1688.F32.TF32 R52, R56.reuse, R46, R96 ;  /* 0x0000002e3834723c */ /* 0x042fe60000081060 */
[----:B------:R1:W-:Y:S03]  /*37c70*/  STL.64 [R1+0x2d8], R50 ;  /* 0x0002d83201007387 */ /* 0x0003e60000100a00 */
[----:B-1----:R-:W-:Y:S01]  /*37c80*/  HMMA.1688.F32.TF32 R48, R56, R42, R60 ;  /* 0x0000002a3830723c */ /* 0x002fe2000008103c */
[----:B------:R-:W-:Y:S04]  /*37c90*/  STL.64 [R1+0x2f0], R100 ;  /* 0x0002f06401007387 */ /* 0x000fe80000100a00 */
[----:B------:R-:W-:-:S12]  /*37ca0*/  STL.64 [R1+0x2f8], R102 ;  /* 0x0002f86601007387 */ /* 0x000fd80000100a00 */
[----:B------:R-:W-:Y:S04]  /*37cb0*/  STL.64 [R1+0x320], R52 ;  /* 0x0003203401007387 */ /* 0x000fe80000100a00 */
[----:B------:R1:W-:Y:S04]  /*37cc0*/  STL.64 [R1+0x328], R54 ;  /* 0x0003283601007387 */ /* 0x0003e80000100a00 */
[----:B------:R-:W-:Y:S04]  /*37cd0*/  LDS R60, [R3+UR7+0xe280] ;  /* 0x00e28007033c7984 */ /* 0x000fe80008000800 */
[----:B------:R-:W-:Y:S01]  /*37ce0*/  LDS R62, [R3+UR7+0xf280] ;  /* 0x00f28007033e7984 */ /* 0x000fe20008000800 */
[C---:B-1----:R-:W-:Y:S03]  /*37cf0*/  HMMA.1688.F32.TF32 R52, R56.reuse, R38, R72 ;  /* 0x000000263834723c */ /* 0x042fe60000081048 */
[----:B------:R-:W-:Y:S04]  /*37d00*/  STL.64 [R1+0x300], R48 ;  /* 0x0003003001007387 */ /* 0x000fe80000100a00 */
[----:B------:R1:W-:Y:S01]  /*37d10*/  STL.64 [R1+0x308], R50 ;  /* 0x0003083201007387 */ /* 0x0003e20000100a00 */
[C---:B------:R-:W-:Y:S03]  /*37d20*/  HMMA.1688.F32.TF32 R72, R56.reuse, R34, R92 ;  /* 0x000000223848723c */ /* 0x040fe6000008105c */
[----:B------:R-:W-:Y:S04]  /*37d30*/  LDS R61, [R7+UR7+0xe280] ;  /* 0x00e28007073d7984 */ /* 0x000fe80008000800 */
[----:B------:R-:W2:Y:S01]  /*37d40*/  LDS R63, [R7+UR7+0xf280] ;  /* 0x00f28007073f7984 */ /* 0x000ea20008000800 */
[C---:B-1----:R-:W-:Y:S07]  /*37d50*/  HMMA.1688.F32.TF32 R48, R56.reuse, R30, R88 ;  /* 0x0000001e3830723c */ /* 0x042fee0000081058 */
[----:B------:R-:W-:Y:S04]  /*37d60*/  STL.64 [R1+0x390], R52 ;  /* 0x0003903401007387 */ /* 0x000fe80000100a00 */
[----:B------:R1:W-:Y:S04]  /*37d70*/  STL.64 [R1+0x398], R54 ;  /* 0x0003983601007387 */ /* 0x0003e80000100a00 */
[----:B------:R-:W-:Y:S04]  /*37d80*/  STL.64 [R1+0x380], R72 ;  /* 0x0003804801007387 */ /* 0x000fe80000100a00 */
[----:B------:R-:W-:Y:S01]  /*37d90*/  STL.64 [R1+0x388], R74 ;  /* 0x0003884a01007387 */ /* 0x000fe20000100a00 */
[C---:B-1----:R-:W-:Y:S03]  /*37da0*/  HMMA.1688.F32.TF32 R52, R56.reuse, R26, R68 ;  /* 0x0000001a3834723c */ /* 0x042fe60000081044 */
[----:B------:R-:W-:Y:S04]  /*37db0*/  STL.64 [R1+0x340], R48 ;  /* 0x0003403001007387 */ /* 0x000fe80000100a00 */
[----:B------:R1:W-:Y:S02]  /*37dc0*/  STL.64 [R1+0x348], R50 ;  /* 0x0003483201007387 */ /* 0x0003e40000100a00 */
[----:B-1----:R-:W-:-:S14]  /*37dd0*/  HMMA.1688.F32.TF32 R48, R56, R18, R248 ;  /* 0x000000123830723c */ /* 0x002fdc00000810f8 */
[----:B------:R-:W-:Y:S01]  /*37de0*/  STL.64 [R1+0x350], R52 ;  /* 0x0003503401007387 */ /* 0x000fe20000100a00 */
[C---:B------:R-:W-:Y:S03]  /*37df0*/  HMMA.1688.F32.TF32 R68, R56.reuse, R186, R160 ;  /* 0x000000ba3844723c */ /* 0x040fe600000810a0 */
[----:B------:R-:W-:Y:S04]  /*37e00*/  STL.64 [R1+0x358], R54 ;  /* 0x0003583601007387 */ /* 0x000fe80000100a00 */
[----:B------:R-:W-:Y:S04]  /*37e10*/  STL.64 [R1+0x360], R64 ;  /* 0x0003604001007387 */ /* 0x000fe80000100a00 */
[----:B------:R-:W-:Y:S01]  /*37e20*/  STL.64 [R1+0x368], R66 ;  /* 0x0003684201007387 */ /* 0x000fe20000100a00 */
[----:B------:R-:W-:Y:S01]  /*37e30*/  MOV R248, R5 ;  /* 0x0000000500f87202 */ /* 0x000fe20000000f00 */
[----:B------:R-:W-:Y:S01]  /*37e40*/  IMAD.MOV.U32 R249, RZ, RZ, R6 ;  /* 0x000000fffff97224 */ /* 0x000fe200078e0006 */
[----:B------:R-:W-:Y:S01]  /*37e50*/  MOV R251, R0 ;  /* 0x0000000000fb7202 */ /* 0x000fe20000000f00 */
[----:B------:R-:W-:Y:S01]  /*37e60*/  IMAD.MOV.U32 R250, RZ, RZ, R4 ;  /* 0x000000fffffa7224 */ /* 0x000fe200078e0004 */
[----:B------:R-:W-:Y:S04]  /*37e70*/  STL.64 [R1+0x370], R48 ;  /* 0x0003703001007387 */ /* 0x000fe80000100a00 */
[----:B------:R1:W-:Y:S04]  /*37e80*/  STL.64 [R1+0x378], R50 ;  /* 0x0003783201007387 */ /* 0x0003e80000100a00 */
[----:B------:R-:W-:Y:S04]  /*37e90*/  LDS R52, [R3+UR7+0xe300] ;  /* 0x00e3000703347984 */ /* 0x000fe80008000800 */
[----:B------:R-:W-:Y:S01]  /*37ea0*/  LDS R54, [R3+UR7+0xf300] ;  /* 0x00f3000703367984 */ /* 0x000fe20008000800 */
[C---:B-1----:R-:W-:Y:S03]  /*37eb0*/  HMMA.1688.F32.TF32 R48, R56.reuse, R182, R144 ;  /* 0x000000b63830723c */ /* 0x042fe60000081090 */
[----:B------:R-:W-:Y:S04]  /*37ec0*/  STL.64 [R1+0x870], R68 ;  /* 0x0008704401007387 */ /* 0x000fe80000100a00 */
[----:B------:R-:W-:Y:S01]  /*37ed0*/  LDS R53, [R7+UR7+0xe300] ;  /* 0x00e3000707357984 */ /* 0x000fe20008000800 */
[C---:B------:R-:W-:Y:S03]  /*37ee0*/  HMMA.1688.F32.TF32 R64, R56.reuse, R178, R148 ;  /* 0x000000b23840723c */ /* 0x040fe60000081094 */
[----:B------:R1:W-:Y:S04]  /*37ef0*/  STL.64 [R1+0x878], R70 ;  /* 0x0008784601007387 */ /* 0x0003e80000100a00 */
[----:B------:R-:W3:Y:S01]  /*37f00*/  LDS R55, [R7+UR7+0xf300] ;  /* 0x00f3000707377984 */ /* 0x000ee20008000800 */
[C---:B-1----:R-:W-:Y:S07]  /*37f10*/  HMMA.1688.F32.TF32 R68, R56.reuse, R174, R152 ;  /* 0x000000ae3844723c */ /* 0x042fee0000081098 */
[----:B------:R-:W-:Y:S04]  /*37f20*/  STL.64 [R1+0x860], R48 ;  /* 0x0008603001007387 */ /* 0x000fe80000100a00 */
[----:B------:R1:W-:Y:S02]  /*37f30*/  STL.64 [R1+0x868], R50 ;  /* 0x0008683201007387 */ /* 0x0003e40000100a00 */
[C---:B-1----:R-:W-:Y:S02]  /*37f40*/  HMMA.1688.F32.TF32 R48, R56.reuse, R170, R156 ;  /* 0x000000aa3830723c */ /* 0x042fe4000008109c */
[----:B------:R1:W-:Y:S04]  /*37f50*/  STL.64 [R1+0x850], R64 ;  /* 0x0008504001007387 */ /* 0x0003e80000100a00 */
[----:B------:R4:W-:Y:S04]  /*37f60*/  STL.64 [R1+0x858], R66 ;  /* 0x0008584201007387 */ /* 0x0009e80000100a00 */
[----:B-1----:R-:W3:Y:S04]  /*37f70*/  LDL.LU R64, [R1+0x70] ;  /* 0x0000700001407983 */ /* 0x002ee80000300800 */
[----:B------:R1:W-:Y:S04]  /*37f80*/  STL.64 [R1+0x840], R68 ;  /* 0x0008404401007387 */ /* 0x0003e80000100a00 */
[----:B------:R2:W-:Y:S05]  /*37f90*/  STL.64 [R1+0x848], R70 ;  /* 0x0008484601007387 */ /* 0x0005ea0000100a00 */
[----:B------:R-:W-:Y:S04]  /*37fa0*/  STL.64 [R1+0x830], R48 ;  /* 0x0008303001007387 */ /* 0x000fe80000100a00 */
[----:B------:R-:W-:Y:S04]  /*37fb0*/  STL.64 [R1+0x838], R50 ;  /* 0x0008383201007387 */ /* 0x000fe80000100a00 */
[----:B------:R-:W3:Y:S04]  /*37fc0*/  LDL.LU R65, [R1+0x74] ;  /* 0x0000740001417983 */ /* 0x000ee80000300800 */
[----:B----4-:R-:W4:Y:S04]  /*37fd0*/  LDL.LU R66, [R1+0x78] ;  /* 0x0000780001427983 */ /* 0x010f280000300800 */
[----:B------:R-:W4:Y:S04]  /*37fe0*/  LDL.LU R67, [R1+0x7c] ;  /* 0x00007c0001437983 */ /* 0x000f280000300800 */
        /* <DEDUP_REMOVED lines=80> */
[----:B------:R-:W1:Y:S08]  /*384f0*/  LDS R50, [R3+UR7+0xf380] ;  /* 0x00f3800703327984 */ /* 0x000e700008000800 */
[----:B------:R-:W-:Y:S04]  /*38500*/  STL.64 [R1+0x310], R56 ;  /* 0x0003103801007387 */ /* 0x000fe80000100a00 */
[----:B------:R1:W-:Y:S01]  /*38510*/  STL.64 [R1+0x318], R58 ;  /* 0x0003183a01007387 */ /* 0x0003e20000100a00 */
[C---:B----4-:R-:W-:Y:S06]  /*38520*/  HMMA.1688.F32.TF32 R124, R60.reuse, R30, R124 ;  /* 0x0000001e3c7c723c */ /* 0x050fec000008107c */
[C---:B--2---:R-:W-:Y:S06]  /*38530*/  HMMA.1688.F32.TF32 R136, R60.reuse, R42, R136 ;  /* 0x0000002a3c88723c */ /* 0x044fec0000081088 */
[C---:B---3--:R-:W-:Y:S06]  /*38540*/  HMMA.1688.F32.TF32 R144, R60.reuse, R14, R144 ;  /* 0x0000000e3c90723c */ /* 0x048fec0000081090 */
[C---:B-1----:R-:W-:Y:S06]  /*38550*/  HMMA.1688.F32.TF32 R56, R60.reuse, R10, R160 ;  /* 0x0000000a3c38723c */ /* 0x042fec00000810a0 */
[C---:B------:R-:W-:Y:S11]  /*38560*/  HMMA.1688.F32.TF32 R84, R60.reuse, R46, R140 ;  /* 0x0000002e3c54723c */ /* 0x040ff6000008108c */
[----:B------:R-:W-:Y:S04]  /*38570*/  STL.64 [R1+0x820], R144 ;  /* 0x0008209001007387 */ /* 0x000fe80000100a00 */
[----:B------:R-:W-:Y:S04]  /*38580*/  STL.64 [R1+0x828], R146 ;  /* 0x0008289201007387 */ /* 0x000fe80000100a00 */
[----:B------:R-:W-:Y:S04]  /*38590*/  STL.64 [R1+0x810], R56 ;  /* 0x0008103801007387 */ /* 0x000fe80000100a00 */
[----:B------:R1:W-:Y:S02]  /*385a0*/  STL.64 [R1+0x818], R58 ;  /* 0x0008183a01007387 */ /* 0x0003e40000100a00 */
[C---:B-1----:R-:W-:Y:S02]  /*385b0*/  HMMA.1688.F32.TF32 R56, R60.reuse, R38, R132 ;  /* 0x000000263c38723c */ /* 0x042fe40000081084 */
[----:B------:R-:W-:Y:S04]  /*385c0*/  STL.64 [R1+0x800], R84 ;  /* 0x0008005401007387 */ /* 0x000fe80000100a00 */
[----:B------:R1:W-:Y:S04]  /*385d0*/  STL.64 [R1+0x808], R86 ;  /* 0x0008085601007387 */ /* 0x0003e80000100a00 */
[----:B------:R-:W-:Y:S04]  /*385e0*/  STL.64 [R1+0x7f0], R136 ;  /* 0x0007f08801007387 */ /* 0x000fe80000100a00 */
[----:B------:R-:W-:Y:S01]  /*385f0*/  STL.64 [R1+0x7f8], R138 ;  /* 0x0007f88a01007387 */ /* 0x000fe20000100a00 */
[C---:B-1----:R-:W-:Y:S08]  /*38600*/  HMMA.1688.F32.TF32 R84, R60.reuse, R34, R128 ;  /* 0x000000223c54723c */ /* 0x042ff00000081080 */
[----:B------:R-:W-:Y:S04]  /*38610*/  STL.64 [R1+0x7e0], R56 ;  /* 0x0007e03801007387 */ /* 0x000fe80000100a00 */
[----:B------:R1:W-:Y:S02]  /*38620*/  STL.64 [R1+0x7e8], R58 ;  /* 0x0007e83a01007387 */ /* 0x0003e40000100a00 */
[C---:B-1----:R-:W-:Y:S09]  /*38630*/  HMMA.1688.F32.TF32 R56, R60.reuse, R26, R120 ;  /* 0x0000001a3c38723c */ /* 0x042ff20000081078 */
[----:B------:R-:W-:Y:S04]  /*38640*/  STL.64 [R1+0x4c0], R84 ;  /* 0x0004c05401007387 */ /* 0x000fe80000100a00 */
[----:B------:R1:W-:Y:S01]  /*38650*/  STL.64 [R1+0x4c8], R86 ;  /* 0x0004c85601007387 */ /* 0x0003e20000100a00 */
[C---:B------:R-:W-:Y:S03]  /*38660*/  HMMA.1688.F32.TF32 R112, R60.reuse, R18, R112 ;  /* 0x000000123c70723c */ /* 0x040fe60000081070 */
[----:B------:R-:W-:Y:S04]  /*38670*/  STL.64 [R1+0x7d0], R124 ;  /* 0x0007d07c01007387 */ /* 0x000fe80000100a00 */
[----:B------:R-:W-:Y:S01]  /*38680*/  STL.64 [R1+0x7d8], R126 ;  /* 0x0007d87e01007387 */ /* 0x000fe20000100a00 */
[C---:B-1----:R-:W-:Y:S03]  /*38690*/  HMMA.1688.F32.TF32 R84, R60.reuse, R22, R116 ;  /* 0x000000163c54723c */ /* 0x042fe60000081074 */
[----:B------:R-:W-:Y:S04]  /*386a0*/  STL.64 [R1+0x7c0], R56 ;  /* 0x0007c03801007387 */ /* 0x000fe80000100a00 */
[----:B------:R1:W-:Y:S02]  /*386b0*/  STL.64 [R1+0x7c8], R58 ;  /* 0x0007c83a01007387 */ /* 0x0003e40000100a00 */
[----:B-1----:R-:W-:-:S14]  /*386c0*/  HMMA.1688.F32.TF32 R56, R60, R186, R188 ;  /* 0x000000ba3c38723c */ /* 0x002fdc00000810bc */
[----:B------:R-:W-:Y:S04]  /*386d0*/  STL.64 [R1+0x570], R84 ;  /* 0x0005705401007387 */ /* 0x000fe80000100a00 */
[----:B------:R1:W-:Y:S04]  /*386e0*/  STL.64 [R1+0x578], R86 ;  /* 0x0005785601007387 */ /* 0x0003e80000100a00 */
[----:B------:R-:W-:Y:S04]  /*386f0*/  STL.64 [R1+0x7b0], R112 ;  /* 0x0007b07001007387 */ /* 0x000fe80000100a00 */
[----:B------:R2:W-:Y:S01]  /*38700*/  STL.64 [R1+0x7b8], R114 ;  /* 0x0007b87201007387 */ /* 0x0005e20000100a00 */
[C---:B-1----:R-:W-:Y:S03]  /*38710*/  HMMA.1688.F32.TF32 R84, R60.reuse, R182, R192 ;  /* 0x000000b63c54723c */ /* 0x042fe600000810c0 */
[----:B------:R-:W-:Y:S03]  /*38720*/  STL.64 [R1+0x7a0], R56 ;  /* 0x0007a03801007387 */ /* 0x000fe60000100a00 */
[C---:B--2---:R-:W-:Y:S01]  /*38730*/  HMMA.1688.F32.TF32 R112, R60.reuse, R178, R196 ;  /* 0x000000b23c70723c */ /* 0x044fe200000810c4 */
[----:B------:R1:W-:Y:S05]  /*38740*/  STL.64 [R1+0x7a8], R58 ;  /* 0x0007a83a01007387 */ /* 0x0003ea0000100a00 */
[C---:B-1----:R-:W-:Y:S11]  /*38750*/  HMMA.1688.F32.TF32 R56, R60.reuse, R174, R200 ;  /* 0x000000ae3c38723c */ /* 0x042ff600000810c8 */
[----:B------:R-:W-:Y:S04]  /*38760*/  STL.64 [R1+0x790], R84 ;  /* 0x0007905401007387 */ /* 0x000fe80000100a00 */
[----:B------:R1:W-:Y:S04]  /*38770*/  STL.64 [R1+0x798], R86 ;  /* 0x0007985601007387 */ /* 0x0003e80000100a00 */
[----:B------:R-:W-:Y:S04]  /*38780*/  STL.64 [R1+0x5d0], R112 ;  /* 0x0005d07001007387 */ /* 0x000fe80000100a00 */
[----:B------:R-:W-:Y:S01]  /*38790*/  STL.64 [R1+0x5d8], R114 ;  /* 0x0005d87201007387 */ /* 0x000fe20000100a00 */
[C---:B-1----:R-:W-:Y:S06]  /*387a0*/  HMMA.1688.F32.TF32 R84, R60.reuse, R170, R204 ;  /* 0x000000aa3c54723c */ /* 0x042fec00000810cc */
[----:B------:R-:W-:Y:S01]  /*387b0*/  HMMA.1688.F32.TF32 R60, R60, R166, R212 ;  /* 0x000000a63c3c723c */ /* 0x000fe200000810d4 */
[----:B------:R-:W-:Y:S04]  /*387c0*/  STL.64 [R1+0x520], R56 ;  /* 0x0005203801007387 */ /* 0x000fe80000100a00 */
[----:B------:R1:W-:Y:S02]  /*387d0*/  STL.64 [R1+0x528], R58 ;  /* 0x0005283a01007387 */ /* 0x0003e40000100a00 */
[C---:B-1----:R-:W-:Y:S10]  /*387e0*/  HMMA.1688.F32.TF32 R56, R52.reuse, R14, R108 ;  /* 0x0000000e3438723c */ /* 0x042ff4000008106c */
        /* <DEDUP_REMOVED lines=10> */
[----:B------:R-:W-:Y:S01]  /*38890*/  STL.64 [R1+0x288], R86 ;  /* 0x0002885601007387 */ /* 0x000fe20000100a00 */
[C---:B------:R-:W-:Y:S03]  /*388a0*/  HMMA.1688.F32.TF32 R72, R52.reuse, R38, R72 ;  /* 0x000000263448723c */ /* 0x040fe60000081048 */
[----:B------:R-:W-:Y:S04]  /*388b0*/  STL.64 [R1+0x270], R60 ;  /* 0x0002703c01007387 */ /* 0x000fe80000100a00 */
[----:B------:R1:W-:Y:S04]  /*388c0*/  STL.64 [R1+0x278], R62 ;  /* 0x0002783e01007387 */ /* 0x0003e80000100a00 */
[----:B------:R-:W-:Y:S01]  /*388d0*/  STL.64 [R1+0x260], R56 ;  /* 0x0002603801007387 */ /* 0x000fe20000100a00 */
[C---:B-1----:R-:W-:Y:S03]  /*388e0*/  HMMA.1688.F32.TF32 R60, R52.reuse, R34, R92 ;  /* 0x00000022343c723c */ /* 0x042fe6000008105c */
[----:B------:R1:W-:Y:S03]  /*388f0*/  STL.64 [R1+0x268], R58 ;  /* 0x0002683a01007387 */ /* 0x0003e60000100a00 */
[C---:B-1----:R-:W-:Y:S05]  /*38900*/  HMMA.1688.F32.TF32 R56, R52.reuse, R30, R88 ;  /* 0x0000001e3438723c */ /* 0x042fea0000081058 */
[----:B------:R-:W-:Y:S04]  /*38910*/  STL.64 [R1+0x250], R72 ;  /* 0x0002504801007387 */ /* 0x000fe80000100a00 */
[----:B------:R-:W-:Y:S01]  /*38920*/  STL.64 [R1+0x258], R74 ;  /* 0x0002584a01007387 */ /* 0x000fe20000100a00 */
[C---:B------:R-:W-:Y:S07]  /*38930*/  HMMA.1688.F32.TF32 R68, R52.reuse, R26, R68 ;  /* 0x0000001a3444723c */ /* 0x040fee0000081044 */
[----:B------:R-:W-:Y:S04]  /*38940*/  STL.64 [R1+0x240], R60 ;  /* 0x0002403c01007387 */ /* 0x000fe80000100a00 */
[----:B------:R1:W-:Y:S04]  /*38950*/  STL.64 [R1+0x248], R62 ;  /* 0x0002483e01007387 */ /* 0x0003e80000100a00 */
[----:B------:R-:W-:Y:S01]  /*38960*/  STL.64 [R1+0x230], R56 ;  /* 0x0002303801007387 */ /* 0x000fe20000100a00 */
[C---:B-1----:R-:W-:Y:S03]  /*38970*/  HMMA.1688.F32.TF32 R60, R52.reuse, R22, R64 ;  /* 0x00000016343c723c */ /* 0x042fe60000081040 */
[----:B------:R1:W-:Y:S03]  /*38980*/  STL.64 [R1+0x238], R58 ;  /* 0x0002383a01007387 */ /* 0x0003e60000100a00 */
[----:B-1----:R-:W-:Y:S01]  /*38990*/  HMMA.1688.F32.TF32 R56, R52, R18, R248 ;  /* 0x000000123438723c */ /* 0x002fe200000810f8 */
[----:B------:R-:W-:Y:S01]  /*389a0*/  STL.64 [R1+0x220], R68 ;  /* 0x0002204401007387 */ /* 0x000fe20000100a00 */
[----:B------:R-:W-:-:S03]  /*389b0*/  IMAD.MOV.U32 R88, RZ, RZ, R40 ;  /* 0x000000ffff587224 */ /* 0x000fc600078e0028 */
[----:B------:R-:W-:-:S12]  /*389c0*/  STL.64 [R1+0x228], R70 ;  /* 0x0002284601007387 */ /* 0x000fd80000100a00 */
[----:B------:R-:W-:Y:S01]  /*389d0*/  STL.64 [R1+0x210], R60 ;  /* 0x0002103c01007387 */ /* 0x000fe20000100a00 */
[----:B------:R-:W-:-:S03]  /*389e0*/  IMAD.MOV.U32 R89, RZ, RZ, R41 ;  /* 0x000000ffff597224 */ /* 0x000fc600078e0029 */
[----:B------:R-:W-:Y:S01]  /*389f0*/  STL.64 [R1+0x218], R62 ;  /* 0x0002183e01007387 */ /* 0x000fe20000100a00 */
[----:B------:R-:W-:-:S03]  /*38a00*/  MOV R96, R44 ;  /* 0x0000002c00607202 */ /* 0x000fc60000000f00 */
[----:B------:R-:W2:Y:S01]  /*38a10*/  LDL.LU R40, [R1+0x1650] ;  /* 0x0016500001287983 */ /* 0x000ea20000300800 */
[----:B------:R-:W-:-:S03]  /*38a20*/  IMAD.MOV.U32 R97, RZ, RZ, R45 ;  /* 0x000000ffff617224 */ /* 0x000fc600078e002d */
[----:B------:R-:W-:Y:S01]  /*38a30*/  STL.64 [R1+0x200], R56 ;  /* 0x0002003801007387 */ /* 0x000fe20000100a00 */
[----:B------:R-:W-:-:S03]  /*38a40*/  IMAD.MOV.U32 R98, RZ, RZ, R252 ;  /* 0x000000ffff627224 */ /* 0x000fc600078e00fc */
[----:B------:R1:W-:Y:S01]  /*38a50*/  STL.64 [R1+0x208], R58 ;  /* 0x0002083a01007387 */ /* 0x0003e20000100a00 */
[----:B------:R-:W-:-:S03]  /*38a60*/  MOV R99, R2 ;  /* 0x0000000200637202 */ /* 0x000fc60000000f00 */
[----:B------:R-:W3:Y:S01]  /*38a70*/  LDL.LU R41, [R1+0x164c] ;  /* 0x00164c0001297983 */ /* 0x000ee20000300800 */
[----:B------:R-:W-:-:S03]  /*38a80*/  IMAD.MOV.U32 R100, RZ, RZ, R0 ;  /* 0x000000ffff647224 */ /* 0x000fc600078e0000 */
[----:B------:R-:W4:Y:S01]  /*38a90*/  LDL.LU R44, [R1+0x1648] ;  /* 0x00164800012c7983 */ /* 0x000f220000300800 */
[----:B------:R-:W-:-:S03]  /*38aa0*/  IMAD.MOV.U32 R101, RZ, RZ, R4 ;  /* 0x000000ffff657224 */ /* 0x000fc600078e0004 */
[----:B------:R-:W4:Y:S01]  /*38ab0*/  LDL.LU R45, [R1+0x1644] ;  /* 0x00164400012d7983 */ /* 0x000f220000300800 */
[----:B------:R-:W-:-:S03]  /*38ac0*/  MOV R102, R6 ;  /* 0x0000000600667202 */ /* 0x000fc60000000f00 */
[----:B------:R-:W2:Y:S01]  /*38ad0*/  LDL.LU R252, [R1+0x1640] ;  /* 0x0016400001fc7983 */ /* 0x000ea20000300800 */
[----:B------:R-:W-:-:S03]  /*38ae0*/  IMAD.MOV.U32 R103, RZ, RZ, R5 ;  /* 0x000000ffff677224 */ /* 0x000fc600078e0005 */
[----:B------:R-:W3:Y:S04]  /*38af0*/  LDL.LU R2, [R1+0x163c] ;  /* 0x00163c0001027983 */ /* 0x000ee80000300800 */
[----:B------:R-:W4:Y:S04]  /*38b00*/  LDL.LU R0, [R1+0x1638] ;  /* 0x0016380001007983 */ /* 0x000f280000300800 */
[----:B------:R-:W4:Y:S04]  /*38b10*/  LDL.LU R4, [R1+0x1634] ;  /* 0x0016340001047983 */ /* 0x000f280000300800 */
[----:B------:R-:W4:Y:S04]  /*38b20*/  LDL.LU R6, [R1+0x1630] ;  /* 0x0016300001067983 */ /* 0x000f280000300800 */
[----:B------:R-:W4:Y:S01]  /*38b30*/  LDL.LU R5, [R1+0x162c] ;  /* 0x00162c0001057983 */ /* 0x000f220000300800 */
[----:B------:R-:W-:Y:S01]  /*38b40*/  UIADD3 UR5, UR5, 0x1, URZ ;  /* 0x0000000105057890 */ /* 0x000fe2000fffe03f */
[----:B------:R-:W-:Y:S01]  /*38b50*/  BAR.SYNC.DEFER_BLOCKING 0x0 ;  /* 0x0000000000007b1d */ /* 0x000fe20000010000 */
[----:B--2---:R-:W-:-:S05]  /*38b60*/  IMAD.MOV.U32 R108, RZ, RZ, R252 ;  /* 0x000000ffff6c7224 */ /* 0x004fca00078e00fc */
[----:B------:R-:W2:Y:S01]  /*38b70*/  LDL.LU R252, [R1+0x1628] ;  /* 0x0016280001fc7983 */ /* 0x000ea20000300800 */
[----:B---3--:R-:W-:-:S03]  /*38b80*/  MOV R109, R2 ;  /* 0x00000002006d7202 */ /* 0x008fc60000000f00 */
[----:B------:R-:W3:Y:S01]  /*38b90*/  LDL.LU R2, [R1+0x1624] ;  /* 0x0016240001027983 */ /* 0x000ee20000300800 */
[----:B----4-:R-:W-:-:S03]  /*38ba0*/  IMAD.MOV.U32 R110, RZ, RZ, R0 ;  /* 0x000000ffff6e7224 */ /* 0x010fc600078e0000 */
[----:B------:R-:W4:Y:S01]  /*38bb0*/  LDL.LU R0, [R1+0x1620] ;  /* 0x0016200001007983 */ /* 0x000f220000300800 */
[----:B------:R-:W-:-:S03]  /*38bc0*/  IMAD.MOV.U32 R111, RZ, RZ, R4 ;  /* 0x000000ffff6f7224 */ /* 0x000fc600078e0004 */
[----:B------:R-:W4:Y:S01]  /*38bd0*/  LDL.LU R4, [R1+0x161c] ;  /* 0x00161c0001047983 */ /* 0x000f220000300800 */
[----:B------:R-:W-:-:S03]  /*38be0*/  MOV R112, R6 ;  /* 0x0000000600707202 */ /* 0x000fc60000000f00 */
[----:B------:R-:W4:Y:S01]  /*38bf0*/  LDL.LU R6, [R1+0x1618] ;  /* 0x0016180001067983 */ /* 0x000f220000300800 */
[----:B------:R-:W-:-:S03]  /*38c00*/  IMAD.MOV.U32 R113, RZ, RZ, R5 ;  /* 0x000000ffff717224 */ /* 0x000fc600078e0005 */
[----:B------:R-:W4:Y:S01]  /*38c10*/  LDL.LU R5, [R1+0x1614] ;  /* 0x0016140001057983 */ /* 0x000f220000300800 */
[----:B--2---:R-:W-:-:S03]  /*38c20*/  IMAD.MOV.U32 R114, RZ, RZ, R252 ;  /* 0x000000ffff727224 */ /* 0x004fc600078e00fc */
[----:B------:R-:W2:Y:S01]  /*38c30*/  LDL.LU R252, [R1+0x1610] ;  /* 0x0016100001fc7983 */ /* 0x000ea20000300800 */
[----:B---3--:R-:W-:-:S03]  /*38c40*/  MOV R115, R2 ;  /* 0x0000000200737202 */ /* 0x008fc60000000f00 */
[----:B------:R-:W3:Y:S01]  /*38c50*/  LDL.LU R2, [R1+0x160c] ;  /* 0x00160c0001027983 */ /* 0x000ee20000300800 */
[----:B----4-:R-:W-:-:S03]  /*38c60*/  IMAD.MOV.U32 R116, RZ, RZ, R0 ;  /* 0x000000ffff747224 */ /* 0x010fc600078e0000 */
[----:B------:R-:W4:Y:S01]  /*38c70*/  LDL.LU R0, [R1+0x1608] ;  /* 0x0016080001007983 */ /* 0x000f220000300800 */
[----:B------:R-:W-:-:S03]  /*38c80*/  IMAD.MOV.U32 R117, RZ, RZ, R4 ;  /* 0x000000ffff757224 */ /* 0x000fc600078e0004 */
[----:B------:R-:W2:Y:S01]  /*38c90*/  LDL.LU R4, [R1+0x1604] ;  /* 0x0016040001047983 */ /* 0x000ea20000300800 */
[----:B------:R-:W-:-:S03]  /*38ca0*/  MOV R118, R6 ;  /* 0x0000000600767202 */ /* 0x000fc60000000f00 */
[----:B------:R-:W3:Y:S01]  /*38cb0*/  LDL.LU R6, [R1+0x1600] ;  /* 0x0016000001067983 */ /* 0x000ee20000300800 */
[----:B------:R-:W-:-:S03]  /*38cc0*/  IMAD.MOV.U32 R119, RZ, RZ, R5 ;  /* 0x000000ffff777224 */ /* 0x000fc600078e0005 */
[----:B------:R-:W4:Y:S04]  /*38cd0*/  LDL.LU R5, [R1+0x15fc] ;  /* 0x0015fc0001057983 */ /* 0x000f280000300800 */
[----:B------:R-:W2:Y:S04]  /*38ce0*/  LDL.LU R124, [R1+0x5f0] ;  /* 0x0005f000017c7983 */ /* 0x000ea80000300800 */
[----:B------:R-:W2:Y:S04]  /*38cf0*/  LDL.LU R125, [R1+0x5f4] ;  /* 0x0005f400017d7983 */ /* 0x000ea80000300800 */
[----:B------:R-:W2:Y:S04]  /*38d00*/  LDL.LU R126, [R1+0x5f8] ;  /* 0x0005f800017e7983 */ /* 0x000ea80000300800 */
[----:B------:R-:W2:Y:S01]  /*38d10*/  LDL.LU R127, [R1+0x5fc] ;  /* 0x0005fc00017f7983 */ /* 0x000ea20000300800 */
[----:B---3--:R-:W-:-:S03]  /*38d20*/  IMAD.MOV.U32 R128, RZ, RZ, R6 ;  /* 0x000000ffff807224 */ /* 0x008fc600078e0006 */
[----:B------:R-:W3:Y:S01]  /*38d30*/  LDL.LU R6, [R1+0x15f8] ;  /* 0x0015f80001067983 */ /* 0x000ee20000300800 */
[----:B----4-:R-:W-:-:S03]  /*38d40*/  MOV R129, R5 ;  /* 0x0000000500817202 */ /* 0x010fc60000000f00 */
[----:B------:R-:W4:Y:S04]  /*38d50*/  LDL.LU R5, [R1+0x15f4] ;  /* 0x0015f40001057983 */ /* 0x000f280000300800 */
[----:B------:R-:W4:Y:S04]  /*38d60*/  LDL.LU R130, [R1+0x6a8] ;  /* 0x0006a80001827983 */ /* 0x000f280000300800 */
[----:B------:R-:W4:Y:S04]  /*38d70*/  LDL.LU R131, [R1+0x6ac] ;  /* 0x0006ac0001837983 */ /* 0x000f280000300800 */
[----:B------:R-:W4:Y:S04]  /*38d80*/  LDL.LU R132, [R1+0x730] ;  /* 0x0007300001847983 */ /* 0x000f280000300800 */
[----:B------:R-:W4:Y:S01]  /*38d90*/  LDL.LU R133, [R1+0x734] ;  /* 0x0007340001857983 */ /* 0x000f220000300800 */
[C---:B-1----:R-:W-:Y:S06]  /*38da0*/  HMMA.1688.F32.TF32 R56, R52.reuse, R186, R216 ;  /* 0x000000ba3438723c */ /* 0x042fec00000810d8 */
[----:B------:R-:W-:Y:S01]  /*38db0*/  HMMA.1688.F32.TF32 R60, R52, R182, R220 ;  /* 0x000000b6343c723c */ /* 0x000fe200000810dc */
[----:B--2---:R-:W-:Y:S01]  /*38dc0*/  MOV R120, R4 ;  /* 0x0000000400787202 */ /* 0x004fe20000000f00 */
[----:B------:R-:W-:Y:S01]  /*38dd0*/  IMAD.MOV.U32 R121, RZ, RZ, R0 ;  /* 0x000000ffff797224 */ /* 0x000fe200078e0000 */
[----:B------:R-:W-:Y:S01]  /*38de0*/  MOV R123, R252 ;  /* 0x000000fc007b7202 */ /* 0x000fe20000000f00 */
[----:B------:R-:W-:-:S02]  /*38df0*/  IMAD.MOV.U32 R122, RZ, RZ, R2 ;  /* 0x000000ffff7a7224 */ /* 0x000fc400078e0002 */
[----:B------:R-:W-:Y:S01]  /*38e00*/  HMMA.1688.F32.TF32 R84, R52, R178, R224 ;  /* 0x000000b23454723c */ /* 0x000fe200000810e0 */
[----:B------:R-:W-:Y:S02]  /*38e10*/  IMAD.MOV.U32 R248, RZ, RZ, R13 ;  /* 0x000000fffff87224 */ /* 0x000fe400078e000d */
[----:B------:R-:W-:Y:S02]  /*38e20*/  IMAD.MOV.U32 R250, RZ, RZ, R9 ;  /* 0x000000fffffa7224 */ /* 0x000fe400078e0009 */
[----:B------:R-:W-:Y:S01]  /*38e30*/  IMAD.MOV.U32 R251, RZ, RZ, R8 ;  /* 0x000000fffffb7224 */ /* 0x000fe200078e0008 */
[----:B------:R-:W-:Y:S01]  /*38e40*/  MOV R106, R41 ;  /* 0x00000029006a7202 */ /* 0x000fe20000000f00 */
[----:B------:R-:W-:Y:S01]  /*38e50*/  IMAD.MOV.U32 R107, RZ, RZ, R40 ;  /* 0x000000ffff6b7224 */ /* 0x000fe200078e0028 */
[----:B------:R-:W-:Y:S01]  /*38e60*/  MOV R73, R36 ;  /* 0x0000002400497202 */ /* 0x000fe20000000f00 */
[----:B------:R-:W-:Y:S01]  /*38e70*/  HMMA.1688.F32.TF32 R40, R48, R42, R120 ;  /* 0x0000002a3028723c */ /* 0x000fe20000081078 */
[----:B------:R-:W-:-:S05]  /*38e80*/  IMAD.MOV.U32 R72, RZ, RZ, R37 ;  /* 0x000000ffff487224 */ /* 0x000fca00078e0025 */
[C---:B------:R-:W-:Y:S01]  /*38e90*/  HMMA.1688.F32.TF32 R36, R48.reuse, R38, R116 ;  /* 0x000000263024723c */ /* 0x040fe20000081074 */
[----:B------:R-:W-:Y:S02]  /*38ea0*/  IMAD.MOV.U32 R104, RZ, RZ, R45 ;  /* 0x000000ffff687224 */ /* 0x000fe400078e002d */
[----:B------:R-:W-:Y:S01]  /*38eb0*/  IMAD.MOV.U32 R105, RZ, RZ, R44 ;  /* 0x000000ffff697224 */ /* 0x000fe200078e002c */
[----:B------:R-:W-:Y:S01]  /*38ec0*/  MOV R68, R29 ;  /* 0x0000001d00447202 */ /* 0x000fe20000000f00 */
[----:B------:R-:W-:Y:S01]  /*38ed0*/  IMAD.MOV.U32 R69, RZ, RZ, R28 ;  /* 0x000000ffff457224 */ /* 0x000fe200078e001c */
[----:B------:R-:W-:Y:S01]  /*38ee0*/  MOV R71, R24 ;  /* 0x0000001800477202 */ /* 0x000fe20000000f00 */
[----:B------:R-:W-:Y:S01]  /*38ef0*/  HMMA.1688.F32.TF32 R28, R48, R30, R108 ;  /* 0x0000001e301c723c */ /* 0x000fe2000008106c */
[----:B------:R-:W-:-:S05]  /*38f00*/  IMAD.MOV.U32 R70, RZ, RZ, R25 ;  /* 0x000000ffff467224 */ /* 0x000fca00078e0019 */
[----:B------:R-:W-:Y:S01]  /*38f10*/  HMMA.1688.F32.TF32 R24, R48, R26, R104 ;  /* 0x0000001a3018723c */ /* 0x000fe20000081068 */
[----:B---3--:R-:W-:Y:S02]  /*38f20*/  IMAD.MOV.U32 R134, RZ, RZ, R6 ;  /* 0x000000ffff867224 */ /* 0x008fe400078e0006 */
[----:B------:R-:W5:Y:S01]  /*38f30*/  LDL.LU R6, [R1+0x15f0] ;  /* 0x0015f00001067983 */ /* 0x000f620000300800 */
[----:B----4-:R-:W-:-:S03]  /*38f40*/  IMAD.MOV.U32 R135, RZ, RZ, R5 ;  /* 0x000000ffff877224 */ /* 0x010fc600078e0005 */
[----:B------:R-:W2:Y:S04]  /*38f50*/  LDL.LU R5, [R1+0x15ec] ;  /* 0x0015ec0001057983 */ /* 0x000ea80000300800 */
[----:B------:R-:W3:Y:S04]  /*38f60*/  LDL.LU R4, [R1+0x15e8] ;  /* 0x0015e80001047983 */ /* 0x000ee80000300800 */
[----:B------:R-:W4:Y:S04]  /*38f70*/  LDL.LU R0, [R1+0x15e4] ;  /* 0x0015e40001007983 */ /* 0x000f280000300800 */
[----:B------:R-:W4:Y:S04]  /*38f80*/  LDL.LU R2, [R1+0x15e0] ;  /* 0x0015e00001027983 */ /* 0x000f280000300800 */
[----:B------:R-:W5:Y:S04]  /*38f90*/  LDL.LU R252, [R1+0x15dc] ;  /* 0x0015dc0001fc7983 */ /* 0x000f680000300800 */
[----:B------:R-:W-:Y:S04]  /*38fa0*/  STL.64 [R1+0x1f0], R56 ;  /* 0x0001f03801007387 */ /* 0x000fe80000100a00 */
[----:B------:R1:W-:Y:S04]  /*38fb0*/  STL.64 [R1+0x1f8], R58 ;  /* 0x0001f83a01007387 */ /* 0x0003e80000100a00 */
[----:B------:R-:W-:Y:S04]  /*38fc0*/  STL.64 [R1+0x1e0], R60 ;  /* 0x0001e03c01007387 */ /* 0x000fe80000100a00 */
[----:B------:R1:W-:Y:S02]  /*38fd0*/  STL.64 [R1+0x1e8], R62 ;  /* 0x0001e83e01007387 */ /* 0x0003e40000100a00 */
[C---:B-1----:R-:W-:Y:S06]  /*38fe0*/  HMMA.1688.F32.TF32 R56, R52.reuse, R174, R228 ;  /* 0x000000ae3438723c */ /* 0x042fec00000810e4 */
[C---:B------:R-:W-:Y:S06]  /*38ff0*/  HMMA.1688.F32.TF32 R60, R52.reuse, R170, R232 ;  /* 0x000000aa343c723c */ /* 0x040fec00000810e8 */
[----:B------:R-:W-:Y:S01]  /*39000*/  HMMA.1688.F32.TF32 R52, R52, R166, R76 ;  /* 0x000000a63434723c */ /* 0x000fe2000008104c */
[----:B------:R-:W-:Y:S04]  /*39010*/  STL.64 [R1+0x1d0], R84 ;  /* 0x0001d05401007387 */ /* 0x000fe80000100a00 */
[----:B------:R-:W-:Y:S06]  /*39020*/  STL.64 [R1+0x1d8], R86 ;  /* 0x0001d85601007387 */ /* 0x000fec0000100a00 */
[----:B------:R-:W-:Y:S04]  /*39030*/  STL.64 [R1+0x1c0], R56 ;  /* 0x0001c03801007387 */ /* 0x000fe80000100a00 */
[----:B------:R1:W-:Y:S04]  /*39040*/  STL.64 [R1+0x1c8], R58 ;  /* 0x0001c83a01007387 */ /* 0x0003e80000100a00 */
[----:B------:R-:W-:Y:S04]  /*39050*/  STL.64 [R1+0x1b0], R60 ;  /* 0x0001b03c01007387 */ /* 0x000fe80000100a00 */
[----:B------:R-:W-:Y:S04]  /*39060*/  STL.64 [R1+0x1b8], R62 ;  /* 0x0001b83e01007387 */ /* 0x000fe80000100a00 */
[----:B------:R-:W4:Y:S01]  /*39070*/  LDL.LU R13, [R1+0x9d0] ;  /* 0x0009d000010d7983 */ /* 0x000f220000300800 */
[----:B-1----:R-:W-:Y:S01]  /*39080*/  HMMA.1688.F32.TF32 R56, R48, R14, R132 ;  /* 0x0000000e3038723c */ /* 0x002fe20000081084 */
[----:B------:R-:W-:-:S02]  /*39090*/  IMAD.MOV.U32 R75, RZ, RZ, R32 ;  /* 0x000000ffff4b7224 */ /* 0x000fc400078e0020 */
[----:B------:R-:W-:Y:S01]  /*390a0*/  IMAD.MOV.U32 R64, RZ, RZ, R21 ;  /* 0x000000ffff407224 */ /* 0x000fe200078e0015 */
[----:B------:R-:W-:Y:S01]  /*390b0*/  STL.64 [R1+0x1a0], R52 ;  /* 0x0001a03401007387 */ /* 0x000fe20000100a00 */
[----:B------:R-:W-:Y:S01]  /*390c0*/  IMAD.MOV.U32 R65, RZ, RZ, R20 ;  /* 0x000000ffff417224 */ /* 0x000fe200078e0014 */
[----:B------:R-:W-:Y:S01]  /*390d0*/  MOV R249, R12 ;  /* 0x0000000c00f97202 */ /* 0x000fe20000000f00 */
[----:B------:R-:W1:Y:S01]  /*390e0*/  LDC R15, c[0x0][0x230] ;  /* 0x00008c00ff0f7b82 */ /* 0x000e620000000800 */
[----:B------:R1:W-:Y:S07]  /*390f0*/  STL.64 [R1+0x1a8], R54 ;  /* 0x0001a83601007387 */ /* 0x0003ee0000100a00 */
[----:B------:R-:W2:Y:S01]  /*39100*/  LDC R12, c[0x0][0x230] ;  /* 0x00008c00ff0c7b82 */ /* 0x000ea20000000800 */
[C---:B-1----:R-:W-:Y:S06]  /*39110*/  HMMA.1688.F32.TF32 R52, R48.reuse, R10, R128 ;  /* 0x0000000a3034723c */ /* 0x042fec0000081080 */
[----:B------:R-:W-:Y:S01]  /*39120*/  HMMA.1688.F32.TF32 R8, R48, R46, R124 ;  /* 0x0000002e3008723c */ /* 0x000fe2000008107c */
[----:B------:R-:W-:Y:S04]  /*39130*/  STL.64 [R1+0x190], R56 ;  /* 0x0001903801007387 */ /* 0x000fe80000100a00 */
[----:B------:R-:W-:-:S12]  /*39140*/  STL.64 [R1+0x198], R58 ;  /* 0x0001983a01007387 */ /* 0x000fd80000100a00 */
[----:B------:R-:W-:Y:S04]  /*39150*/  STL.64 [R1+0x180], R52 ;  /* 0x0001803401007387 */ /* 0x000fe80000100a00 */
[----:B------:R-:W-:Y:S04]  /*39160*/  STL.64 [R1+0x188], R54 ;  /* 0x0001883601007387 */ /* 0x000fe80000100a00 */
[----:B------:R-:W-:Y:S04]  /*39170*/  STL.64 [R1+0x170], R8 ;  /* 0x0001700801007387 */ /* 0x000fe80000100a00 */
[----:B------:R1:W-:Y:S02]  /*39180*/  STL.64 [R1+0x178], R10 ;  /* 0x0001780a01007387 */ /* 0x0003e40000100a00 */
[C---:B-1----:R-:W-:Y:S02]  /*39190*/  HMMA.1688.F32.TF32 R8, R48.reuse, R34, R112 ;  /* 0x000000223008723c */ /* 0x042fe40000081070 */
[----:B------:R-:W-:Y:S04]  /*391a0*/  STL.64 [R1+0x160], R40 ;  /* 0x0001602801007387 */ /* 0x000fe80000100a00 */
[----:B------:R-:W-:Y:S04]  /*391b0*/  STL.64 [R1+0x168], R42 ;  /* 0x0001682a01007387 */ /* 0x000fe80000100a00 */
[----:B------:R-:W-:Y:S04]  /*391c0*/  STL.64 [R1+0x150], R36 ;  /* 0x0001502401007387 */ /* 0x000fe80000100a00 */
[----:B------:R-:W-:Y:S09]  /*391d0*/  STL.64 [R1+0x158], R38 ;  /* 0x0001582601007387 */ /* 0x000ff20000100a00 */
[----:B------:R-:W-:Y:S04]  /*391e0*/  STL.64 [R1+0x130], R8 ;  /* 0x0001300801007387 */ /* 0x000fe80000100a00 */
[----:B------:R1:W-:Y:S02]  /*391f0*/  STL.64 [R1+0x138], R10 ;  /* 0x0001380a01007387 */ /* 0x0003e40000100a00 */
[----:B-1----:R-:W-:Y:S02]  /*39200*/  HMMA.1688.F32.TF32 R8, R48, R22, R100 ;  /* 0x000000163008723c */ /* 0x002fe40000081064 */
[----:B------:R-:W-:Y:S04]  /*39210*/  STL.64 [R1+0x120], R28 ;  /* 0x0001201c01007387 */ /* 0x000fe80000100a00 */
[----:B------:R-:W-:Y:S04]  /*39220*/  STL.64 [R1+0x128], R30 ;  /* 0x0001281e01007387 */ /* 0x000fe80000100a00 */
[----:B------:R-:W-:Y:S04]  /*39230*/  STL.64 [R1+0xd0], R24 ;  /* 0x0000d01801007387 */ /* 0x000fe80000100a00 */
[----:B------:R-:W-:Y:S09]  /*39240*/  STL.64 [R1+0xd8], R26 ;  /* 0x0000d81a01007387 */ /* 0x000ff20000100a00 */
[----:B------:R-:W-:Y:S04]  /*39250*/  STL.64 [R1+0x90], R8 ;  /* 0x0000900801007387 */ /* 0x000fe80000100a00 */
[----:B------:R1:W-:Y:S04]  /*39260*/  STL.64 [R1+0x98], R10 ;  /* 0x0000980a01007387 */ /* 0x0003e80000100a00 */
[----:B-1----:R-:W3:Y:S04]  /*39270*/  LDL.LU R10, [R1+0x1578] ;  /* 0x00157800010a7983 */ /* 0x002ee80000300800 */
        /* <DEDUP_REMOVED lines=9> */
[----:B--2---:R-:W-:-:S04]  /*39310*/  IADD3 R12, R12, 0x3f, RZ ;  /* 0x0000003f0c0c7810 */ /* 0x004fc80007ffe0ff */
[----:B------:R-:W-:-:S04]  /*39320*/  SHF.R.S32.HI R14, RZ, 0x1f, R12 ;  /* 0x0000001fff0e7819 */ /* 0x000fc8000001140c */
[----:B------:R-:W-:Y:S02]  /*39330*/  LEA.HI R14, R14, R12, RZ, 0x6 ;  /* 0x0000000c0e0e7211 */ /* 0x000fe400078f30ff */
[----:B------:R-:W1:Y:S01]  /*39340*/  S2R R12, SR_TID.X ;  /* 0x00000000000c7919 */ /* 0x000e620000002100 */
[----:B---3--:R-:W-:-:S05]  /*39350*/  IADD3 R10, P2, R10, R5, RZ ;  /* 0x000000050a0a7210 */ /* 0x008fca0007f5e0ff */
[----:B----4-:R-:W-:Y:S01]  /*39360*/  IMAD.X R11, R11, 0x1, R4, P2 ;  /* 0x000000010b0b7824 */ /* 0x010fe200010e0604 */
[----:B------:R2:W-:Y:S04]  /*39370*/  STL [R1+0x1578], R10 ;  /* 0x0015780a01007387 */ /* 0x0005e80000100800 */
[----:B------:R3:W-:Y:S04]  /*39380*/  STL [R1+0x1574], R11 ;  /* 0x0015740b01007387 */ /* 0x0007e80000100800 */
[----:B------:R-:W4:Y:S04]  /*39390*/  LDL.LU R26, [R1+0x1500] ;  /* 0x00150000011a7983 */ /* 0x000f280000300800 */
[----:B------:R-:W4:Y:S04]  /*393a0*/  LDL.LU R22, [R1+0x1504] ;  /* 0x0015040001167983 */ /* 0x000f280000300800 */
[----:B------:R-:W4:Y:S04]  /*393b0*/  LDL.LU R21, [R1+0x1508] ;  /* 0x0015080001157983 */ /* 0x000f280000300800 */
[----:B------:R-:W4:Y:S01]  /*393c0*/  LDL.LU R20, [R1+0x150c] ;  /* 0x00150c0001147983 */ /* 0x000f220000300800 */
[----:B------:R-:W-:Y:S01]  /*393d0*/  VIADD R15, R15, 0xffffff80 ;  /* 0xffffff800f0f7836 */ /* 0x000fe20000000000 */
[----:B------:R-:W-:-:S03]  /*393e0*/  SHF.R.S32.HI R14, RZ, 0x6, R14 ;  /* 0x00000006ff0e7819 */ /* 0x000fc6000001140e */
[----:B------:R-:W-:Y:S02]  /*393f0*/  IMAD R7, R13, -0x40, R15 ;  /* 0xffffffc00d077824 */ /* 0x000fe400078e020f */
[----:B------:R-:W-:-:S03]  /*39400*/  VIADD R8, R14, 0xfffffffe ;  /* 0xfffffffe0e087836 */ /* 0x000fc60000000000 */
[----:B------:R-:W-:Y:S02]  /*39410*/  ISETP.GT.AND P1, PT, R7, RZ, PT ;  /* 0x000000ff0700720c */ /* 0x000fe40003f24270 */
[----:B------:R-:W-:Y:S02]  /*39420*/  ISETP.GE.AND P0, PT, R13, R8, PT ;  /* 0x000000080d00720c */ /* 0x000fe40003f06270 */
[----:B------:R-:W-:Y:S01]  /*39430*/  SEL R8, RZ, 0x4, !P1 ;  /* 0x00000004ff087807 */ /* 0x000fe20004800000 */
[----:B------:R-:W-:-:S03]  /*39440*/  UISETP.GT.AND UP0, UPT, UR5, 0x1, UPT ;  /* 0x000000010500788c */ /* 0x000fc6000bf04270 */
[----:B------:R-:W-:Y:S01]  /*39450*/  SEL R8, R8, RZ, !P0 ;  /* 0x000000ff08087207 */ /* 0x000fe20004000000 */
[----:B------:R-:W-:Y:S01]  /*39460*/  USEL UR5, UR5, URZ, !UP0 ;  /* 0x0000003f05057287 */ /* 0x000fe2000c000000 */
[----:B-1----:R-:W-:Y:S02]  /*39470*/  LOP3.LUT R25, R12, 0x3f, RZ, 0xc0, !PT ;  /* 0x0000003f0c197812 */ /* 0x002fe400078ec0ff */
[----:B------:R-:W-:Y:S01]  /*39480*/  ISETP.NE.U32.AND P1, PT, R8, RZ, PT ;  /* 0x000000ff0800720c */ /* 0x000fe20003f25070 */
[----:B------:R-:W-:Y:S01]  /*39490*/  ULEA UR7, UR5, UR4, 0x10 ;  /* 0x0000000405077291 */ /* 0x000fe2000f8e803f */
[----:B------:R-:W-:Y:S02]  /*394a0*/  SHF.L.U32 R12, R25, 0x2, RZ ;  /* 0x00000002190c7819 */ /* 0x000fe400000006ff */
[-C--:B------:R-:W-:Y:S02]  /*394b0*/  IADD3 R24, P2, R24, R5.reuse, RZ ;  /* 0x0000000518187210 */ /* 0x080fe40007f5e0ff */
[----:B------:R-:W-:Y:S01]  /*394c0*/  IADD3 R9, P3, R9, R5, RZ ;  /* 0x0000000509097210 */ /* 0x000fe20007f7e0ff */
[----:B------:R-:W-:Y:S01]  /*394d0*/  VIADD R8, R12, UR7 ;  /* 0x000000070c087c36 */ /* 0x000fe20008000000 */
[----:B------:R-:W-:Y:S01]  /*394e0*/  IADD3.X R27, R27, R4, RZ, P2, !PT ;  /* 0x000000041b1b7210 */ /* 0x000fe200017fe4ff */
[----:B------:R-:W-:Y:S02]  /*394f0*/  STL [R1+0x1580], R24 ;  /* 0x0015801801007387 */ /* 0x000fe40000100800 */
[----:B------:R-:W-:-:S02]  /*39500*/  IMAD.X R23, R23, 0x1, R4, P3 ;  /* 0x0000000117177824 */ /* 0x000fc400018e0604 */
[----:B------:R-:W-:Y:S01]  /*39510*/  @!PT LDS RZ, [RZ] ;  /* 0x00000000fffff984 */ /* 0x000fe20000000800 */
[----:B------:R-:W-:Y:S01]  /*39520*/  @!PT LDS RZ, [RZ] ;  /* 0x00000000fffff984 */ /* 0x000fe20000000800 */
[----:B------:R-:W-:Y:S01]  /*39530*/  @!PT LDS RZ, [RZ] ;  /* 0x00000000fffff984 */ /* 0x000fe20000000800 */
[----:B------:R2:W-:Y:S01]  /*39540*/  LDGSTS.E [R8], desc[UR8][R10.64], P1 ;  /* 0x000000000a087fae */ /* 0x0005e20008921848 */
[----:B------:R-:W-:-:S03]  /*39550*/  ISETP.GT.AND P2, PT, R7, 0x4, PT ;  /* 0x000000040700780c */ /* 0x000fc60003f44270 */
[----:B------:R1:W-:Y:S01]  /*39560*/  STL [R1+0x157c], R27 ;  /* 0x00157c1b01007387 */ /* 0x0003e20000100800 */
[----:B------:R-:W-:-:S03]  /*39570*/  IADD3 R31, P3, R31, R5, RZ ;  /* 0x000000051f1f7210 */ /* 0x000fc60007f7e0ff */
[----:B------:R1:W-:Y:S01]  /*39580*/  STL [R1+0x1588], R9 ;  /* 0x0015880901007387 */ /* 0x0003e20000100800 */
[----:B--2---:R-:W-:Y:S01]  /*39590*/  IMAD.MOV.U32 R10, RZ, RZ, R24 ;  /* 0x000000ffff0a7224 */ /* 0x004fe200078e0018 */
[----:B---3--:R-:W-:Y:S02]  /*395a0*/  MOV R11, R27 ;  /* 0x0000001b000b7202 */ /* 0x008fe40000000f00 */
[----:B------:R2:W-:Y:S04]  /*395b0*/  STL [R1+0x1584], R23 ;  /* 0x0015841701007387 */ /* 0x0005e80000100800 */
[----:B------:R3:W-:Y:S01]  /*395c0*/  LDGSTS.E [R8+0x100], desc[UR8][R10.64], P1 ;  /* 0x001000000a087fae */ /* 0x0007e20008921848 */
[----:B------:R-:W-:-:S03]  /*395d0*/  IADD3 R28, P4, R28, R5, RZ ;  /* 0x000000051c1c7210 */ /* 0x000fc60007f9e0ff */
[----:B------:R-:W4:Y:S04]  /*395e0*/  LDL.LU R29, [R1+0x1510] ;  /* 0x00151000011d7983 */ /* 0x000f280000300800 */
[----:B-1----:R-:W4:Y:S01]  /*395f0*/  LDL.LU R27, [R1+0x1514] ;  /* 0x00151400011b7983 */ /* 0x002f220000300800 */
[----:B---3--:R-:W-:Y:S01]  /*39600*/  IMAD.MOV.U32 R10, RZ, RZ, R9 ;  /* 0x000000ffff0a7224 */ /* 0x008fe200078e0009 */
[----:B------:R-:W-:Y:S01]  /*39610*/  SEL R9, RZ, 0x4, !P2 ;  /* 0x00000004ff097807 */ /* 0x000fe20005000000 */
[----:B------:R-:W-:Y:S01]  /*39620*/  IMAD.MOV.U32 R11, RZ, RZ, R23 ;  /* 0x000000ffff0b7224 */ /* 0x000fe200078e0017 */
[----:B------:R-:W3:Y:S01]  /*39630*/  LDL.LU R24, [R1+0x9dc] ;  /* 0x0009dc0001187983 */ /* 0x000ee20000300800 */
[----:B------:R-:W-:-:S03]  /*39640*/  IADD3.X R32, R32, R4, RZ, P3, !PT ;  /* 0x0000000420207210 */ /* 0x000fc60001ffe4ff */
[----:B--2---:R-:W2:Y:S01]  /*39650*/  LDL.LU R23, [R1+0x9e0] ;  /* 0x0009e00001177983 */ /* 0x004ea20000300800 */
[----:B------:R-:W-:Y:S01]  /*39660*/  SEL R9, R9, RZ, !P0 ;  /* 0x000000ff09097207 */ /* 0x000fe20004000000 */
[----:B------:R-:W-:Y:S02]  /*39670*/  IMAD.X R30, R30, 0x1, R4, P4 ;  /* 0x000000011e1e7824 */ /* 0x000fe400020e0604 */
[----:B------:R1:W-:Y:S01]  /*39680*/  LDGSTS.E [R8+0x200], desc[UR8][R10.64], P1 ;  /* 0x002000000a087fae */ /* 0x0003e20008921848 */
[----:B------:R-:W-:-:S03]  /*39690*/  ISETP.NE.U32.AND P2, PT, R9, RZ, PT ;  /* 0x000000ff0900720c */ /* 0x000fc60003f45070 */
[----:B------:R-:W-:Y:S04]  /*396a0*/  STL [R1+0x1590], R31 ;  /* 0x0015901f01007387 */ /* 0x000fe80000100800 */
[----:B------:R1:W-:Y:S02]  /*396b0*/  STL [R1+0x158c], R32 ;  /* 0x00158c2001007387 */ /* 0x0003e40000100800 */
[----:B-1----:R-:W-:Y:S01]  /*396c0*/  IMAD.MOV.U32 R10, RZ, RZ, R31 ;  /* 0x000000ffff0a7224 */ /* 0x002fe200078e001f */
[----:B------:R-:W-:Y:S01]  /*396d0*/  MOV R11, R32 ;  /* 0x00000020000b7202 */ /* 0x000fe20000000f00 */
[----:B------:R-:W-:Y:S04]  /*396e0*/  STL [R1+0x14fc], R28 ;  /* 0x0014fc1c01007387 */ /* 0x000fe80000100800 */
[----:B------:R1:W-:Y:S04]  /*396f0*/  STL [R1+0x14f8], R30 ;  /* 0x0014f81e01007387 */ /* 0x0003e80000100800 */
[----:B------:R1:W-:Y:S04]  /*39700*/  LDGSTS.E [R8+0x300], desc[UR8][R10.64], P1 ;  /* 0x003000000a087fae */ /* 0x0003e80008921848 */
[----:B------:R-:W3:Y:S04]  /*39710*/  LDL.LU R32, [R1+0x9e4] ;  /* 0x0009e40001207983 */ /* 0x000ee80000300800 */
[----:B------:R-:W3:Y:S01]  /*39720*/  LDL.LU R31, [R1+0x9e8] ;  /* 0x0009e800011f7983 */ /* 0x000ee20000300800 */
[----:B-1----:R-:W-:-:S02]  /*39730*/  IMAD.MOV.U32 R11, RZ, RZ, R30 ;  /* 0x000000ffff0b7224 */ /* 0x002fc400078e001e */
[----:B------:R-:W-:Y:S01]  /*39740*/  IMAD.MOV.U32 R10, RZ, RZ, R28 ;  /* 0x000000ffff0a7224 */ /* 0x000fe200078e001c */
[----:B------:R-:W3:Y:S04]  /*39750*/  LDL.LU R30, [R1+0x9ec] ;  /* 0x0009ec00011e7983 */ /* 0x000ee80000300800 */
[----:B------:R-:W3:Y:S04]  /*39760*/  LDL.LU R28, [R1+0x9f0] ;  /* 0x0009f000011c7983 */ /* 0x000ee80000300800 */
[----:B------:R1:W-:Y:S01]  /*39770*/  LDGSTS.E [R8+0x1000], desc[UR8][R10.64], P2 ;  /* 0x010000000a087fae */ /* 0x0003e20009121848 */
[----:B----4-:R-:W-:-:S04]  /*39780*/  IADD3 R22, P1, R22, R5, RZ ;  /* 0x0000000516167210 */ /* 0x010fc80007f3e0ff */
[----:B------:R-:W-:Y:S02]  /*39790*/  IADD3.X R26, R26, R4, RZ, P1, !PT ;  /* 0x000000041a1a7210 */ /* 0x000fe40000ffe4ff */
[----:B------:R-:W-:Y:S01]  /*397a0*/  IADD3 R20, P3, R20, R5, RZ ;  /* 0x0000000514147210 */ /* 0x000fe20007f7e0ff */
[----:B-1----:R-:W-:Y:S01]  /*397b0*/  IMAD.MOV.U32 R10, RZ, RZ, R22 ;  /* 0x000000ffff0a7224 */ /* 0x002fe200078e0016 */
[----:B------:R-:W-:Y:S01]  /*397c0*/  MOV R11, R26 ;  /* 0x0000001a000b7202 */ /* 0x000fe20000000f00 */
[----:B------:R-:W-:Y:S02]  /*397d0*/  STL [R1+0x1504], R22 ;  /* 0x0015041601007387 */ /* 0x000fe40000100800 */
[----:B------:R-:W-:Y:S02]  /*397e0*/  IMAD.X R21, R21, 0x1, R4, P3 ;  /* 0x0000000115157824 */ /* 0x000fe400018e0604 */
[----:B------:R1:W-:Y:S04]  /*397f0*/  STL [R1+0x1500], R26 ;  /* 0x0015001a01007387 */ /* 0x0003e80000100800 */
[----:B------:R-:W-:Y:S04]  /*39800*/  STL [R1+0x150c], R20 ;  /* 0x00150c1401007387 */ /* 0x000fe80000100800 */
[----:B------:R4:W-:Y:S04]  /*39810*/  STL [R1+0x1508], R21 ;  /* 0x0015081501007387 */ /* 0x0009e80000100800 */
[----:B------:R4:W-:Y:S04]  /*39820*/  LDGSTS.E [R8+0x1100], desc[UR8][R10.64], P2 ;  /* 0x011000000a087fae */ /* 0x0009e80009121848 */
[----:B-1----:R-:W3:Y:S04]  /*39830*/  LDL.LU R26, [R1+0x9f4] ;  /* 0x0009f400011a7983 */ /* 0x002ee80000300800 */
[----:B------:R-:W3:Y:S01]  /*39840*/  LDL.LU R22, [R1+0x9f8] ;  /* 0x0009f80001167983 */ /* 0x000ee20000300800 */
[----:B----4-:R-:W-:-:S02]  /*39850*/  IMAD.MOV.U32 R11, RZ, RZ, R21 ;  /* 0x000000ffff0b7224 */ /* 0x010fc400078e0015 */
[----:B------:R-:W-:Y:S01]  /*39860*/  IMAD.MOV.U32 R10, RZ, RZ, R20 ;  /* 0x000000ffff0a7224 */ /* 0x000fe200078e0014 */
[----:B------:R-:W4:Y:S04]  /*39870*/  LDL.LU R21, [R1+0xa5c] ;  /* 0x000a5c0001157983 */ /* 0x000f280000300800 */
[----:B------:R-:W4:Y:S01]  /*39880*/  LDL.LU R20, [R1+0xa60] ;  /* 0x000a600001147983 */ /* 0x000f220000300800 */
[----:B------:R-:W-:-:S03]  /*39890*/  ISETP.GT.AND P1, PT, R7, 0x8, PT ;  /* 0x000000080700780c */ /* 0x000fc60003f24270 */
[----:B------:R1:W-:Y:S01]  /*398a0*/  LDGSTS.E [R8+0x1200], desc[UR8][R10.64], P2 ;  /* 0x012000000a087fae */ /* 0x0003e20009121848 */
[----:B------:R-:W-:-:S04]  /*398b0*/  SEL R9, RZ, 0x4, !P1 ;  /* 0x00000004ff097807 */ /* 0x000fc80004800000 */
[----:B------:R-:W-:-:S04]  /*398c0*/  SEL R9, R9, RZ, !P0 ;  /* 0x000000ff09097207 */ /* 0x000fc80004000000 */
[----:B------:R-:W-:Y:S02]  /*398d0*/  ISETP.NE.U32.AND P1, PT, R9, RZ, PT ;  /* 0x000000ff0900720c */ /* 0x000fe40003f25070 */
[----:B------:R-:W-:-:S04]  /*398e0*/  IADD3 R27, P3, R27, R5, RZ ;  /* 0x000000051b1b7210 */ /* 0x000fc80007f7e0ff */
[----:B------:R-:W-:Y:S01]  /*398f0*/  IADD3.X R29, R29, R4, RZ, P3, !PT ;  /* 0x000000041d1d7210 */ /* 0x000fe20001ffe4ff */
[----:B-1----:R-:W-:Y:S01]  /*39900*/  IMAD.MOV.U32 R10, RZ, RZ, R27 ;  /* 0x000000ffff0a7224 */ /* 0x002fe200078e001b */
[----:B--2---:R-:W-:Y:S01]  /*39910*/  IADD3 R23, P4, R23, R5, RZ ;  /* 0x0000000517177210 */ /* 0x004fe20007f9e0ff */
[----:B------:R-:W-:Y:S01]  /*39920*/  STL [R1+0x1514], R27 ;  /* 0x0015141b01007387 */ /* 0x000fe20000100800 */
[----:B------:R-:W-:-:S03]  /*39930*/  MOV R11, R29 ;  /* 0x0000001d000b7202 */ /* 0x000fc60000000f00 */
[----:B---3--:R-:W-:Y:S01]  /*39940*/  IMAD.X R24, R24, 0x1, R4, P4 ;  /* 0x0000000118187824 */ /* 0x008fe200020e0604 */
[----:B------:R1:W-:Y:S04]  /*39950*/  STL [R1+0x1510], R29 ;  /* 0x0015101d01007387 */ /* 0x0003e80000100800 */
[----:B------:R-:W-:Y:S04]  /*39960*/  STL [R1+0x9e0], R23 ;  /* 0x0009e01701007387 */ /* 0x000fe80000100800 */
[----:B------:R2:W-:Y:S04]  /*39970*/  STL [R1+0x9dc], R24 ;  /* 0x0009dc1801007387 */ /* 0x0005e80000100800 */
[----:B------:R3:W-:Y:S04]  /*39980*/  LDGSTS.E [R8+0x1300], desc[UR8][R10.64], P2 ;  /* 0x013000000a087fae */ /* 0x0007e80009121848 */
[----:B-1----:R-:W4:Y:S04]  /*39990*/  LDL.LU R29, [R1+0xa64] ;  /* 0x000a6400011d7983 */ /* 0x002f280000300800 */
[----:B------:R-:W4:Y:S01]  /*399a0*/  LDL.LU R27, [R1+0xa68] ;  /* 0x000a6800011b7983 */ /* 0x000f220000300800 */
[----:B---3--:R-:W-:-:S02]  /*399b0*/  IMAD.MOV.U32 R11, RZ, RZ, R24 ;  /* 0x000000ffff0b7224 */ /* 0x008fc400078e0018 */
[----:B------:R-:W-:Y:S01]  /*399c0*/  IMAD.MOV.U32 R10, RZ, RZ, R23 ;  /* 0x000000ffff0a7224 */ /* 0x000fe200078e0017 */
[----:B--2---:R-:W2:Y:S01]  /*399d0*/  LDL.LU R24, [R1+0xa6c] ;  /* 0x000a6c0001187983 */ /* 0x004ea20000300800 */
[----:B------:R-:W-:-:S03]  /*399e0*/  IADD3 R31, P2, R31, R5, RZ ;  /* 0x000000051f1f7210 */ /* 0x000fc60007f5e0ff */
[----:B------:R-:W3:Y:S01]  /*399f0*/  LDL.LU R23, [R1+0xa70] ;  /* 0x000a700001177983 */ /* 0x000ee20000300800 */
[----:B------:R-:W-:-:S03]  /*39a00*/  IADD3.X R32, R32, R4, RZ, P2, !PT ;  /* 0x0000000420207210 */ /* 0x000fc600017fe4ff */
[----:B------:R1:W-:Y:S01]  /*39a10*/  LDGSTS.E [R8+0x2000], desc[UR8][R10.64], P1 ;  /* 0x020000000a087fae */ /* 0x0003e20008921848 */
[----:B------:R-:W-:-:S03]  /*39a20*/  IADD3 R28, P3, R28, R5, RZ ;  /* 0x000000051c1c7210 */ /* 0x000fc60007f7e0ff */
[----:B------:R-:W-:Y:S02]  /*39a30*/  STL [R1+0x9e8], R31 ;  /* 0x0009e81f01007387 */ /* 0x000fe40000100800 */
[----:B------:R-:W-:Y:S02]  /*39a40*/  IMAD.X R30, R30, 0x1, R4, P3 ;  /* 0x000000011e1e7824 */ /* 0x000fe400018e0604 */
[----:B------:R1:W-:Y:S02]  /*39a50*/  STL [R1+0x9e4], R32 ;  /* 0x0009e42001007387 */ /* 0x0003e40000100800 */
[----:B-1----:R-:W-:Y:S01]  /*39a60*/  IMAD.MOV.U32 R10, RZ, RZ, R31 ;  /* 0x000000ffff0a7224 */ /* 0x002fe200078e001f */
[----:B------:R-:W-:Y:S01]  /*39a70*/  MOV R11, R32 ;  /* 0x00000020000b7202 */ /* 0x000fe20000000f00 */
[----:B------:R-:W-:Y:S04]  /*39a80*/  STL [R1+0x9f0], R28 ;  /* 0x0009f01c01007387 */ /* 0x000fe80000100800 */
[----:B------:R1:W-:Y:S04]  /*39a90*/  STL [R1+0x9ec], R30 ;  /* 0x0009ec1e01007387 */ /* 0x0003e80000100800 */
[----:B------:R1:W-:Y:S04]  /*39aa0*/  LDGSTS.E [R8+0x2100], desc[UR8][R10.64], P1 ;  /* 0x021000000a087fae */ /* 0x0003e80008921848 */
[----:B------:R-:W2:Y:S04]  /*39ab0*/  LDL.LU R32, [R1+0xa74] ;  /* 0x000a740001207983 */ /* 0x000ea80000300800 */
[----:B------:R-:W2:Y:S01]  /*39ac0*/  LDL.LU R31, [R1+0xa78] ;  /* 0x000a7800011f7983 */ /* 0x000ea20000300800 */
[----:B-1----:R-:W-:-:S02]  /*39ad0*/  IMAD.MOV.U32 R11, RZ, RZ, R30 ;  /* 0x000000ffff0b7224 */ /* 0x002fc400078e001e */
[----:B------:R-:W-:Y:S01]  /*39ae0*/  IMAD.MOV.U32 R10, RZ, RZ, R28 ;  /* 0x000000ffff0a7224 */ /* 0x000fe200078e001c */
[----:B------:R-:W2:Y:S04]  /*39af0*/  LDL.LU R30, [R1+0xadc] ;  /* 0x000adc00011e7983 */ /* 0x000ea80000300800 */
[----:B------:R-:W2:Y:S04]  /*39b00*/  LDL.LU R28, [R1+0xae0] ;  /* 0x000ae000011c7983 */ /* 0x000ea80000300800 */
[----:B------:R1:W-:Y:S01]  /*39b10*/  LDGSTS.E [R8+0x2200], desc[UR8][R10.64], P1 ;  /* 0x022000000a087fae */ /* 0x0003e20008921848 */
[----:B------:R-:W-:-:S04]  /*39b20*/  IADD3 R22, P3, R22, R5, RZ ;  /* 0x0000000516167210 */ /* 0x000fc80007f7e0ff */
[----:B------:R-:W-:Y:S01]  /*39b30*/  IADD3.X R26, R26, R4, RZ, P3, !PT ;  /* 0x000000041a1a7210 */ /* 0x000fe20001ffe4ff */
[----:B-1----:R-:W-:Y:S01]  /*39b40*/  IMAD.MOV.U32 R10, RZ, RZ, R22 ;  /* 0x000000ffff0a7224 */ /* 0x002fe200078e0016 */
[----:B----4-:R-:W-:Y:S01]  /*39b50*/  IADD3 R20, P4, R20, R5, RZ ;  /* 0x0000000514147210 */ /* 0x010fe20007f9e0ff */
[----:B------:R-:W-:Y:S01]  /*39b60*/  STL [R1+0x9f8], R22 ;  /* 0x0009f81601007387 */ /* 0x000fe20000100800 */
[----:B------:R-:W-:-:S03]  /*39b70*/  MOV R11, R26 ;  /* 0x0000001a000b7202 */ /* 0x000fc60000000f00 */
[----:B------:R-:W-:Y:S01]  /*39b80*/  IMAD.X R21, R21, 0x1, R4, P4 ;  /* 0x0000000115157824 */ /* 0x000fe200020e0604 */
[----:B------:R1:W-:Y:S04]  /*39b90*/  STL [R1+0x9f4], R26 ;  /* 0x0009f41a01007387 */ /* 0x0003e80000100800 */
[----:B------:R-:W-:Y:S04]  /*39ba0*/  STL [R1+0xa60], R20 ;  /* 0x000a601401007387 */ /* 0x000fe80000100800 */
[----:B------:R4:W-:Y:S04]  /*39bb0*/  STL [R1+0xa5c], R21 ;  /* 0x000a5c1501007387 */ /* 0x0009e80000100800 */
[----:B------:R4:W-:Y:S04]  /*39bc0*/  LDGSTS.E [R8+0x2300], desc[UR8][R10.64], P1 ;  /* 0x023000000a087fae */ /* 0x0009e80008921848 */
[----:B-1----:R-:W2:Y:S04]  /*39bd0*/  LDL.LU R26, [R1+0xae4] ;  /* 0x000ae400011a7983 */ /* 0x002ea80000300800 */
[----:B------:R-:W2:Y:S01]  /*39be0*/  LDL.LU R22, [R1+0xae8] ;  /* 0x000ae80001167983 */ /* 0x000ea20000300800 */
[----:B----4-:R-:W-:-:S02]  /*39bf0*/  IMAD.MOV.U32 R11, RZ, RZ, R21 ;  /* 0x000000ffff0b7224 */ /* 0x010fc400078e0015 */
[----:B------:R-:W-:Y:S01]  /*39c00*/  IMAD.MOV.U32 R10, RZ, RZ, R20 ;  /* 0x000000ffff0a7224 */ /* 0x000fe200078e0014 */
[----:B------:R-:W4:Y:S04]  /*39c10*/  LDL.LU R21, [R1+0xaec] ;  /* 0x000aec0001157983 */ /* 0x000f280000300800 */
[----:B------:R-:W4:Y:S01]  /*39c20*/  LDL.LU R20, [R1+0xaf0] ;  /* 0x000af00001147983 */ /* 0x000f220000300800 */
[----:B------:R-:W-:-:S04]  /*39c30*/  ISETP.GT.AND P2, PT, R7, 0xc, PT ;  /* 0x0000000c0700780c */ /* 0x000fc80003f44270 */
[----:B------:R-:W-:-:S04]  /*39c40*/  SEL R9, RZ, 0x4, !P2 ;  /* 0x00000004ff097807 */ /* 0x000fc80005000000 */
[----:B------:R-:W-:-:S04]  /*39c50*/  SEL R9, R9, RZ, !P0 ;  /* 0x000000ff09097207 */ /* 0x000fc80004000000 */
[----:B------:R-:W-:Y:S02]  /*39c60*/  ISETP.NE.U32.AND P2, PT, R9, RZ, PT ;  /* 0x000000ff0900720c */ /* 0x000fe40003f45070 */
[----:B------:R-:W-:-:S11]  /*39c70*/  IADD3 R27, P1, R27, R5, RZ ;  /* 0x000000051b1b7210 */ /* 0x000fd60007f3e0ff */
[----:B------:R1:W-:Y:S01]  /*39c80*/  LDGSTS.E [R8+0x3000], desc[UR8][R10.64], P2 ;  /* 0x030000000a087fae */ /* 0x0003e20009121848 */
[----:B------:R-:W-:Y:S02]  /*39c90*/  IADD3.X R29, R29, R4, RZ, P1, !PT ;  /* 0x000000041d1d7210 */ /* 0x000fe40000ffe4ff */
[----:B---3--:R-:W-:Y:S01]  /*39ca0*/  IADD3 R23, P3, R23, R5, RZ ;  /* 0x0000000517177210 */ /* 0x008fe20007f7e0ff */
[----:B------:R-:W-:Y:S01]  /*39cb0*/  STL [R1+0xa68], R27 ;  /* 0x000a681b01007387 */ /* 0x000fe20000100800 */
[----:B------:R-:W-:Y:S01]  /*39cc0*/  ISETP.GT.AND P1, PT, R7, 0x10, PT ;  /* 0x000000100700780c */ /* 0x000fe20003f24270 */
[----:B-1----:R-:W-:Y:S01]  /*39cd0*/  IMAD.MOV.U32 R10, RZ, RZ, R27 ;  /* 0x000000ffff0a7224 */ /* 0x002fe200078e001b */
[----:B------:R-:W-:Y:S01]  /*39ce0*/  MOV R11, R29 ;  /* 0x0000001d000b7202 */ /* 0x000fe20000000f00 */
[----:B--2---:R-:W-:Y:S01]  /*39cf0*/  IMAD.X R24, R24, 0x1, R4, P3 ;  /* 0x0000000118187824 */ /* 0x004fe200018e0604 */
[----:B------:R1:W-:Y:S01]  /*39d00*/  STL [R1+0xa64], R29 ;  /* 0x000a641d01007387 */ /* 0x0003e20000100800 */
[----:B------:R-:W-:-:S03]  /*39d10*/  SEL R9, RZ, 0x4, !P1 ;  /* 0x00000004ff097807 */ /* 0x000fc60004800000 */
[----:B------:R-:W-:Y:S04]  /*39d20*/  STL [R1+0xa70], R23 ;  /* 0x000a701701007387 */ /* 0x000fe80000100800 */
[----:B------:R2:W-:Y:S04]  /*39d30*/  STL [R1+0xa6c], R24 ;  /* 0x000a6c1801007387 */ /* 0x0005e80000100800 */
[----:B------:R3:W-:Y:S04]  /*39d40*/  LDGSTS.E [R8+0x3100], desc[UR8][R10.64], P2 ;  /* 0x031000000a087fae */ /* 0x0007e80009121848 */
[----:B-1----:R-:W4:Y:S04]  /*39d50*/  LDL.LU R29, [R1+0xaf4] ;  /* 0x000af400011d7983 */ /* 0x002f280000300800 */
[----:B------:R-:W4:Y:S01]  /*39d60*/  LDL.LU R27, [R1+0xaf8] ;  /* 0x000af800011b7983 */ /* 0x000f220000300800 */
[----:B---3--:R-:W-:-:S02]  /*39d70*/  IMAD.MOV.U32 R11, RZ, RZ, R24 ;  /* 0x000000ffff0b7224 */ /* 0x008fc400078e0018 */
[----:B------:R-:W-:Y:S01]  /*39d80*/  IMAD.MOV.U32 R10, RZ, RZ, R23 ;  /* 0x000000ffff0a7224 */ /* 0x000fe200078e0017 */
[----:B------:R-:W-:Y:S01]  /*39d90*/  IADD3 R31, P3, R31, R5, RZ ;  /* 0x000000051f1f7210 */ /* 0x000fe20007f7e0ff */
[----:B--2---:R-:W2:Y:S01]  /*39da0*/  LDL.LU R24, [R1+0xb5c] ;  /* 0x000b5c0001187983 */ /* 0x004ea20000300800 */
[----:B------:R-:W-:-:S03]  /*39db0*/  SEL R9, R9, RZ, !P0 ;  /* 0x000000ff09097207 */ /* 0x000fc60004000000 */
[----:B------:R-:W3:Y:S01]  /*39dc0*/  LDL.LU R23, [R1+0xb60] ;  /* 0x000b600001177983 */ /* 0x000ee20000300800 */
[----:B------:R-:W-:Y:S02]  /*39dd0*/  IADD3.X R32, R32, R4, RZ, P3, !PT ;  /* 0x0000000420207210 */ /* 0x000fe40001ffe4ff */
[----:B------:R-:W-:Y:S01]  /*39de0*/  IADD3 R28, P4, R28, R5, RZ ;  /* 0x000000051c1c7210 */ /* 0x000fe20007f9e0ff */
[----:B------:R1:W-:Y:S01]  /*39df0*/  LDGSTS.E [R8+0x3200], desc[UR8][R10.64], P2 ;  /* 0x032000000a087fae */ /* 0x0003e20009121848 */
[----:B------:R-:W-:-:S03]  /*39e00*/  ISETP.NE.U32.AND P1, PT, R9, RZ, PT ;  /* 0x000000ff0900720c */ /* 0x000fc60003f25070 */
[----:B------:R-:W-:Y:S01]  /*39e10*/  IMAD.X R30, R30, 0x1, R4, P4 ;  /* 0x000000011e1e7824 */ /* 0x000fe200020e0604 */
[----:B------:R-:W-:Y:S04]  /*39e20*/  STL [R1+0xa78], R31 ;  /* 0x000a781f01007387 */ /* 0x000fe80000100800 */
        /* <DEDUP_REMOVED lines=38> */
[----:B---3--:R-:W-:Y:S01]  /*3a090*/  IADD3 R23, P4, R23, R5, RZ ;  /* 0x0000000517177210 */ /* 0x008fe20007f9e0ff */
[----:B------:R-:W-:Y:S01]  /*3a0a0*/  STL [R1+0xaf8], R27 ;  /* 0x000af81b01007387 */ /* 0x000fe20000100800 */
[----:B------:R-:W-:-:S03]  /*3a0b0*/  MOV R11, R29 ;  /* 0x0000001d000b7202 */ /* 0x000fc60000000f00 */
[----:B--2---:R-:W-:Y:S01]  /*3a0c0*/  IMAD.X R24, R24, 0x1, R4, P4 ;  /* 0x0000000118187824 */ /* 0x004fe200020e0604 */
        /* <DEDUP_REMOVED lines=15> */
[----:B------:R-:W-:Y:S01]  /*3a1c0*/  IMAD.X R30, R30, 0x1, R4, P3 ;  /* 0x000000011e1e7824 */ /* 0x000fe200018e0604 */
[----:B-1----:R-:W-:Y:S01]  /*3a1d0*/  MOV R11, R32 ;  /* 0x00000020000b7202 */ /* 0x002fe20000000f00 */
[----:B------:R-:W-:Y:S01]  /*3a1e0*/  IMAD.MOV.U32 R10, RZ, RZ, R31 ;  /* 0x000000ffff0a7224 */ /* 0x000fe200078e001f */
[----:B------:R1:W-:Y:S04]  /*3a1f0*/  STL [R1+0xb64], R32 ;  /* 0x000b642001007387 */ /* 0x0003e80000100800 */
[----:B------:R-:W-:Y:S04]  /*3a200*/  STL [R1+0xb70], R28 ;  /* 0x000b701c01007387 */ /* 0x000fe80000100800 */
[----:B------:R1:W-:Y:S04]  /*3a210*/  STL [R1+0xb6c], R30 ;  /* 0x000b6c1e01007387 */ /* 0x0003e80000100800 */
[----:B------:R1:W-:Y:S04]  /*3a220*/  LDGSTS.E [R8+0x5100], desc[UR8][R10.64], P2 ;  /* 0x051000000a087fae */ /* 0x0003e80009121848 */
[----:B-1----:R-:W2:Y:S04]  /*3a230*/  LDL.LU R32, [R1+0xbf4] ;  /* 0x000bf40001207983 */ /* 0x002ea80000300800 */
[----:B------:R-:W2:Y:S01]  /*3a240*/  LDL.LU R31, [R1+0xbf8] ;  /* 0x000bf800011f7983 */ /* 0x000ea20000300800 */
[----:B------:R-:W-:-:S02]  /*3a250*/  IMAD.MOV.U32 R11, RZ, RZ, R30 ;  /* 0x000000ffff0b7224 */ /* 0x000fc400078e001e */
        /* <DEDUP_REMOVED lines=27> */
[----:B------:R-:W-:-:S03]  /*3a410*/  IADD3.X R29, R29, R4, RZ, P2, !PT ;  /* 0x000000041d1d7210 */ /* 0x000fc600017fe4ff */
[----:B------:R-:W-:Y:S01]  /*3a420*/  STL [R1+0xbe8], R27 ;  /* 0x000be81b01007387 */ /* 0x000fe20000100800 */
[----:B---3--:R-:W-:Y:S01]  /*3a430*/  IADD3 R23, P3, R23, R5, RZ ;  /* 0x0000000517177210 */ /* 0x008fe20007f7e0ff */
[----:B-1----:R-:W-:Y:S01]  /*3a440*/  IMAD.MOV.U32 R10, RZ, RZ, R27 ;  /* 0x000000ffff0a7224 */ /* 0x002fe200078e001b */
[----:B------:R-:W-:-:S03]  /*3a450*/  MOV R11, R29 ;  /* 0x0000001d000b7202 */ /* 0x000fc60000000f00 */
[----:B--2---:R-:W-:Y:S01]  /*3a460*/  IMAD.X R24, R24, 0x1, R4, P3 ;  /* 0x0000000118187824 */ /* 0x004fe200018e0604 */
[----:B------:R1:W-:Y:S01]  /*3a470*/  STL [R1+0xbe4], R29 ;  /* 0x000be41d01007387 */ /* 0x0003e20000100800 */
[----:B------:R-:W-:-:S03]  /*3a480*/  ISETP.GT.AND P2, PT, R7, 0x1c, PT ;  /* 0x0000001c0700780c */ /* 0x000fc60003f44270 */
[----:B------:R-:W-:Y:S01]  /*3a490*/  STL [R1+0xbf0], R23 ;  /* 0x000bf01701007387 */ /* 0x000fe20000100800 */
[----:B------:R-:W-:-:S03]  /*3a4a0*/  SEL R9, RZ, 0x4, !P2 ;  /* 0x00000004ff097807 */ /* 0x000fc60005000000 */
[----:B------:R2:W-:Y:S04]  /*3a4b0*/  STL [R1+0xbec], R24 ;  /* 0x000bec1801007387 */ /* 0x0005e80000100800 */
[----:B-1----:R-:W3:Y:S04]  /*3a4c0*/  LDL.LU R29, [R1+0xc74] ;  /* 0x000c7400011d7983 */ /* 0x002ee80000300800 */
[----:B------:R1:W-:Y:S04]  /*3a4d0*/  LDGSTS.E [R8+0x6100], desc[UR8][R10.64], P1 ;  /* 0x061000000a087fae */ /* 0x0003e80008921848 */
[----:B------:R-:W3:Y:S01]  /*3a4e0*/  LDL.LU R27, [R1+0xc78] ;  /* 0x000c7800011b7983 */ /* 0x000ee20000300800 */
[----:B------:R-:W-:Y:S01]  /*3a4f0*/  SEL R9, R9, RZ, !P0 ;  /* 0x000000ff09097207 */ /* 0x000fe20004000000 */
[----:B-1----:R-:W-:-:S02]  /*3a500*/  IMAD.MOV.U32 R11, RZ, RZ, R24 ;  /* 0x000000ffff0b7224 */ /* 0x002fc400078e0018 */
[----:B------:R-:W-:Y:S01]  /*3a510*/  IMAD.MOV.U32 R10, RZ, RZ, R23 ;  /* 0x000000ffff0a7224 */ /* 0x000fe200078e0017 */
[----:B--2---:R-:W2:Y:S01]  /*3a520*/  LDL.LU R24, [R1+0xcdc] ;  /* 0x000cdc0001187983 */ /* 0x004ea20000300800 */
[----:B------:R-:W-:-:S03]  /*3a530*/  IADD3 R31, P3, R31, R5, RZ ;  /* 0x000000051f1f7210 */ /* 0x000fc60007f7e0ff */
[----:B------:R-:W2:Y:S01]  /*3a540*/  LDL.LU R23, [R1+0xce0] ;  /* 0x000ce00001177983 */ /* 0x000ea20000300800 */
        /* <DEDUP_REMOVED lines=41> */
[----:B---3--:R-:W-:-:S04]  /*3a7e0*/  IADD3 R27, P3, R27, R5, RZ ;  /* 0x000000051b1b7210 */ /* 0x008fc80007f7e0ff */
[----:B------:R-:W-:Y:S01]  /*3a7f0*/  IADD3.X R29, R29, R4, RZ, P3, !PT ;  /* 0x000000041d1d7210 */ /* 0x000fe20001ffe4ff */
[----:B-1----:R-:W-:Y:S01]  /*3a800*/  IMAD.MOV.U32 R10, RZ, RZ, R27 ;  /* 0x000000ffff0a7224 */ /* 0x002fe200078e001b */
[----:B------:R-:W-:Y:S02]  /*3a810*/  STL [R1+0xc78], R27 ;  /* 0x000c781b01007387 */ /* 0x000fe40000100800 */
[----:B------:R-:W-:Y:S02]  /*3a820*/  MOV R11, R29 ;  /* 0x0000001d000b7202 */ /* 0x000fe40000000f00 */
[----:B--2---:R-:W-:Y:S01]  /*3a830*/  IADD3 R23, P4, R23, R5, RZ ;  /* 0x0000000517177210 */ /* 0x004fe20007f9e0ff */
[----:B------:R1:W-:Y:S04]  /*3a840*/  STL [R1+0xc74], R29 ;  /* 0x000c741d01007387 */ /* 0x0003e80000100800 */
[----:B------:R-:W-:Y:S01]  /*3a850*/  IMAD.X R24, R24, 0x1, R4, P4 ;  /* 0x0000000118187824 */ /* 0x000fe200020e0604 */
[----:B------:R-:W-:Y:S04]  /*3a860*/  STL [R1+0xce0], R23 ;  /* 0x000ce01701007387 */ /* 0x000fe80000100800 */
[----:B------:R2:W-:Y:S04]  /*3a870*/  LDGSTS.E [R8+0x7300], desc[UR8][R10.64], P2 ;  /* 0x073000000a087fae */ /* 0x0005e80009121848 */
[----:B------:R3:W-:Y:S04]  /*3a880*/  STL [R1+0xcdc], R24 ;  /* 0x000cdc1801007387 */ /* 0x0007e80000100800 */
[----:B-1----:R-:W4:Y:S01]  /*3a890*/  LDL.LU R29, [R1+0xd64] ;  /* 0x000d6400011d7983 */ /* 0x002f220000300800 */
[----:B--2---:R-:W-:-:S03]  /*3a8a0*/  IMAD.MOV.U32 R11, RZ, RZ, R24 ;  /* 0x000000ffff0b7224 */ /* 0x004fc600078e0018 */
[----:B------:R-:W2:Y:S01]  /*3a8b0*/  LDL.LU R27, [R1+0xd68] ;  /* 0x000d6800011b7983 */ /* 0x000ea20000300800 */
[----:B------:R-:W-:-:S03]  /*3a8c0*/  IMAD.MOV.U32 R10, RZ, RZ, R23 ;  /* 0x000000ffff0a7224 */ /* 0x000fc600078e0017 */
[----:B---3--:R-:W3:Y:S04]  /*3a8d0*/  LDL.LU R24, [R1+0xd6c] ;  /* 0x000d6c0001187983 */ /* 0x008ee80000300800 */
[----:B------:R-:W3:Y:S04]  /*3a8e0*/  LDL.LU R23, [R1+0xd70] ;  /* 0x000d700001177983 */ /* 0x000ee80000300800 */
[----:B------:R1:W-:Y:S01]  /*3a8f0*/  LDGSTS.E [R8+0x8000], desc[UR8][R10.64], P1 ;  /* 0x080000000a087fae */ /* 0x0003e20008921848 */
[----:B------:R-:W-:-:S04]  /*3a900*/  IADD3 R31, P2, R31, R5, RZ ;  /* 0x000000051f1f7210 */ /* 0x000fc80007f5e0ff */
        /* <DEDUP_REMOVED lines=12> */
[----:B------:R-:W-:-:S02]  /*3a9d0*/  IMAD.MOV.U32 R11, RZ, RZ, R30 ;  /* 0x000000ffff0b7224 */ /* 0x000fc400078e001e */
[----:B------:R-:W-:Y:S01]  /*3a9e0*/  IMAD.MOV.U32 R10, RZ, RZ, R28 ;  /* 0x000000ffff0a7224 */ /* 0x000fe200078e001c */
[----:B------:R-:W3:Y:S04]  /*3a9f0*/  LDL.LU R30, [R1+0xddc] ;  /* 0x000ddc00011e7983 */ /* 0x000ee80000300800 */
[----:B------:R-:W3:Y:S04]  /*3aa00*/  LDL.LU R28, [R1+0xde0] ;  /* 0x000de000011c7983 */ /* 0x000ee80000300800 */
        /* <DEDUP_REMOVED lines=18> */
[----:B------:R-:W-:-:S04]  /*3ab30*/  ISETP.GT.AND P2, PT, R7, 0x24, PT ;  /* 0x000000240700780c */ /* 0x000fc80003f44270 */
[----:B------:R-:W-:-:S04]  /*3ab40*/  SEL R9, RZ, 0x4, !P2 ;  /* 0x00000004ff097807 */ /* 0x000fc80005000000 */
[----:B------:R-:W-:-:S04]  /*3ab50*/  SEL R9, R9, RZ, !P0 ;  /* 0x000000ff09097207 */ /* 0x000fc80004000000 */
[----:B------:R-:W-:-:S13]  /*3ab60*/  ISETP.NE.U32.AND P2, PT, R9, RZ, PT ;  /* 0x000000ff0900720c */ /* 0x000fda0003f45070 */
[----:B------:R1:W-:Y:S01]  /*3ab70*/  LDGSTS.E [R8+0x9000], desc[UR8][R10.64], P2 ;  /* 0x090000000a087fae */ /* 0x0003e20009121848 */
[----:B--2---:R-:W-:-:S04]  /*3ab80*/  IADD3 R27, P1, R27, R5, RZ ;  /* 0x000000051b1b7210 */ /* 0x004fc80007f3e0ff */
[----:B------:R-:W-:Y:S02]  /*3ab90*/  IADD3.X R29, R29, R4, RZ, P1, !PT ;  /* 0x000000041d1d7210 */ /* 0x000fe40000ffe4ff */
[----:B---3--:R-:W-:Y:S01]  /*3aba0*/  IADD3 R23, P3, R23, R5, RZ ;  /* 0x0000000517177210 */ /* 0x008fe20007f7e0ff */
[----:B------:R-:W-:Y:S01]  /*3abb0*/  STL [R1+0xd68], R27 ;  /* 0x000d681b01007387 */ /* 0x000fe20000100800 */
[----:B------:R-:W-:Y:S01]  /*3abc0*/  ISETP.GT.AND P1, PT, R7, 0x28, PT ;  /* 0x000000280700780c */ /* 0x000fe20003f24270 */
[----:B-1----:R-:W-:Y:S02]  /*3abd0*/  IMAD.MOV.U32 R10, RZ, RZ, R27 ;  /* 0x000000ffff0a7224 */ /* 0x002fe400078e001b */
[----:B------:R-:W-:Y:S01]  /*3abe0*/  IMAD.X R24, R24, 0x1, R4, P3 ;  /* 0x0000000118187824 */ /* 0x000fe200018e0604 */
[----:B------:R-:W-:Y:S01]  /*3abf0*/  MOV R11, R29 ;  /* 0x0000001d000b7202 */ /* 0x000fe20000000f00 */
[----:B------:R1:W-:Y:S01]  /*3ac00*/  STL [R1+0xd64], R29 ;  /* 0x000d641d01007387 */ /* 0x0003e20000100800 */
[----:B------:R-:W-:-:S03]  /*3ac10*/  SEL R9, RZ, 0x4, !P1 ;  /* 0x00000004ff097807 */ /* 0x000fc60004800000 */
[----:B------:R-:W-:Y:S04]  /*3ac20*/  STL [R1+0xd70], R23 ;  /* 0x000d701701007387 */ /* 0x000fe80000100800 */
[----:B------:R2:W-:Y:S04]  /*3ac30*/  STL [R1+0xd6c], R24 ;  /* 0x000d6c1801007387 */ /* 0x0005e80000100800 */
[----:B-1----:R-:W3:Y:S01]  /*3ac40*/  LDL.LU R29, [R1+0xdf4] ;  /* 0x000df400011d7983 */ /* 0x002ee20000300800 */
[----:B------:R-:W-:-:S03]  /*3ac50*/  SEL R9, R9, RZ, !P0 ;  /* 0x000000ff09097207 */ /* 0x000fc60004000000 */
[----:B------:R1:W-:Y:S04]  /*3ac60*/  LDGSTS.E [R8+0x9100], desc[UR8][R10.64], P2 ;  /* 0x091000000a087fae */ /* 0x0003e80009121848 */
[----:B------:R-:W3:Y:S01]  /*3ac70*/  LDL.LU R27, [R1+0xdf8] ;  /* 0x000df800011b7983 */ /* 0x000ee20000300800 */
[----:B------:R-:W-:Y:S01]  /*3ac80*/  ISETP.NE.U32.AND P1, PT, R9, RZ, PT ;  /* 0x000000ff0900720c */ /* 0x000fe20003f25070 */
[----:B-1----:R-:W-:Y:S02]  /*3ac90*/  IMAD.MOV.U32 R10, RZ, RZ, R23 ;  /* 0x000000ffff0a7224 */ /* 0x002fe400078e0017 */
[----:B------:R-:W-:Y:S02]  /*3aca0*/  IMAD.MOV.U32 R11, RZ, RZ, R24 ;  /* 0x000000ffff0b7224 */ /* 0x000fe400078e0018 */
[----:B--2---:R-:W2:Y:S04]  /*3acb0*/  LDL.LU R24, [R1+0xe5c] ;  /* 0x000e5c0001187983 */ /* 0x004ea80000300800 */
[----:B------:R-:W2:Y:S01]  /*3acc0*/  LDL.LU R23, [R1+0xe60] ;  /* 0x000e600001177983 */ /* 0x000ea20000300800 */
[----:B------:R-:W-:-:S03]  /*3acd0*/  IADD3 R31, P3, R31, R5, RZ ;  /* 0x000000051f1f7210 */ /* 0x000fc60007f7e0ff */
[----:B------:R1:W-:Y:S01]  /*3ace0*/  LDGSTS.E [R8+0x9200], desc[UR8][R10.64], P2 ;  /* 0x092000000a087fae */ /* 0x0003e20009121848 */
[----:B------:R-:W-:Y:S02]  /*3acf0*/  IADD3.X R32, R32, R4, RZ, P3, !PT ;  /* 0x0000000420207210 */ /* 0x000fe40001ffe4ff */
[----:B------:R-:W-:Y:S01]  /*3ad00*/  IADD3 R28, P4, R28, R5, RZ ;  /* 0x000000051c1c7210 */ /* 0x000fe20007f9e0ff */
[----:B------:R-:W-:Y:S01]  /*3ad10*/  STL [R1+0xd78], R31 ;  /* 0x000d781f01007387 */ /* 0x000fe20000100800 */
[----:B-1----:R-:W-:Y:S01]  /*3ad20*/  IMAD.MOV.U32 R10, RZ, RZ, R31 ;  /* 0x000000ffff0a7224 */ /* 0x002fe200078e001f */
[----:B------:R-:W-:Y:S02]  /*3ad30*/  MOV R11, R32 ;  /* 0x00000020000b7202 */ /* 0x000fe40000000f00 */
[----:B------:R-:W-:Y:S01]  /*3ad40*/  IMAD.X R30, R30, 0x1, R4, P4 ;  /* 0x000000011e1e7824 */ /* 0x000fe200020e0604 */
        /* <DEDUP_REMOVED lines=44> */
[----:B-1----:R-:W4:Y:S04]  /*3b010*/  LDL.LU R29, [R1+0xee4] ;  /* 0x000ee400011d7983 */ /* 0x002f280000300800 */
[----:B------:R-:W4:Y:S01]  /*3b020*/  LDL.LU R27, [R1+0xee8] ;  /* 0x000ee800011b7983 */ /* 0x000f220000300800 */
[----:B--2---:R-:W-:-:S02]  /*3b030*/  IMAD.MOV.U32 R11, RZ, RZ, R24 ;  /* 0x000000ffff0b7224 */ /* 0x004fc400078e0018 */
[----:B------:R-:W-:Y:S01]  /*3b040*/  IMAD.MOV.U32 R10, RZ, RZ, R23 ;  /* 0x000000ffff0a7224 */ /* 0x000fe200078e0017 */
[----:B---3--:R-:W2:Y:S04]  /*3b050*/  LDL.LU R24, [R1+0xeec] ;  /* 0x000eec0001187983 */ /* 0x008ea80000300800 */
[----:B------:R-:W3:Y:S04]  /*3b060*/  LDL.LU R23, [R1+0xef0] ;  /* 0x000ef00001177983 */ /* 0x000ee80000300800 */
[----:B------:R1:W-:Y:S01]  /*3b070*/  LDGSTS.E [R8+0xb000], desc[UR8][R10.64], P2 ;  /* 0x0b0000000a087fae */ /* 0x0003e20009121848 */
[----:B------:R-:W-:-:S04]  /*3b080*/  IADD3 R31, P1, R31, R5, RZ ;  /* 0x000000051f1f7210 */ /* 0x000fc80007f3e0ff */
[----:B------:R-:W-:Y:S02]  /*3b090*/  IADD3.X R32, R32, R4, RZ, P1, !PT ;  /* 0x0000000420207210 */ /* 0x000fe40000ffe4ff */
[----:B------:R-:W-:Y:S01]  /*3b0a0*/  IADD3 R28, P3, R28, R5, RZ ;  /* 0x000000051c1c7210 */ /* 0x000fe20007f7e0ff */
[----:B------:R-:W-:Y:S04]  /*3b0b0*/  STL [R1+0xe68], R31 ;  /* 0x000e681f01007387 */ /* 0x000fe80000100800 */
[----:B------:R-:W-:Y:S01]  /*3b0c0*/  IMAD.X R30, R30, 0x1, R4, P3 ;  /* 0x000000011e1e7824 */ /* 0x000fe200018e0604 */
[----:B------:R1:W-:Y:S02]  /*3b0d0*/  STL [R1+0xe64], R32 ;  /* 0x000e642001007387 */ /* 0x0003e40000100800 */
[----:B-1----:R-:W-:Y:S01]  /*3b0e0*/  IMAD.MOV.U32 R10, RZ, RZ, R31 ;  /* 0x000000ffff0a7224 */ /* 0x002fe200078e001f */
[----:B------:R-:W-:Y:S01]  /*3b0f0*/  MOV R11, R32 ;  /* 0x00000020000b7202 */ /* 0x000fe20000000f00 */
[----:B------:R-:W-:Y:S04]  /*3b100*/  STL [R1+0xe70], R28 ;  /* 0x000e701c01007387 */ /* 0x000fe80000100800 */
[----:B------:R1:W-:Y:S04]  /*3b110*/  STL [R1+0xe6c], R30 ;  /* 0x000e6c1e01007387 */ /* 0x0003e80000100800 */
[----:B------:R-:W2:Y:S04]  /*3b120*/  LDL.LU R32, [R1+0xef4] ;  /* 0x000ef40001207983 */ /* 0x000ea80000300800 */
[----:B------:R-:W2:Y:S04]  /*3b130*/  LDL.LU R31, [R1+0xef8] ;  /* 0x000ef800011f7983 */ /* 0x000ea80000300800 */
[----:B------:R1:W-:Y:S02]  /*3b140*/  LDGSTS.E [R8+0xb100], desc[UR8][R10.64], P2 ;  /* 0x0b1000000a087fae */ /* 0x0003e40009121848 */
[----:B-1----:R-:W-:-:S02]  /*3b150*/  IMAD.MOV.U32 R10, RZ, RZ, R28 ;  /* 0x000000ffff0a7224 */ /* 0x002fc400078e001c */
[----:B------:R-:W-:Y:S02]  /*3b160*/  IMAD.MOV.U32 R11, RZ, RZ, R30 ;  /* 0x000000ffff0b7224 */ /* 0x000fe400078e001e */
[----:B------:R-:W2:Y:S04]  /*3b170*/  LDL.LU R30, [R1+0xf5c] ;  /* 0x000f5c00011e7983 */ /* 0x000ea80000300800 */
[----:B------:R-:W2:Y:S04]  /*3b180*/  LDL.LU R28, [R1+0xf60] ;  /* 0x000f6000011c7983 */ /* 0x000ea80000300800 */
[----:B------:R1:W-:Y:S01]  /*3b190*/  LDGSTS.E [R8+0xb200], desc[UR8][R10.64], P2 ;  /* 0x0b2000000a087fae */ /* 0x0003e20009121848 */
[----:B------:R-:W-:-:S04]  /*3b1a0*/  IADD3 R22, P3, R22, R5, RZ ;  /* 0x0000000516167210 */ /* 0x000fc80007f7e0ff */
[----:B------:R-:W-:Y:S02]  /*3b1b0*/  IADD3.X R26, R26, R4, RZ, P3, !PT ;  /* 0x000000041a1a7210 */ /* 0x000fe40001ffe4ff */
[----:B----4-:R-:W-:Y:S01]  /*3b1c0*/  IADD3 R20, P4, R20, R5, RZ ;  /* 0x0000000514147210 */ /* 0x010fe20007f9e0ff */
[----:B------:R-:W-:Y:S01]  /*3b1d0*/  STL [R1+0xe78], R22 ;  /* 0x000e781601007387 */ /* 0x000fe20000100800 */
[----:B-1----:R-:W-:-:S03]  /*3b1e0*/  IMAD.MOV.U32 R10, RZ, RZ, R22 ;  /* 0x000000ffff0a7224 */ /* 0x002fc600078e0016 */
[----:B------:R-:W-:Y:S01]  /*3b1f0*/  IMAD.X R21, R21, 0x1, R4, P4 ;  /* 0x0000000115157824 */ /* 0x000fe200020e0604 */
[----:B------:R1:W-:Y:S01]  /*3b200*/  STL [R1+0xe74], R26 ;  /* 0x000e741a01007387 */ /* 0x0003e20000100800 */
[----:B------:R-:W-:-:S03]  /*3b210*/  MOV R11, R26 ;  /* 0x0000001a000b7202 */ /* 0x000fc60000000f00 */
[----:B------:R-:W-:Y:S04]  /*3b220*/  STL [R1+0xee0], R20 ;  /* 0x000ee01401007387 */ /* 0x000fe80000100800 */
[----:B------:R4:W-:Y:S04]  /*3b230*/  STL [R1+0xedc], R21 ;  /* 0x000edc1501007387 */ /* 0x0009e80000100800 */
[----:B-1----:R-:W2:Y:S04]  /*3b240*/  LDL.LU R26, [R1+0xf64] ;  /* 0x000f6400011a7983 */ /* 0x002ea80000300800 */
[----:B------:R-:W2:Y:S04]  /*3b250*/  LDL.LU R22, [R1+0xf68] ;  /* 0x000f680001167983 */ /* 0x000ea80000300800 */
[----:B------:R1:W-:Y:S02]  /*3b260*/  LDGSTS.E [R8+0xb300], desc[UR8][R10.64], P2 ;  /* 0x0b3000000a087fae */ /* 0x0003e40009121848 */
[----:B-1----:R-:W-:-:S02]  /*3b270*/  IMAD.MOV.U32 R11, RZ, RZ, R21 ;  /* 0x000000ffff0b7224 */ /* 0x002fc400078e0015 */
[----:B------:R-:W-:Y:S01]  /*3b280*/  IMAD.MOV.U32 R10, RZ, RZ, R20 ;  /* 0x000000ffff0a7224 */ /* 0x000fe200078e0014 */
[----:B----4-:R-:W4:Y:S04]  /*3b290*/  LDL.LU R21, [R1+0xf6c] ;  /* 0x000f6c0001157983 */ /* 0x010f280000300800 */
[----:B------:R-:W4:Y:S01]  /*3b2a0*/  LDL.LU R20, [R1+0xf70] ;  /* 0x000f700001147983 */ /* 0x000f220000300800 */
[----:B------:R-:W-:-:S04]  /*3b2b0*/  ISETP.GT.AND P1, PT, R7, 0x30, PT ;  /* 0x000000300700780c */ /* 0x000fc80003f24270 */
[----:B------:R-:W-:-:S04]  /*3b2c0*/  SEL R9, RZ, 0x4, !P1 ;  /* 0x00000004ff097807 */ /* 0x000fc80004800000 */
[----:B------:R-:W-:-:S04]  /*3b2d0*/  SEL R9, R9, RZ, !P0 ;  /* 0x000000ff09097207 */ /* 0x000fc80004000000 */
[----:B------:R-:W-:Y:S02]  /*3b2e0*/  ISETP.NE.U32.AND P1, PT, R9, RZ, PT ;  /* 0x000000ff0900720c */ /* 0x000fe40003f25070 */
[----:B------:R-:W-:-:S04]  /*3b2f0*/  IADD3 R27, P2, R27, R5, RZ ;  /* 0x000000051b1b7210 */ /* 0x000fc80007f5e0ff */
[----:B------:R-:W-:Y:S02]  /*3b300*/  IADD3.X R29, R29, R4, RZ, P2, !PT ;  /* 0x000000041d1d7210 */ /* 0x000fe400017fe4ff */
[----:B---3--:R-:W-:-:S05]  /*3b310*/  IADD3 R23, P3, R23, R5, RZ ;  /* 0x0000000517177210 */ /* 0x008fca0007f7e0ff */
[----:B------:R1:W-:Y:S01]  /*3b320*/  LDGSTS.E [R8+0xc000], desc[UR8][R10.64], P1 ;  /* 0x0c0000000a087fae */ /* 0x0003e20008921848 */
[----:B------:R-:W-:Y:S01]  /*3b330*/  ISETP.GT.AND P2, PT, R7, 0x34, PT ;  /* 0x000000340700780c */ /* 0x000fe20003f44270 */
[----:B--2---:R-:W-:Y:S02]  /*3b340*/  IMAD.X R24, R24, 0x1, R4, P3 ;  /* 0x0000000118187824 */ /* 0x004fe400018e0604 */
[----:B------:R-:W-:Y:S01]  /*3b350*/  STL [R1+0xee8], R27 ;  /* 0x000ee81b01007387 */ /* 0x000fe20000100800 */
[----:B------:R-:W-:Y:S01]  /*3b360*/  SEL R9, RZ, 0x4, !P2 ;  /* 0x00000004ff097807 */ /* 0x000fe20005000000 */
[----:B-1----:R-:W-:Y:S01]  /*3b370*/  IMAD.MOV.U32 R10, RZ, RZ, R27 ;  /* 0x000000ffff0a7224 */ /* 0x002fe200078e001b */
[----:B------:R-:W-:Y:S01]  /*3b380*/  MOV R11, R29 ;  /* 0x0000001d000b7202 */ /* 0x000fe20000000f00 */
[----:B------:R1:W-:Y:S01]  /*3b390*/  STL [R1+0xee4], R29 ;  /* 0x000ee41d01007387 */ /* 0x0003e20000100800 */
[----:B------:R-:W-:-:S03]  /*3b3a0*/  SEL R9, R9, RZ, !P0 ;  /* 0x000000ff09097207 */ /* 0x000fc60004000000 */
[----:B------:R2:W-:Y:S04]  /*3b3b0*/  LDGSTS.E [R8+0xc100], desc[UR8][R10.64], P1 ;  /* 0x0c1000000a087fae */ /* 0x0005e80008921848 */
[----:B------:R-:W-:Y:S04]  /*3b3c0*/  STL [R1+0xef0], R23 ;  /* 0x000ef01701007387 */ /* 0x000fe80000100800 */
[----:B------:R3:W-:Y:S01]  /*3b3d0*/  STL [R1+0xeec], R24 ;  /* 0x000eec1801007387 */ /* 0x0007e20000100800 */
[----:B--2---:R-:W-:-:S03]  /*3b3e0*/  IMAD.MOV.U32 R10, RZ, RZ, R23 ;  /* 0x000000ffff0a7224 */ /* 0x004fc600078e0017 */
[----:B-1----:R-:W2:Y:S01]  /*3b3f0*/  LDL.LU R29, [R1+0xf74] ;  /* 0x000f7400011d7983 */ /* 0x002ea20000300800 */
[----:B------:R-:W-:-:S03]  /*3b400*/  IMAD.MOV.U32 R11, RZ, RZ, R24 ;  /* 0x000000ffff0b7224 */ /* 0x000fc600078e0018 */
[----:B------:R-:W2:Y:S01]  /*3b410*/  LDL.LU R27, [R1+0xf78] ;  /* 0x000f7800011b7983 */ /* 0x000ea20000300800 */
[----:B------:R-:W-:-:S03]  /*3b420*/  IADD3 R31, P3, R31, R5, RZ ;  /* 0x000000051f1f7210 */ /* 0x000fc60007f7e0ff */
[----:B------:R1:W-:Y:S01]  /*3b430*/  LDGSTS.E [R8+0xc200], desc[UR8][R10.64], P1 ;  /* 0x0c2000000a087fae */ /* 0x0003e20008921848 */
[----:B------:R-:W-:-:S03]  /*3b440*/  IADD3.X R32, R32, R4, RZ, P3, !PT ;  /* 0x0000000420207210 */ /* 0x000fc60001ffe4ff */
[----:B---3--:R-:W3:Y:S01]  /*3b450*/  LDL.LU R24, [R1+0xfdc] ;  /* 0x000fdc0001187983 */ /* 0x008ee20000300800 */
[----:B------:R-:W-:-:S03]  /*3b460*/  ISETP.NE.U32.AND P2, PT, R9, RZ, PT ;  /* 0x000000ff0900720c */ /* 0x000fc60003f45070 */
[----:B------:R-:W3:Y:S01]  /*3b470*/  LDL.LU R23, [R1+0xfe0] ;  /* 0x000fe00001177983 */ /* 0x000ee20000300800 */
[----:B-1----:R-:W-:Y:S01]  /*3b480*/  IMAD.MOV.U32 R10, RZ, RZ, R31 ;  /* 0x000000ffff0a7224 */ /* 0x002fe200078e001f */
[----:B------:R-:W-:Y:S02]  /*3b490*/  MOV R11, R32 ;  /* 0x00000020000b7202 */ /* 0x000fe40000000f00 */
[----:B------:R-:W-:Y:S04]  /*3b4a0*/  STL [R1+0xef8], R31 ;  /* 0x000ef81f01007387 */ /* 0x000fe80000100800 */
[----:B------:R1:W-:Y:S01]  /*3b4b0*/  LDGSTS.E [R8+0xc300], desc[UR8][R10.64], P1 ;  /* 0x0c3000000a087fae */ /* 0x0003e20008921848 */
[----:B------:R-:W-:-:S03]  /*3b4c0*/  IADD3 R28, P4, R28, R5, RZ ;  /* 0x000000051c1c7210 */ /* 0x000fc60007f9e0ff */
[----:B------:R1:W-:Y:S02]  /*3b4d0*/  STL [R1+0xef4], R32 ;  /* 0x000ef42001007387 */ /* 0x0003e40000100800 */
[----:B------:R-:W-:Y:S02]  /*3b4e0*/  IMAD.X R30, R30, 0x1, R4, P4 ;  /* 0x000000011e1e7824 */ /* 0x000fe400020e0604 */
[----:B------:R-:W-:Y:S01]  /*3b4f0*/  STL [R1+0xf60], R28 ;  /* 0x000f601c01007387 */ /* 0x000fe20000100800 */
[----:B-1----:R-:W-:Y:S02]  /*3b500*/  IMAD.MOV.U32 R10, RZ, RZ, R28 ;  /* 0x000000ffff0a7224 */ /* 0x002fe400078e001c */
[----:B------:R-:W-:Y:S01]  /*3b510*/  IMAD.MOV.U32 R11, RZ, RZ, R30 ;  /* 0x000000ffff0b7224 */ /* 0x000fe200078e001e */
[----:B------:R-:W-:Y:S01]  /*3b520*/  STL [R1+0xf5c], R30 ;  /* 0x000f5c1e01007387 */ /* 0x000fe20000100800 */
[----:B------:R-:W-:-:S03]  /*3b530*/  IMAD.MOV.U32 R74, RZ, RZ, R33 ;  /* 0x000000ffff4a7224 */ /* 0x000fc600078e0021 */
[----:B------:R-:W3:Y:S04]  /*3b540*/  LDL.LU R34, [R1+0xfe4] ;  /* 0x000fe40001227983 */ /* 0x000ee80000300800 */
[----:B------:R-:W3:Y:S04]  /*3b550*/  LDL.LU R33, [R1+0xfe8] ;  /* 0x000fe80001217983 */ /* 0x000ee80000300800 */
[----:B------:R1:W-:Y:S04]  /*3b560*/  LDGSTS.E [R8+0xd000], desc[UR8][R10.64], P2 ;  /* 0x0d0000000a087fae */ /* 0x0003e80009121848 */
[----:B------:R-:W3:Y:S04]  /*3b570*/  LDL.LU R32, [R1+0xfec] ;  /* 0x000fec0001207983 */ /* 0x000ee80000300800 */
[----:B------:R-:W3:Y:S01]  /*3b580*/  LDL.LU R31, [R1+0xff0] ;  /* 0x000ff000011f7983 */ /* 0x000ee20000300800 */
[----:B------:R-:W-:-:S04]  /*3b590*/  IADD3 R22, P1, R22, R5, RZ ;  /* 0x0000000516167210 */ /* 0x000fc80007f3e0ff */
[----:B------:R-:W-:Y:S01]  /*3b5a0*/  IADD3.X R26, R26, R4, RZ, P1, !PT ;  /* 0x000000041a1a7210 */ /* 0x000fe20000ffe4ff */
[----:B-1----:R-:W-:-:S03]  /*3b5b0*/  IMAD.MOV.U32 R10, RZ, RZ, R22 ;  /* 0x000000ffff0a7224 */ /* 0x002fc600078e0016 */
[----:B------:R-:W-:Y:S01]  /*3b5c0*/  MOV R11, R26 ;  /* 0x0000001a000b7202 */ /* 0x000fe20000000f00 */
[----:B------:R-:W-:Y:S04]  /*3b5d0*/  STL [R1+0xf68], R22 ;  /* 0x000f681601007387 */ /* 0x000fe80000100800 */
[----:B------:R-:W-:Y:S04]  /*3b5e0*/  STL [R1+0xf64], R26 ;  /* 0x000f641a01007387 */ /* 0x000fe80000100800 */
[----:B------:R1:W-:Y:S01]  /*3b5f0*/  LDGSTS.E [R8+0xd100], desc[UR8][R10.64], P2 ;  /* 0x0d1000000a087fae */ /* 0x0003e20009121848 */
[----:B----4-:R-:W-:-:S05]  /*3b600*/  IADD3 R20, P3, R20, R5, RZ ;  /* 0x0000000514147210 */ /* 0x010fca0007f7e0ff */
[----:B------:R-:W-:Y:S01]  /*3b610*/  IMAD.X R21, R21, 0x1, R4, P3 ;  /* 0x0000000115157824 */ /* 0x000fe200018e0604 */
[----:B------:R-:W-:Y:S01]  /*3b620*/  STL [R1+0xf70], R20 ;  /* 0x000f701401007387 */ /* 0x000fe20000100800 */
[----:B-1----:R-:W-:Y:S02]  /*3b630*/  IMAD.MOV.U32 R10, RZ, RZ, R20 ;  /* 0x000000ffff0a7224 */ /* 0x002fe400078e0014 */
[----:B------:R-:W-:Y:S01]  /*3b640*/  IMAD.MOV.U32 R11, RZ, RZ, R21 ;  /* 0x000000ffff0b7224 */ /* 0x000fe200078e0015 */
[----:B------:R1:W-:Y:S01]  /*3b650*/  STL [R1+0xf6c], R21 ;  /* 0x000f6c1501007387 */ /* 0x0003e20000100800 */
[----:B------:R-:W-:-:S03]  /*3b660*/  ISETP.GT.AND P1, PT, R7, 0x38, PT ;  /* 0x000000380700780c */ /* 0x000fc60003f24270 */
[----:B------:R4:W-:Y:S04]  /*3b670*/  LDGSTS.E [R8+0xd200], desc[UR8][R10.64], P2 ;  /* 0x0d2000000a087fae */ /* 0x0009e80009121848 */
[----:B-1----:R-:W3:Y:S04]  /*3b680*/  LDL.LU R21, [R1+0xff4] ;  /* 0x000ff40001157983 */ /* 0x002ee80000300800 */
[----:B------:R-:W3:Y:S01]  /*3b690*/  LDL.LU R20, [R1+0xff8] ;  /* 0x000ff80001147983 */ /* 0x000ee20000300800 */
[----:B------:R-:W-:-:S03]  /*3b6a0*/  SEL R9, RZ, 0x4, !P1 ;  /* 0x00000004ff097807 */ /* 0x000fc60004800000 */
[----:B------:R-:W3:Y:S01]  /*3b6b0*/  LDL.LU R30, [R1+0x105c] ;  /* 0x00105c00011e7983 */ /* 0x000ee20000300800 */
[----:B------:R-:W-:-:S03]  /*3b6c0*/  SEL R9, R9, RZ, !P0 ;  /* 0x000000ff09097207 */ /* 0x000fc60004000000 */
[----:B------:R-:W3:Y:S01]  /*3b6d0*/  LDL.LU R26, [R1+0x1060] ;  /* 0x00106000011a7983 */ /* 0x000ee20000300800 */
[----:B------:R-:W-:-:S03]  /*3b6e0*/  ISETP.NE.U32.AND P1, PT, R9, RZ, PT ;  /* 0x000000ff0900720c */ /* 0x000fc60003f25070 */
[----:B------:R-:W3:Y:S04]  /*3b6f0*/  LDL.LU R28, [R1+0x1064] ;  /* 0x00106400011c7983 */ /* 0x000ee80000300800 */
[----:B------:R-:W3:Y:S01]  /*3b700*/  LDL.LU R22, [R1+0x1068] ;  /* 0x0010680001167983 */ /* 0x000ee20000300800 */
[----:B--2---:R-:W-:-:S04]  /*3b710*/  IADD3 R27, P3, R27, R5, RZ ;  /* 0x000000051b1b7210 */ /* 0x004fc80007f7e0ff */
[----:B------:R-:W-:Y:S01]  /*3b720*/  IADD3.X R29, R29, R4, RZ, P3, !PT ;  /* 0x000000041d1d7210 */ /* 0x000fe20001ffe4ff */
[----:B----4-:R-:W-:-:S03]  /*3b730*/  IMAD.MOV.U32 R10, RZ, RZ, R27 ;  /* 0x000000ffff0a7224 */ /* 0x010fc600078e001b */
[----:B------:R-:W-:Y:S01]  /*3b740*/  MOV R11, R29 ;  /* 0x0000001d000b7202 */ /* 0x000fe20000000f00 */
[----:B------:R-:W-:Y:S01]  /*3b750*/  STL [R1+0xf78], R27 ;  /* 0x000f781b01007387 */ /* 0x000fe20000100800 */
[----:B---3--:R-:W-:-:S03]  /*3b760*/  IADD3 R23, P4, R23, R5, RZ ;  /* 0x0000000517177210 */ /* 0x008fc60007f9e0ff */
[----:B------:R1:W-:Y:S02]  /*3b770*/  STL [R1+0xf74], R29 ;  /* 0x000f741d01007387 */ /* 0x0003e40000100800 */
[----:B------:R-:W-:Y:S02]  /*3b780*/  IMAD.X R24, R24, 0x1, R4, P4 ;  /* 0x0000000118187824 */ /* 0x000fe400020e0604 */
        /* <DEDUP_REMOVED lines=8> */
[----:B------:R-:W3:Y:S01]  /*3b810*/  LDL.LU R23, [R1+0x1078] ;  /* 0x0010780001177983 */ /* 0x000ee20000300800 */
[----:B------:R-:W-:-:S03]  /*3b820*/  IADD3 R33, P2, R33, R5, RZ ;  /* 0x0000000521217210 */ /* 0x000fc60007f5e0ff */
[----:B------:R1:W-:Y:S01]  /*3b830*/  LDGSTS.E [R8+0xe000], desc[UR8][R10.64], P1 ;  /* 0x0e0000000a087fae */ /* 0x0003e20008921848 */
[----:B------:R-:W-:Y:S02]  /*3b840*/  IADD3.X R34, R34, R4, RZ, P2, !PT ;  /* 0x0000000422227210 */ /* 0x000fe400017fe4ff */
[----:B------:R-:W-:Y:S01]  /*3b850*/  IADD3 R31, P3, R31, R5, RZ ;  /* 0x000000051f1f7210 */ /* 0x000fe20007f7e0ff */
[----:B-1----:R-:W-:Y:S01]  /*3b860*/  IMAD.MOV.U32 R10, RZ, RZ, R33 ;  /* 0x000000ffff0a7224 */ /* 0x002fe200078e0021 */
[----:B------:R-:W-:-:S03]  /*3b870*/  MOV R11, R34 ;  /* 0x00000022000b7202 */ /* 0x000fc60000000f00 */
[----:B------:R-:W-:Y:S01]  /*3b880*/  IMAD.X R32, R32, 0x1, R4, P3 ;  /* 0x0000000120207824 */ /* 0x000fe200018e0604 */
[----:B------:R-:W-:Y:S04]  /*3b890*/  STL [R1+0xfe8], R33 ;  /* 0x000fe82101007387 */ /* 0x000fe80000100800 */
[----:B------:R1:W-:Y:S04]  /*3b8a0*/  LDGSTS.E [R8+0xe100], desc[UR8][R10.64], P1 ;  /* 0x0e1000000a087fae */ /* 0x0003e80008921848 */
[----:B------:R-:W-:Y:S04]  /*3b8b0*/  STL [R1+0xfe4], R34 ;  /* 0x000fe42201007387 */ /* 0x000fe80000100800 */
[----:B------:R-:W-:Y:S01]  /*3b8c0*/  STL [R1+0xff0], R31 ;  /* 0x000ff01f01007387 */ /* 0x000fe20000100800 */
[----:B-1----:R-:W-:-:S02]  /*3b8d0*/  IMAD.MOV.U32 R10, RZ, RZ, R31 ;  /* 0x000000ffff0a7224 */ /* 0x002fc400078e001f */
[----:B------:R-:W-:Y:S01]  /*3b8e0*/  IMAD.MOV.U32 R11, RZ, RZ, R32 ;  /* 0x000000ffff0b7224 */ /* 0x000fe200078e0020 */
[----:B------:R-:W-:Y:S04]  /*3b8f0*/  STL [R1+0xfec], R32 ;  /* 0x000fec2001007387 */ /* 0x000fe80000100800 */
[----:B------:R1:W-:Y:S01]  /*3b900*/  LDGSTS.E [R8+0xe200], desc[UR8][R10.64], P1 ;  /* 0x0e2000000a087fae */ /* 0x0003e20008921848 */
[----:B------:R-:W-:-:S04]  /*3b910*/  IADD3 R20, P3, R20, R5, RZ ;  /* 0x0000000514147210 */ /* 0x000fc80007f7e0ff */
[----:B------:R-:W-:Y:S01]  /*3b920*/  IADD3.X R21, R21, R4, RZ, P3, !PT ;  /* 0x0000000415157210 */ /* 0x000fe20001ffe4ff */
[----:B------:R-:W-:Y:S01]  /*3b930*/  STL [R1+0xff8], R20 ;  /* 0x000ff81401007387 */ /* 0x000fe20000100800 */
[----:B-1----:R-:W-:-:S03]  /*3b940*/  IMAD.MOV.U32 R10, RZ, RZ, R20 ;  /* 0x000000ffff0a7224 */ /* 0x002fc600078e0014 */
[----:B------:R1:W-:Y:S01]  /*3b950*/  STL [R1+0xff4], R21 ;  /* 0x000ff41501007387 */ /* 0x0003e20000100800 */
[----:B------:R-:W-:Y:S01]  /*3b960*/  IMAD.MOV.U32 R11, RZ, RZ, R21 ;  /* 0x000000ffff0b7224 */ /* 0x000fe200078e0015 */
[----:B------:R-:W-:Y:S02]  /*3b970*/  ISETP.GT.AND P2, PT, R7, 0x3c, PT ;  /* 0x0000003c0700780c */ /* 0x000fe40003f44270 */
[----:B-1----:R-:W3:Y:S04]  /*3b980*/  LDL.LU R21, [R1+0x1594] ;  /* 0x0015940001157983 */ /* 0x002ee80000300800 */
[----:B------:R-:W3:Y:S01]  /*3b990*/  LDL.LU R20, [R1+0x1598] ;  /* 0x0015980001147983 */ /* 0x000ee20000300800 */
[----:B------:R-:W-:-:S03]  /*3b9a0*/  SEL R9, RZ, 0x4, !P2 ;  /* 0x00000004ff097807 */ /* 0x000fc60005000000 */
[----:B------:R1:W-:Y:S01]  /*3b9b0*/  LDGSTS.E [R8+0xe300], desc[UR8][R10.64], P1 ;  /* 0x0e3000000a087fae */ /* 0x0003e20008921848 */
[----:B------:R-:W-:Y:S02]  /*3b9c0*/  SEL R9, R9, RZ, !P0 ;  /* 0x000000ff09097207 */ /* 0x000fe40004000000 */
[-C--:B------:R-:W-:Y:S02]  /*3b9d0*/  IADD3 R26, P1, R26, R5.reuse, RZ ;  /* 0x000000051a1a7210 */ /* 0x080fe40007f3e0ff */
[----:B------:R-:W-:Y:S02]  /*3b9e0*/  ISETP.NE.U32.AND P2, PT, R9, RZ, PT ;  /* 0x000000ff0900720c */ /* 0x000fe40003f45070 */
[----:B------:R-:W-:Y:S02]  /*3b9f0*/  IADD3.X R30, R30, R4, RZ, P1, !PT ;  /* 0x000000041e1e7210 */ /* 0x000fe40000ffe4ff */
[----:B------:R-:W-:Y:S01]  /*3ba00*/  IADD3 R22, P3, R22, R5, RZ ;  /* 0x0000000516167210 */ /* 0x000fe20007f7e0ff */
[----:B-1----:R-:W-:Y:S01]  /*3ba10*/  IMAD.MOV.U32 R10, RZ, RZ, R26 ;  /* 0x000000ffff0a7224 */ /* 0x002fe200078e001a */
[----:B------:R-:W-:-:S03]  /*3ba20*/  MOV R11, R30 ;  /* 0x0000001e000b7202 */ /* 0x000fc60000000f00 */
[----:B------:R-:W-:Y:S01]  /*3ba30*/  IMAD.X R28, R28, 0x1, R4, P3 ;  /* 0x000000011c1c7824 */ /* 0x000fe200018e0604 */
[----:B------:R1:W-:Y:S04]  /*3ba40*/  STL [R1+0x1060], R26 ;  /* 0x0010601a01007387 */ /* 0x0003e80000100800 */
[----:B------:R-:W-:Y:S04]  /*3ba50*/  STL [R1+0x105c], R30 ;  /* 0x00105c1e01007387 */ /* 0x000fe80000100800 */
[----:B------:R-:W-:Y:S04]  /*3ba60*/  STL [R1+0x1068], R22 ;  /* 0x0010681601007387 */ /* 0x000fe80000100800 */
[----:B------:R1:W-:Y:S04]  /*3ba70*/  LDGSTS.E [R8+0xf000], desc[UR8][R10.64], P2 ;  /* 0x0f0000000a087fae */ /* 0x0003e80009121848 */
[----:B-1----:R-:W3:Y:S04]  /*3ba80*/  LDL.LU R26, [R1+0x15a0] ;  /* 0x0015a000011a7983 */ /* 0x002ee80000300800 */
[----:B------:R1:W-:Y:S01]  /*3ba90*/  STL [R1+0x1064], R28 ;  /* 0x0010641c01007387 */ /* 0x0003e20000100800 */
[----:B------:R-:W-:-:S03]  /*3baa0*/  IMAD.MOV.U32 R10, RZ, RZ, R22 ;  /* 0x000000ffff0a7224 */ /* 0x000fc600078e0016 */
[----:B------:R-:W3:Y:S01]  /*3bab0*/  LDL.LU R9, [R1+0x15a8] ;  /* 0x0015a80001097983 */ /* 0x000ee20000300800 */
[----:B------:R-:W-:-:S03]  /*3bac0*/  IMAD.MOV.U32 R11, RZ, RZ, R28 ;  /* 0x000000ffff0b7224 */ /* 0x000fc600078e001c */
[----:B-1----:R-:W3:Y:S04]  /*3bad0*/  LDL.LU R28, [R1+0x159c] ;  /* 0x00159c00011c7983 */ /* 0x002ee80000300800 */
[----:B------:R1:W-:Y:S01]  /*3bae0*/  LDGSTS.E [R8+0xf100], desc[UR8][R10.64], P2 ;  /* 0x0f1000000a087fae */ /* 0x0003e20009121848 */
[----:B--2---:R-:W-:-:S03]  /*3baf0*/  IADD3 R27, P1, R27, R5, RZ ;  /* 0x000000051b1b7210 */ /* 0x004fc60007f3e0ff */
[----:B------:R-:W2:Y:S01]  /*3bb00*/  LDL.LU R22, [R1+0x15a4] ;  /* 0x0015a40001167983 */ /* 0x000ea20000300800 */
[----:B----4-:R-:W-:Y:S02]  /*3bb10*/  IADD3.X R29, R29, R4, RZ, P1, !PT ;  /* 0x000000041d1d7210 */ /* 0x010fe40000ffe4ff */
[----:B---3--:R-:W-:Y:S01]  /*3bb20*/  IADD3 R23, P3, R23, R5, RZ ;  /* 0x0000000517177210 */ /* 0x008fe20007f7e0ff */
[----:B-1----:R-:W-:Y:S01]  /*3bb30*/  IMAD.MOV.U32 R10, RZ, RZ, R27 ;  /* 0x000000ffff0a7224 */ /* 0x002fe200078e001b */
[----:B------:R-:W-:-:S03]  /*3bb40*/  MOV R11, R29 ;  /* 0x0000001d000b7202 */ /* 0x000fc60000000f00 */
[----:B------:R-:W-:Y:S01]  /*3bb50*/  IMAD.X R24, R24, 0x1, R4, P3 ;  /* 0x0000000118187824 */ /* 0x000fe200018e0604 */
[----:B------:R1:W-:Y:S04]  /*3bb60*/  STL [R1+0x1070], R27 ;  /* 0x0010701b01007387 */ /* 0x0003e80000100800 */
[----:B------:R-:W-:Y:S04]  /*3bb70*/  STL [R1+0x106c], R29 ;  /* 0x00106c1d01007387 */ /* 0x000fe80000100800 */
[----:B------:R-:W-:Y:S04]  /*3bb80*/  STL [R1+0x1078], R23 ;  /* 0x0010781701007387 */ /* 0x000fe80000100800 */
[----:B------:R3:W-:Y:S04]  /*3bb90*/  LDGSTS.E [R8+0xf200], desc[UR8][R10.64], P2 ;  /* 0x0f2000000a087fae */ /* 0x0007e80009121848 */
[----:B------:R4:W-:Y:S04]  /*3bba0*/  STL [R1+0x1074], R24 ;  /* 0x0010741801007387 */ /* 0x0009e80000100800 */
[----:B------:R-:W2:Y:S01]  /*3bbb0*/  LDL.LU R32, [R1+0x15ac] ;  /* 0x0015ac0001207983 */ /* 0x000ea20000300800 */
[----:B---3--:R-:W-:-:S03]  /*3bbc0*/  IMAD.MOV.U32 R10, RZ, RZ, R23 ;  /* 0x000000ffff0a7224 */ /* 0x008fc600078e0017 */
[----:B------:R-:W3:Y:S01]  /*3bbd0*/  LDL.LU R31, [R1+0x15b0] ;  /* 0x0015b000011f7983 */ /* 0x000ee20000300800 */
[----:B------:R-:W-:-:S03]  /*3bbe0*/  IMAD.MOV.U32 R11, RZ, RZ, R24 ;  /* 0x000000ffff0b7224 */ /* 0x000fc600078e0018 */
[----:B------:R-:W3:Y:S04]  /*3bbf0*/  LDL.LU R30, [R1+0x1518] ;  /* 0x00151800011e7983 */ /* 0x000ee80000300800 */
[----:B-1----:R-:W3:Y:S04]  /*3bc00*/  LDL.LU R27, [R1+0x151c] ;  /* 0x00151c00011b7983 */ /* 0x002ee80000300800 */
[----:B------:R1:W-:Y:S01]  /*3bc10*/  LDGSTS.E [R8+0xf300], desc[UR8][R10.64], P2 ;  /* 0x0f3000000a087fae */ /* 0x0003e20009121848 */
[----:B------:R-:W-:-:S04]  /*3bc20*/  IADD3 R20, P2, R20, R5, RZ ;  /* 0x0000000514147210 */ /* 0x000fc80007f5e0ff */
[----:B------:R-:W-:Y:S01]  /*3bc30*/  IADD3.X R21, R21, R4, RZ, P2, !PT ;  /* 0x0000000415157210 */ /* 0x000fe200017fe4ff */
[----:B------:R-:W-:Y:S04]  /*3bc40*/  STL [R1+0x1598], R20 ;  /* 0x0015981401007387 */ /* 0x000fe80000100800 */
[----:B------:R4:W-:Y:S01]  /*3bc50*/  STL [R1+0x1594], R21 ;  /* 0x0015941501007387 */ /* 0x0009e20000100800 */
[----:B-1----:R-:W-:-:S03]  /*3bc60*/  MOV R11, R21 ;  /* 0x00000015000b7202 */ /* 0x002fc60000000f00 */
[----:B----4-:R-:W4:Y:S01]  /*3bc70*/  LDL.LU R24, [R1+0x1520] ;  /* 0x0015200001187983 */ /* 0x010f220000300800 */
[----:B------:R-:W-:-:S03]  /*3bc80*/  IMAD.MOV.U32 R10, RZ, RZ, R20 ;  /* 0x000000ffff0a7224 */ /* 0x000fc600078e0014 */
[----:B------:R-:W4:Y:S04]  /*3bc90*/  LDL.LU R23, [R1+0x1524] ;  /* 0x0015240001177983 */ /* 0x000f280000300800 */
[----:B------:R-:W4:Y:S04]  /*3bca0*/  LDL.LU R21, [R1+0x1528] ;  /* 0x0015280001157983 */ /* 0x000f280000300800 */
[----:B------:R-:W4:Y:S01]  /*3bcb0*/  LDL.LU R20, [R1+0x152c] ;  /* 0x00152c0001147983 */ /* 0x000f220000300800 */
[----:B------:R-:W-:-:S04]  /*3bcc0*/  ISETP.GT.AND P1, PT, R7, 0x1, PT ;  /* 0x000000010700780c */ /* 0x000fc80003f24270 */
[----:B------:R-:W-:-:S04]  /*3bcd0*/  SEL R8, RZ, 0x4, !P1 ;  /* 0x00000004ff087807 */ /* 0x000fc80004800000 */
[----:B------:R-:W-:-:S04]  /*3bce0*/  SEL R8, R8, RZ, !P0 ;  /* 0x000000ff08087207 */ /* 0x000fc80004000000 */
[----:B------:R-:W-:Y:S02]  /*3bcf0*/  ISETP.NE.U32.AND P1, PT, R8, RZ, PT ;  /* 0x000000ff0800720c */ /* 0x000fe40003f25070 */
[----:B------:R-:W-:Y:S02]  /*3bd00*/  LOP3.LUT R8, R12, 0x20, RZ, 0x3c, !PT ;  /* 0x000000200c087812 */ /* 0x000fe400078e3cff */
[-C--:B------:R-:W-:Y:S02]  /*3bd10*/  IADD3 R26, P2, R26, R5.reuse, RZ ;  /* 0x000000051a1a7210 */ /* 0x080fe40007f5e0ff */
[----:B------:R-:W-:Y:S01]  /*3bd20*/  IADD3 R9, P3, R9, R5, RZ ;  /* 0x0000000509097210 */ /* 0x000fe20007f7e0ff */
[----:B------:R-:W-:Y:S02]  /*3bd30*/  VIADD R8, R8, UR7 ;  /* 0x0000000708087c36 */ /* 0x000fe40008000000 */
[--C-:B------:R-:W-:Y:S01]  /*3bd40*/  IMAD.X R28, R28, 0x1, R4.reuse, P2 ;  /* 0x000000011c1c7824 */ /* 0x100fe200010e0604 */
[----:B------:R-:W-:Y:S04]  /*3bd50*/  STL [R1+0x15a0], R26 ;  /* 0x0015a01a01007387 */ /* 0x000fe80000100800 */
[----:B------:R1:W-:Y:S01]  /*3bd60*/  LDGSTS.E [R8+0x400], desc[UR8][R10.64], P1 ;  /* 0x004000000a087fae */ /* 0x0003e20008921848 */
[----:B--2---:R-:W-:-:S03]  /*3bd70*/  IMAD.X R22, R22, 0x1, R4, P3 ;  /* 0x0000000116167824 */ /* 0x004fc600018e0604 */
[----:B------:R2:W-:Y:S01]  /*3bd80*/  STL [R1+0x159c], R28 ;  /* 0x00159c1c01007387 */ /* 0x0005e20000100800 */
[----:B------:R-:W-:-:S03]  /*3bd90*/  ISETP.GT.AND P2, PT, R7, 0x5, PT ;  /* 0x000000050700780c */ /* 0x000fc60003f44270 */
[----:B------:R2:W-:Y:S01]  /*3bda0*/  STL [R1+0x15a8], R9 ;  /* 0x0015a80901007387 */ /* 0x0005e20000100800 */
[----:B-1----:R-:W-:Y:S01]  /*3bdb0*/  MOV R10, R26 ;  /* 0x0000001a000a7202 */ /* 0x002fe20000000f00 */
[----:B------:R-:W-:Y:S02]  /*3bdc0*/  IMAD.MOV.U32 R11, RZ, RZ, R28 ;  /* 0x000000ffff0b7224 */ /* 0x000fe400078e001c */
[----:B------:R1:W-:Y:S04]  /*3bdd0*/  STL [R1+0x15a4], R22 ;  /* 0x0015a41601007387 */ /* 0x0003e80000100800 */
[----:B------:R-:W4:Y:S04]  /*3bde0*/  LDL.LU R29, [R1+0x1530] ;  /* 0x00153000011d7983 */ /* 0x000f280000300800 */
[----:B------:R1:W-:Y:S04]  /*3bdf0*/  LDGSTS.E [R8+0x500], desc[UR8][R10.64], P1 ;  /* 0x005000000a087fae */ /* 0x0003e80008921848 */
[----:B--2---:R-:W2:Y:S04]  /*3be00*/  LDL.LU R28, [R1+0x1534] ;  /* 0x00153400011c7983 */ /* 0x004ea80000300800 */
[----:B------:R-:W2:Y:S01]  /*3be10*/  LDL.LU R26, [R1+0x9fc] ;  /* 0x0009fc00011a7983 */ /* 0x000ea20000300800 */
[----:B-1----:R-:W-:Y:S01]  /*3be20*/  MOV R10, R9 ;  /* 0x00000009000a7202 */ /* 0x002fe20000000f00 */
[----:B------:R-:W-:Y:S01]  /*3be30*/  IMAD.MOV.U32 R11, RZ, RZ, R22 ;  /* 0x000000ffff0b7224 */ /* 0x000fe200078e0016 */
[----:B------:R-:W-:Y:S01]  /*3be40*/  SEL R9, RZ, 0x4, !P2 ;  /* 0x00000004ff097807 */ /* 0x000fe20005000000 */
[----:B------:R-:W2:Y:S01]  /*3be50*/  LDL.LU R22, [R1+0xa00] ;  /* 0x000a000001167983 */ /* 0x000ea20000300800 */
[----:B---3--:R-:W-:-:S02]  /*3be60*/  IADD3 R31, P3, R31, R5, RZ ;  /* 0x000000051f1f7210 */ /* 0x008fc40007f7e0ff */
[----:B------:R-:W-:Y:S01]  /*3be70*/  SEL R9, R9, RZ, !P0 ;  /* 0x000000ff09097207 */ /* 0x000fe20004000000 */
[----:B------:R1:W-:Y:S01]  /*3be80*/  LDGSTS.E [R8+0x600], desc[UR8][R10.64], P1 ;  /* 0x006000000a087fae */ /* 0x0003e20008921848 */
[----:B------:R-:W-:Y:S02]  /*3be90*/  IADD3.X R32, R32, R4, RZ, P3, !PT ;  /* 0x0000000420207210 */ /* 0x000fe40001ffe4ff */
[----:B------:R-:W-:Y:S01]  /*3bea0*/  IADD3 R27, P4, R27, R5, RZ ;  /* 0x000000051b1b7210 */ /* 0x000fe20007f9e0ff */
[----:B------:R-:W-:Y:S01]  /*3beb0*/  STL [R1+0x15b0], R31 ;  /* 0x0015b01f01007387 */ /* 0x000fe20000100800 */
[----:B------:R-:W-:-:S03]  /*3bec0*/  ISETP.NE.U32.AND P2, PT, R9, RZ, PT ;  /* 0x000000ff0900720c */ /* 0x000fc60003f45070 */
        /* <DEDUP_REMOVED lines=9> */
[----:B---3--:R-:W-:Y:S01]  /*3bf60*/  IMAD.MOV.U32 R11, RZ, RZ, R30 ;  /* 0x000000ffff0b7224 */ /* 0x008fe200078e001e */
[----:B------:R-:W-:-:S02]  /*3bf70*/  MOV R10, R27 ;  /* 0x0000001b000a7202 */ /* 0x000fc40000000f00 */
[----:B------:R-:W3:Y:S04]  /*3bf80*/  LDL.LU R30, [R1+0xa0c] ;  /* 0x000a0c00011e7983 */ /* 0x000ee80000300800 */
[----:B------:R-:W3:Y:S04]  /*3bf90*/  LDL.LU R27, [R1+0xa10] ;  /* 0x000a1000011b7983 */ /* 0x000ee80000300800 */
[----:B------:R1:W-:Y:S01]  /*3bfa0*/  LDGSTS.E [R8+0x1400], desc[UR8][R10.64], P2 ;  /* 0x014000000a087fae */ /* 0x0003e20009121848 */
[----:B----4-:R-:W-:-:S04]  /*3bfb0*/  IADD3 R23, P1, R23, R5, RZ ;  /* 0x0000000517177210 */ /* 0x010fc80007f3e0ff */
[----:B------:R-:W-:Y:S02]  /*3bfc0*/  IADD3.X R24, R24, R4, RZ, P1, !PT ;  /* 0x0000000418187210 */ /* 0x000fe40000ffe4ff */
[----:B------:R-:W-:-:S03]  /*3bfd0*/  IADD3 R20, P3, R20, R5, RZ ;  /* 0x0000000514147210 */ /* 0x000fc60007f7e0ff */
[----:B-1----:R-:W-:Y:S01]  /*3bfe0*/  IMAD.MOV.U32 R11, RZ, RZ, R24 ;  /* 0x000000ffff0b7224 */ /* 0x002fe200078e0018 */
[----:B------:R-:W-:Y:S01]  /*3bff0*/  MOV R10, R23 ;  /* 0x00000017000a7202 */ /* 0x000fe20000000f00 */
[----:B------:R-:W-:Y:S01]  /*3c000*/  STL [R1+0x1524], R23 ;  /* 0x0015241701007387 */ /* 0x000fe20000100800 */
[----:B------:R-:W-:-:S03]  /*3c010*/  IMAD.X R21, R21, 0x1, R4, P3 ;  /* 0x0000000115157824 */ /* 0x000fc600018e0604 */
[----:B------:R1:W-:Y:S04]  /*3c020*/  STL [R1+0x1520], R24 ;  /* 0x0015201801007387 */ /* 0x0003e80000100800 */
[----:B------:R-:W-:Y:S04]  /*3c030*/  STL [R1+0x152c], R20 ;  /* 0x00152c1401007387 */ /* 0x000fe80000100800 */
[----:B------:R4:W-:Y:S04]  /*3c040*/  STL [R1+0x1528], R21 ;  /* 0x0015281501007387 */ /* 0x0009e80000100800 */
[----:B------:R4:W-:Y:S04]  /*3c050*/  LDGSTS.E [R8+0x1500], desc[UR8][R10.64], P2 ;  /* 0x015000000a087fae */ /* 0x0009e80009121848 */
[----:B-1----:R-:W3:Y:S04]  /*3c060*/  LDL.LU R24, [R1+0xa14] ;  /* 0x000a140001187983 */ /* 0x002ee80000300800 */
[----:B------:R-:W3:Y:S01]  /*3c070*/  LDL.LU R23, [R1+0xa18] ;  /* 0x000a180001177983 */ /* 0x000ee20000300800 */
[----:B----4-:R-:W-:Y:S01]  /*3c080*/  IMAD.MOV.U32 R11, RZ, RZ, R21 ;  /* 0x000000ffff0b7224 */ /* 0x010fe200078e0015 */
[----:B------:R-:W-:-:S02]  /*3c090*/  MOV R10, R20 ;  /* 0x00000014000a7202 */ /* 0x000fc40000000f00 */
[----:B------:R-:W4:Y:S04]  /*3c0a0*/  LDL.LU R21, [R1+0xa7c] ;  /* 0x000a7c0001157983 */ /* 0x000f280000300800 */
[----:B------:R-:W4:Y:S01]  /*3c0b0*/  LDL.LU R20, [R1+0xa80] ;  /* 0x000a800001147983 */ /* 0x000f220000300800 */
[----:B------:R-:W-:-:S03]  /*3c0c0*/  ISETP.GT.AND P1, PT, R7, 0x9, PT ;  /* 0x000000090700780c */ /* 0x000fc60003f24270 */
[----:B------:R1:W-:Y:S01]  /*3c0d0*/  LDGSTS.E [R8+0x1600], desc[UR8][R10.64], P2 ;  /* 0x016000000a087fae */ /* 0x0003e20009121848 */
[----:B------:R-:W-:-:S04]  /*3c0e0*/  SEL R9, RZ, 0x4, !P1 ;  /* 0x00000004ff097807 */ /* 0x000fc80004800000 */
[----:B------:R-:W-:Y:S02]  /*3c0f0*/  SEL R9, R9, RZ, !P0 ;  /* 0x000000ff09097207 */ /* 0x000fe40004000000 */
[----:B--2---:R-:W-:-:S04]  /*3c100*/  IADD3 R28, P3, R28, R5, RZ ;  /* 0x000000051c1c7210 */ /* 0x004fc80007f7e0ff */
[----:B------:R-:W-:Y:S02]  /*3c110*/  IADD3.X R29, R29, R4, RZ, P3, !PT ;  /* 0x000000041d1d7210 */ /* 0x000fe40001ffe4ff */
[----:B------:R-:W-:-:S03]  /*3c120*/  IADD3 R22, P4, R22, R5, RZ ;  /* 0x0000000516167210 */ /* 0x000fc60007f9e0ff */
[----:B-1----:R-:W-:Y:S01]  /*3c130*/  IMAD.MOV.U32 R11, RZ, RZ, R29 ;  /* 0x000000ffff0b7224 */ /* 0x002fe200078e001d */
[----:B------:R-:W-:Y:S01]  /*3c140*/  MOV R10, R28 ;  /* 0x0000001c000a7202 */ /* 0x000fe20000000f00 */
[----:B------:R-:W-:Y:S01]  /*3c150*/  STL [R1+0x1534], R28 ;  /* 0x0015341c01007387 */ /* 0x000fe20000100800 */
[----:B------:R-:W-:Y:S01]  /*3c160*/  IMAD.X R26, R26, 0x1, R4, P4 ;  /* 0x000000011a1a7824 */ /* 0x000fe200020e0604 */
[----:B------:R-:W-:Y:S02]  /*3c170*/  ISETP.NE.U32.AND P1, PT, R9, RZ, PT ;  /* 0x000000ff0900720c */ /* 0x000fe40003f25070 */
[----:B------:R1:W-:Y:S04]  /*3c180*/  STL [R1+0x1530], R29 ;  /* 0x0015301d01007387 */ /* 0x0003e80000100800 */
[----:B------:R-:W-:Y:S04]  /*3c190*/  STL [R1+0xa00], R22 ;  /* 0x000a001601007387 */ /* 0x000fe80000100800 */
[----:B------:R2:W-:Y:S04]  /*3c1a0*/  STL [R1+0x9fc], R26 ;  /* 0x0009fc1a01007387 */ /* 0x0005e80000100800 */
[----:B------:R2:W-:Y:S04]  /*3c1b0*/  LDGSTS.E [R8+0x1700], desc[UR8][R10.64], P2 ;  /* 0x017000000a087fae */ /* 0x0005e80009121848 */
[----:B-1----:R-:W4:Y:S04]  /*3c1c0*/  LDL.LU R29, [R1+0xa84] ;  /* 0x000a8400011d7983 */ /* 0x002f280000300800 */
[----:B------:R-:W4:Y:S01]  /*3c1d0*/  LDL.LU R28, [R1+0xa88] ;  /* 0x000a8800011c7983 */ /* 0x000f220000300800 */
[----:B--2---:R-:W-:Y:S01]  /*3c1e0*/  IMAD.MOV.U32 R11, RZ, RZ, R26 ;  /* 0x000000ffff0b7224 */ /* 0x004fe200078e001a */
[----:B------:R-:W-:-:S02]  /*3c1f0*/  MOV R10, R22 ;  /* 0x00000016000a7202 */ /* 0x000fc40000000f00 */
[----:B------:R-:W2:Y:S04]  /*3c200*/  LDL.LU R26, [R1+0xa8c] ;  /* 0x000a8c00011a7983 */ /* 0x000ea80000300800 */
[----:B------:R-:W2:Y:S01]  /*3c210*/  LDL.LU R22, [R1+0xa90] ;  /* 0x000a900001167983 */ /* 0x000ea20000300800 */
[----:B------:R-:W-:-:S03]  /*3c220*/  IADD3 R31, P2, R31, R5, RZ ;  /* 0x000000051f1f7210 */ /* 0x000fc60007f5e0ff */
[----:B------:R1:W-:Y:S01]  /*3c230*/  LDGSTS.E [R8+0x2400], desc[UR8][R10.64], P1 ;  /* 0x024000000a087fae */ /* 0x0003e20008921848 */
[----:B------:R-:W-:Y:S02]  /*3c240*/  IADD3.X R32, R32, R4, RZ, P2, !PT ;  /* 0x0000000420207210 */ /* 0x000fe400017fe4ff */
[----:B---3--:R-:W-:Y:S01]  /*3c250*/  IADD3 R27, P3, R27, R5, RZ ;  /* 0x000000051b1b7210 */ /* 0x008fe20007f7e0ff */
[----:B------:R-:W-:Y:S04]  /*3c260*/  STL [R1+0xa08], R31 ;  /* 0x000a081f01007387 */ /* 0x000fe80000100800 */
[----:B------:R-:W-:Y:S01]  /*3c270*/  IMAD.X R30, R30, 0x1, R4, P3 ;  /* 0x000000011e1e7824 */ /* 0x000fe200018e0604 */
[----:B-1----:R-:W-:Y:S01]  /*3c280*/  MOV R10, R31 ;  /* 0x0000001f000a7202 */ /* 0x002fe20000000f00 */
[----:B------:R-:W-:Y:S01]  /*3c290*/  IMAD.MOV.U32 R11, RZ, RZ, R32 ;  /* 0x000000ffff0b7224 */ /* 0x000fe200078e0020 */
[----:B------:R1:W-:Y:S04]  /*3c2a0*/  STL [R1+0xa04], R32 ;  /* 0x000a042001007387 */ /* 0x0003e80000100800 */
[----:B------:R-:W-:Y:S04]  /*3c2b0*/  STL [R1+0xa10], R27 ;  /* 0x000a101b01007387 */ /* 0x000fe80000100800 */
[----:B------:R3:W-:Y:S04]  /*3c2c0*/  STL [R1+0xa0c], R30 ;  /* 0x000a0c1e01007387 */ /* 0x0007e80000100800 */
[----:B-1----:R-:W2:Y:S04]  /*3c2d0*/  LDL.LU R32, [R1+0xa94] ;  /* 0x000a940001207983 */ /* 0x002ea80000300800 */
[----:B------:R1:W-:Y:S04]  /*3c2e0*/  LDGSTS.E [R8+0x2500], desc[UR8][R10.64], P1 ;  /* 0x025000000a087fae */ /* 0x0003e80008921848 */
[----:B------:R-:W2:Y:S01]  /*3c2f0*/  LDL.LU R31, [R1+0xa98] ;  /* 0x000a9800011f7983 */ /* 0x000ea20000300800 */
[----:B-1----:R-:W-:Y:S01]  /*3c300*/  IMAD.MOV.U32 R11, RZ, RZ, R30 ;  /* 0x000000ffff0b7224 */ /* 0x002fe200078e001e */
[----:B------:R-:W-:-:S02]  /*3c310*/  MOV R10, R27 ;  /* 0x0000001b000a7202 */ /* 0x000fc40000000f00 */
[----:B---3--:R-:W3:Y:S04]  /*3c320*/  LDL.LU R30, [R1+0xafc] ;  /* 0x000afc00011e7983 */ /* 0x008ee80000300800 */
[----:B------:R-:W3:Y:S04]  /*3c330*/  LDL.LU R27, [R1+0xb00] ;  /* 0x000b0000011b7983 */ /* 0x000ee80000300800 */
[----:B------:R1:W-:Y:S01]  /*3c340*/  LDGSTS.E [R8+0x2600], desc[UR8][R10.64], P1 ;  /* 0x026000000a087fae */ /* 0x0003e20008921848 */
[----:B------:R-:W-:-:S04]  /*3c350*/  IADD3 R23, P3, R23, R5, RZ ;  /* 0x0000000517177210 */ /* 0x000fc80007f7e0ff */
[----:B------:R-:W-:Y:S02]  /*3c360*/  IADD3.X R24, R24, R4, RZ, P3, !PT ;  /* 0x0000000418187210 */ /* 0x000fe40001ffe4ff */
[----:B----4-:R-:W-:Y:S01]  /*3c370*/  IADD3 R20, P4, R20, R5, RZ ;  /* 0x0000000514147210 */ /* 0x010fe20007f9e0ff */
[----:B------:R-:W-:Y:S01]  /*3c380*/  STL [R1+0xa18], R23 ;  /* 0x000a181701007387 */ /* 0x000fe20000100800 */
[----:B-1----:R-:W-:Y:S01]  /*3c390*/  MOV R10, R23 ;  /* 0x00000017000a7202 */ /* 0x002fe20000000f00 */
[----:B------:R-:W-:Y:S02]  /*3c3a0*/  IMAD.MOV.U32 R11, RZ, RZ, R24 ;  /* 0x000000ffff0b7224 */ /* 0x000fe400078e0018 */
[----:B------:R-:W-:Y:S01]  /*3c3b0*/  IMAD.X R21, R21, 0x1, R4, P4 ;  /* 0x0000000115157824 */ /* 0x000fe200020e0604 */
[----:B------:R1:W-:Y:S04]  /*3c3c0*/  STL [R1+0xa14], R24 ;  /* 0x000a141801007387 */ /* 0x0003e80000100800 */
[----:B------:R-:W-:Y:S04]  /*3c3d0*/  STL [R1+0xa80], R20 ;  /* 0x000a801401007387 */ /* 0x000fe80000100800 */
[----:B------:R4:W-:Y:S04]  /*3c3e0*/  STL [R1+0xa7c], R21 ;  /* 0x000a7c1501007387 */ /* 0x0009e80000100800 */
[----:B-1----:R-:W3:Y:S04]  /*3c3f0*/  LDL.LU R24, [R1+0xb04] ;  /* 0x000b040001187983 */ /* 0x002ee80000300800 */
[----:B------:R1:W-:Y:S04]  /*3c400*/  LDGSTS.E [R8+0x2700], desc[UR8][R10.64], P1 ;  /* 0x027000000a087fae */ /* 0x0003e80008921848 */
[----:B------:R-:W3:Y:S01]  /*3c410*/  LDL.LU R23, [R1+0xb08] ;  /* 0x000b080001177983 */ /* 0x000ee20000300800 */
[----:B-1----:R-:W-:Y:S01]  /*3c420*/  IMAD.MOV.U32 R11, RZ, RZ, R21 ;  /* 0x000000ffff0b7224 */ /* 0x002fe200078e0015 */
[----:B------:R-:W-:-:S02]  /*3c430*/  MOV R10, R20 ;  /* 0x00000014000a7202 */ /* 0x000fc40000000f00 */
        /* <DEDUP_REMOVED lines=8> */
[----:B--2---:R-:W-:-:S05]  /*3c4c0*/  IADD3 R22, P3, R22, R5, RZ ;  /* 0x0000000516167210 */ /* 0x004fca0007f7e0ff */
[----:B------:R1:W-:Y:S01]  /*3c4d0*/  LDGSTS.E [R8+0x3400], desc[UR8][R10.64], P2 ;  /* 0x034000000a087fae */ /* 0x0003e20009121848 */
[----:B------:R-:W-:-:S03]  /*3c4e0*/  IMAD.X R26, R26, 0x1, R4, P3 ;  /* 0x000000011a1a7824 */ /* 0x000fc600018e0604 */
[----:B------:R-:W-:Y:S01]  /*3c4f0*/  STL [R1+0xa88], R28 ;  /* 0x000a881c01007387 */ /* 0x000fe20000100800 */
[----:B------:R-:W-:-:S03]  /*3c500*/  ISETP.GT.AND P1, PT, R7, 0x11, PT ;  /* 0x000000110700780c */ /* 0x000fc60003f24270 */
[----:B------:R2:W-:Y:S01]  /*3c510*/  STL [R1+0xa84], R29 ;  /* 0x000a841d01007387 */ /* 0x0005e20000100800 */
[----:B-1----:R-:W-:Y:S01]  /*3c520*/  MOV R10, R28 ;  /* 0x0000001c000a7202 */ /* 0x002fe20000000f00 */
[----:B------:R-:W-:Y:S02]  /*3c530*/  IMAD.MOV.U32 R11, RZ, RZ, R29 ;  /* 0x000000ffff0b7224 */ /* 0x000fe400078e001d */
[----:B------:R-:W-:Y:S04]  /*3c540*/  STL [R1+0xa90], R22 ;  /* 0x000a901601007387 */ /* 0x000fe80000100800 */
[----:B------:R1:W-:Y:S01]  /*3c550*/  STL [R1+0xa8c], R26 ;  /* 0x000a8c1a01007387 */ /* 0x0003e20000100800 */
[----:B------:R-:W-:-:S03]  /*3c560*/  SEL R9, RZ, 0x4, !P1 ;  /* 0x00000004ff097807 */ /* 0x000fc60004800000 */
[----:B--2---:R-:W2:Y:S04]  /*3c570*/  LDL.LU R29, [R1+0xb14] ;  /* 0x000b1400011d7983 */ /* 0x004ea80000300800 */
[----:B------:R1:W-:Y:S04]  /*3c580*/  LDGSTS.E [R8+0x3500], desc[UR8][R10.64], P2 ;  /* 0x035000000a087fae */ /* 0x0003e80009121848 */
[----:B------:R-:W2:Y:S01]  /*3c590*/  LDL.LU R28, [R1+0xb18] ;  /* 0x000b1800011c7983 */ /* 0x000ea20000300800 */
[----:B------:R-:W-:Y:S01]  /*3c5a0*/  SEL R9, R9, RZ, !P0 ;  /* 0x000000ff09097207 */ /* 0x000fe20004000000 */
[----:B-1----:R-:W-:Y:S01]  /*3c5b0*/  IMAD.MOV.U32 R11, RZ, RZ, R26 ;  /* 0x000000ffff0b7224 */ /* 0x002fe200078e001a */
[----:B------:R-:W-:Y:S01]  /*3c5c0*/  IADD3 R31, P3, R31, R5, RZ ;  /* 0x000000051f1f7210 */ /* 0x000fe20007f7e0ff */
[----:B------:R-:W2:Y:S01]  /*3c5d0*/  LDL.LU R26, [R1+0xb7c] ;  /* 0x000b7c00011a7983 */ /* 0x000ea20000300800 */
[----:B------:R-:W-:-:S02]  /*3c5e0*/  MOV R10, R22 ;  /* 0x00000016000a7202 */ /* 0x000fc40000000f00 */
[----:B------:R-:W-:Y:S01]  /*3c5f0*/  IADD3.X R32, R32, R4, RZ, P3, !PT ;  /* 0x0000000420207210 */ /* 0x000fe20001ffe4ff */
[----:B------:R-:W2:Y:S01]  /*3c600*/  LDL.LU R22, [R1+0xb80] ;  /* 0x000b800001167983 */ /* 0x000ea20000300800 */
[----:B------:R-:W-:-:S03]  /*3c610*/  ISETP.NE.U32.AND P1, PT, R9, RZ, PT ;  /* 0x000000ff0900720c */ /* 0x000fc60003f25070 */
[----:B------:R1:W-:Y:S01]  /*3c620*/  LDGSTS.E [R8+0x3600], desc[UR8][R10.64], P2 ;  /* 0x036000000a087fae */ /* 0x0003e20009121848 */
[----:B---3--:R-:W-:-:S03]  /*3c630*/  IADD3 R27, P4, R27, R5, RZ ;  /* 0x000000051b1b7210 */ /* 0x008fc60007f9e0ff */
        /* <DEDUP_REMOVED lines=15> */
[----:B------:R-:W-:-:S04]  /*3c730*/  IADD3 R23, P2, R23, R5, RZ ;  /* 0x0000000517177210 */ /* 0x000fc80007f5e0ff */
[----:B------:R-:W-:Y:S01]  /*3c740*/  IADD3.X R24, R24, R4, RZ, P2, !PT ;  /* 0x0000000418187210 */ /* 0x000fe200017fe4ff */
[----:B------:R-:W-:Y:S01]  /*3c750*/  STL [R1+0xb08], R23 ;  /* 0x000b081701007387 */ /* 0x000fe20000100800 */
[----:B-1----:R-:W-:Y:S02]  /*3c760*/  MOV R10, R23 ;  /* 0x00000017000a7202 */ /* 0x002fe40000000f00 */
[----:B----4-:R-:W-:Y:S01]  /*3c770*/  IADD3 R20, P3, R20, R5, RZ ;  /* 0x0000000514147210 */ /* 0x010fe20007f7e0ff */
[----:B------:R-:W-:Y:S01]  /*3c780*/  IMAD.MOV.U32 R11, RZ, RZ, R24 ;  /* 0x000000ffff0b7224 */ /* 0x000fe200078e0018 */
[----:B------:R1:W-:Y:S03]  /*3c790*/  STL [R1+0xb04], R24 ;  /* 0x000b041801007387 */ /* 0x0003e60000100800 */
[----:B------:R-:W-:Y:S01]  /*3c7a0*/  IMAD.X R21, R21, 0x1, R4, P3 ;  /* 0x0000000115157824 */ /* 0x000fe200018e0604 */
        /* <DEDUP_REMOVED lines=12> */
[----:B------:R-:W-:-:S04]  /*3c870*/  SEL R9, R9, RZ, !P0 ;  /* 0x000000ff09097207 */ /* 0x000fc80004000000 */
[----:B------:R-:W-:Y:S02]  /*3c880*/  ISETP.NE.U32.AND P2, PT, R9, RZ, PT ;  /* 0x000000ff0900720c */ /* 0x000fe40003f45070 */
[----:B--2---:R-:W-:-:S04]  /*3c890*/  IADD3 R28, P3, R28, R5, RZ ;  /* 0x000000051c1c7210 */ /* 0x004fc80007f7e0ff */
[----:B------:R-:W-:Y:S01]  /*3c8a0*/  IADD3.X R29, R29, R4, RZ, P3, !PT ;  /* 0x000000041d1d7210 */ /* 0x000fe20001ffe4ff */
[----:B------:R-:W-:Y:S01]  /*3c8b0*/  STL [R1+0xb18], R28 ;  /* 0x000b181c01007387 */ /* 0x000fe20000100800 */
[----:B-1----:R-:W-:Y:S02]  /*3c8c0*/  MOV R10, R28 ;  /* 0x0000001c000a7202 */ /* 0x002fe40000000f00 */
[----:B------:R-:W-:Y:S01]  /*3c8d0*/  IADD3 R22, P4, R22, R5, RZ ;  /* 0x0000000516167210 */ /* 0x000fe20007f9e0ff */
[----:B------:R-:W-:Y:S01]  /*3c8e0*/  IMAD.MOV.U32 R11, RZ, RZ, R29 ;  /* 0x000000ffff0b7224 */ /* 0x000fe200078e001d */
[----:B------:R1:W-:Y:S03]  /*3c8f0*/  STL [R1+0xb14], R29 ;  /* 0x000b141d01007387 */ /* 0x0003e60000100800 */
[----:B------:R-:W-:Y:S01]  /*3c900*/  IMAD.X R26, R26, 0x1, R4, P4 ;  /* 0x000000011a1a7824 */ /* 0x000fe200020e0604 */
        /* <DEDUP_REMOVED lines=8> */
[----:B------:R-:W2:Y:S04]  /*3c990*/  LDL.LU R22, [R1+0xc10] ;  /* 0x000c100001167983 */ /* 0x000ea80000300800 */
[----:B------:R1:W-:Y:S01]  /*3c9a0*/  LDGSTS.E [R8+0x5400], desc[UR8][R10.64], P2 ;  /* 0x054000000a087fae */ /* 0x0003e20009121848 */
[----:B------:R-:W-:-:S04]  /*3c9b0*/  IADD3 R31, P1, R31, R5, RZ ;  /* 0x000000051f1f7210 */ /* 0x000fc80007f3e0ff */
[----:B------:R-:W-:Y:S02]  /*3c9c0*/  IADD3.X R32, R32, R4, RZ, P1, !PT ;  /* 0x0000000420207210 */ /* 0x000fe40000ffe4ff */
[----:B---3--:R-:W-:Y:S01]  /*3c9d0*/  IADD3 R27, P3, R27, R5, RZ ;  /* 0x000000051b1b7210 */ /* 0x008fe20007f7e0ff */
[----:B------:R-:W-:Y:S01]  /*3c9e0*/  STL [R1+0xb88], R31 ;  /* 0x000b881f01007387 */ /* 0x000fe20000100800 */
[----:B-1----:R-:W-:Y:S01]  /*3c9f0*/  MOV R10, R31 ;  /* 0x0000001f000a7202 */ /* 0x002fe20000000f00 */
[----:B------:R-:W-:Y:S02]  /*3ca00*/  IMAD.MOV.U32 R11, RZ, RZ, R32 ;  /* 0x000000ffff0b7224 */ /* 0x000fe400078e0020 */
[----:B------:R-:W-:Y:S01]  /*3ca10*/  IMAD.X R30, R30, 0x1, R4, P3 ;  /* 0x000000011e1e7824 */ /* 0x000fe200018e0604 */
        /* <DEDUP_REMOVED lines=33> */
[----:B------:R-:W-:-:S07]  /*3cc30*/  IADD3.X R29, R29, R4, RZ, P2, !PT ;  /* 0x000000041d1d7210 */ /* 0x000fce00017fe4ff */
[----:B------:R1:W-:Y:S01]  /*3cc40*/  LDGSTS.E [R8+0x6400], desc[UR8][R10.64], P1 ;  /* 0x064000000a087fae */ /* 0x0003e20008921848 */
[----:B--2---:R-:W-:-:S03]  /*3cc50*/  IADD3 R22, P3, R22, R5, RZ ;  /* 0x0000000516167210 */ /* 0x004fc60007f7e0ff */
[----:B------:R-:W-:Y:S02]  /*3cc60*/  STL [R1+0xc08], R28 ;  /* 0x000c081c01007387 */ /* 0x000fe40000100800 */
[----:B------:R-:W-:Y:S02]  /*3cc70*/  IMAD.X R26, R26, 0x1, R4, P3 ;  /* 0x000000011a1a7824 */ /* 0x000fe400018e0604 */
[----:B------:R2:W-:Y:S01]  /*3cc80*/  STL [R1+0xc04], R29 ;  /* 0x000c041d01007387 */ /* 0x0005e20000100800 */
[----:B-1----:R-:W-:Y:S01]  /*3cc90*/  MOV R10, R28 ;  /* 0x0000001c000a7202 */ /* 0x002fe20000000f00 */
[----:B------:R-:W-:Y:S01]  /*3cca0*/  IMAD.MOV.U32 R11, RZ, RZ, R29 ;  /* 0x000000ffff0b7224 */ /* 0x000fe200078e001d */
[----:B------:R-:W-:Y:S01]  /*3ccb0*/  ISETP.GT.AND P2, PT, R7, 0x1d, PT ;  /* 0x0000001d0700780c */ /* 0x000fe20003f44270 */
[----:B------:R-:W-:Y:S04]  /*3ccc0*/  STL [R1+0xc10], R22 ;  /* 0x000c101601007387 */ /* 0x000fe80000100800 */
[----:B------:R1:W-:Y:S01]  /*3ccd0*/  STL [R1+0xc0c], R26 ;  /* 0x000c0c1a01007387 */ /* 0x0003e20000100800 */
[----:B------:R-:W-:-:S03]  /*3cce0*/  SEL R9, RZ, 0x4, !P2 ;  /* 0x00000004ff097807 */ /* 0x000fc60005000000 */
[----:B--2---:R-:W2:Y:S04]  /*3ccf0*/  LDL.LU R29, [R1+0xc94] ;  /* 0x000c9400011d7983 */ /* 0x004ea80000300800 */
[----:B------:R-:W2:Y:S04]  /*3cd00*/  LDL.LU R28, [R1+0xc98] ;  /* 0x000c9800011c7983 */ /* 0x000ea80000300800 */
[----:B------:R1:W-:Y:S01]  /*3cd10*/  LDGSTS.E [R8+0x6500], desc[UR8][R10.64], P1 ;  /* 0x065000000a087fae */ /* 0x0003e20008921848 */
[----:B------:R-:W-:Y:S01]  /*3cd20*/  SEL R9, R9, RZ, !P0 ;  /* 0x000000ff09097207 */ /* 0x000fe20004000000 */
[----:B-1----:R-:W-:Y:S01]  /*3cd30*/  IMAD.MOV.U32 R11, RZ, RZ, R26 ;  /* 0x000000ffff0b7224 */ /* 0x002fe200078e001a */
[----:B------:R-:W-:Y:S01]  /*3cd40*/  MOV R10, R22 ;  /* 0x00000016000a7202 */ /* 0x000fe20000000f00 */
[----:B------:R-:W2:Y:S01]  /*3cd50*/  LDL.LU R26, [R1+0xcfc] ;  /* 0x000cfc00011a7983 */ /* 0x000ea20000300800 */
[----:B------:R-:W-:-:S03]  /*3cd60*/  IADD3 R31, P3, R31, R5, RZ ;  /* 0x000000051f1f7210 */ /* 0x000fc60007f7e0ff */
[----:B------:R-:W2:Y:S01]  /*3cd70*/  LDL.LU R22, [R1+0xd00] ;  /* 0x000d000001167983 */ /* 0x000ea20000300800 */
[----:B------:R-:W-:-:S03]  /*3cd80*/  IADD3.X R32, R32, R4, RZ, P3, !PT ;  /* 0x0000000420207210 */ /* 0x000fc60001ffe4ff */
[----:B------:R1:W-:Y:S01]  /*3cd90*/  LDGSTS.E [R8+0x6600], desc[UR8][R10.64], P1 ;  /* 0x066000000a087fae */ /* 0x0003e20008921848 */
[----:B------:R-:W-:Y:S02]  /*3cda0*/  ISETP.NE.U32.AND P2, PT, R9, RZ, PT ;  /* 0x000000ff0900720c */ /* 0x000fe40003f45070 */
[----:B---3--:R-:W-:Y:S01]  /*3cdb0*/  IADD3 R27, P4, R27, R5, RZ ;  /* 0x000000051b1b7210 */ /* 0x008fe20007f9e0ff */
[----:B------:R-:W-:Y:S01]  /*3cdc0*/  STL [R1+0xc18], R31 ;  /* 0x000c181f01007387 */ /* 0x000fe20000100800 */
[----:B-1----:R-:W-:-:S03]  /*3cdd0*/  MOV R10, R31 ;  /* 0x0000001f000a7202 */ /* 0x002fc60000000f00 */
[----:B------:R-:W-:Y:S02]  /*3cde0*/  IMAD.X R30, R30, 0x1, R4, P4 ;  /* 0x000000011e1e7824 */ /* 0x000fe400020e0604 */
        /* <DEDUP_REMOVED lines=35> */
[----:B-1----:R-:W-:Y:S01]  /*3d020*/  MOV R10, R28 ;  /* 0x0000001c000a7202 */ /* 0x002fe20000000f00 */
[----:B------:R-:W-:Y:S01]  /*3d030*/  STL [R1+0xc98], R28 ;  /* 0x000c981c01007387 */ /* 0x000fe20000100800 */
[----:B------:R-:W-:Y:S01]  /*3d040*/  ISETP.NE.U32.AND P1, PT, R9, RZ, PT ;  /* 0x000000ff0900720c */ /* 0x000fe20003f25070 */
[----:B------:R-:W-:Y:S02]  /*3d050*/  IMAD.MOV.U32 R11, RZ, RZ, R29 ;  /* 0x000000ffff0b7224 */ /* 0x000fe400078e001d */
[----:B------:R1:W-:Y:S04]  /*3d060*/  STL [R1+0xc94], R29 ;  /* 0x000c941d01007387 */ /* 0x0003e80000100800 */
[----:B------:R2:W-:Y:S01]  /*3d070*/  LDGSTS.E [R8+0x7700], desc[UR8][R10.64], P2 ;  /* 0x077000000a087fae */ /* 0x0005e20009121848 */
[----:B------:R-:W-:-:S05]  /*3d080*/  IADD3 R22, P4, R22, R5, RZ ;  /* 0x0000000516167210 */ /* 0x000fca0007f9e0ff */
[----:B------:R-:W-:Y:S01]  /*3d090*/  IMAD.X R26, R26, 0x1, R4, P4 ;  /* 0x000000011a1a7824 */ /* 0x000fe200020e0604 */
[----:B------:R-:W-:Y:S01]  /*3d0a0*/  STL [R1+0xd00], R22 ;  /* 0x000d001601007387 */ /* 0x000fe20000100800 */
[----:B--2---:R-:W-:-:S03]  /*3d0b0*/  MOV R10, R22 ;  /* 0x00000016000a7202 */ /* 0x004fc60000000f00 */
[----:B------:R2:W-:Y:S01]  /*3d0c0*/  STL [R1+0xcfc], R26 ;  /* 0x000cfc1a01007387 */ /* 0x0005e20000100800 */
[----:B------:R-:W-:-:S03]  /*3d0d0*/  IMAD.MOV.U32 R11, RZ, RZ, R26 ;  /* 0x000000ffff0b7224 */ /* 0x000fc600078e001a */
[----:B-1----:R-:W4:Y:S04]  /*3d0e0*/  LDL.LU R29, [R1+0xd84] ;  /* 0x000d8400011d7983 */ /* 0x002f280000300800 */
[----:B------:R-:W4:Y:S04]  /*3d0f0*/  LDL.LU R28, [R1+0xd88] ;  /* 0x000d8800011c7983 */ /* 0x000f280000300800 */
[----:B--2---:R-:W2:Y:S04]  /*3d100*/  LDL.LU R26, [R1+0xd8c] ;  /* 0x000d8c00011a7983 */ /* 0x004ea80000300800 */
        /* <DEDUP_REMOVED lines=48> */
[----:B------:R-:W-:Y:S02]  /*3d410*/  ISETP.GT.AND P1, PT, R7, 0x29, PT ;  /* 0x000000290700780c */ /* 0x000fe40003f24270 */
[----:B-1----:R-:W-:Y:S01]  /*3d420*/  MOV R10, R28 ;  /* 0x0000001c000a7202 */ /* 0x002fe20000000f00 */
[----:B------:R-:W-:Y:S01]  /*3d430*/  IMAD.MOV.U32 R11, RZ, RZ, R29 ;  /* 0x000000ffff0b7224 */ /* 0x000fe200078e001d */
[----:B------:R-:W-:Y:S01]  /*3d440*/  STL [R1+0xd90], R22 ;  /* 0x000d901601007387 */ /* 0x000fe20000100800 */
[----:B------:R-:W-:-:S03]  /*3d450*/  SEL R9, RZ, 0x4, !P1 ;  /* 0x00000004ff097807 */ /* 0x000fc60004800000 */
[----:B------:R1:W-:Y:S04]  /*3d460*/  STL [R1+0xd8c], R26 ;  /* 0x000d8c1a01007387 */ /* 0x0003e80000100800 */
[----:B--2---:R-:W2:Y:S04]  /*3d470*/  LDL.LU R29, [R1+0xe14] ;  /* 0x000e1400011d7983 */ /* 0x004ea80000300800 */
[----:B------:R-:W2:Y:S04]  /*3d480*/  LDL.LU R28, [R1+0xe18] ;  /* 0x000e1800011c7983 */ /* 0x000ea80000300800 */
[----:B------:R1:W-:Y:S01]  /*3d490*/  LDGSTS.E [R8+0x9500], desc[UR8][R10.64], P2 ;  /* 0x095000000a087fae */ /* 0x0003e20009121848 */
[----:B------:R-:W-:-:S04]  /*3d4a0*/  SEL R9, R9, RZ, !P0 ;  /* 0x000000ff09097207 */ /* 0x000fc80004000000 */
[----:B------:R-:W-:Y:S02]  /*3d4b0*/  ISETP.NE.U32.AND P1, PT, R9, RZ, PT ;  /* 0x000000ff0900720c */ /* 0x000fe40003f25070 */
[----:B-1----:R-:W-:Y:S01]  /*3d4c0*/  MOV R10, R22 ;  /* 0x00000016000a7202 */ /* 0x002fe20000000f00 */
[----:B------:R-:W-:Y:S02]  /*3d4d0*/  IMAD.MOV.U32 R11, RZ, RZ, R26 ;  /* 0x000000ffff0b7224 */ /* 0x000fe400078e001a */
[----:B------:R-:W2:Y:S04]  /*3d4e0*/  LDL.LU R26, [R1+0xe7c] ;  /* 0x000e7c00011a7983 */ /* 0x000ea80000300800 */
[----:B------:R-:W2:Y:S01]  /*3d4f0*/  LDL.LU R22, [R1+0xe80] ;  /* 0x000e800001167983 */ /* 0x000ea20000300800 */
[----:B------:R-:W-:-:S03]  /*3d500*/  IADD3 R31, P3, R31, R5, RZ ;  /* 0x000000051f1f7210 */ /* 0x000fc60007f7e0ff */
[----:B------:R1:W-:Y:S01]  /*3d510*/  LDGSTS.E [R8+0x9600], desc[UR8][R10.64], P2 ;  /* 0x096000000a087fae */ /* 0x0003e20009121848 */
[----:B------:R-:W-:-:S03]  /*3d520*/  IADD3.X R32, R32, R4, RZ, P3, !PT ;  /* 0x0000000420207210 */ /* 0x000fc60001ffe4ff */
[----:B------:R-:W-:Y:S01]  /*3d530*/  STL [R1+0xd98], R31 ;  /* 0x000d981f01007387 */ /* 0x000fe20000100800 */
[----:B---3--:R-:W-:Y:S01]  /*3d540*/  IADD3 R27, P4, R27, R5, RZ ;  /* 0x000000051b1b7210 */ /* 0x008fe20007f9e0ff */
[----:B-1----:R-:W-:Y:S01]  /*3d550*/  IMAD.MOV.U32 R11, RZ, RZ, R32 ;  /* 0x000000ffff0b7224 */ /* 0x002fe200078e0020 */
        /* <DEDUP_REMOVED lines=37> */
[----:B------:R-:W-:Y:S02]  /*3d7b0*/  STL [R1+0xe18], R28 ;  /* 0x000e181c01007387 */ /* 0x000fe40000100800 */
[----:B------:R-:W-:Y:S01]  /*3d7c0*/  IMAD.MOV.U32 R11, RZ, RZ, R29 ;  /* 0x000000ffff0b7224 */ /* 0x000fe200078e001d */
[----:B------:R-:W-:Y:S01]  /*3d7d0*/  ISETP.NE.U32.AND P2, PT, R9, RZ, PT ;  /* 0x000000ff0900720c */ /* 0x000fe20003f45070 */
[----:B------:R1:W-:Y:S04]  /*3d7e0*/  STL [R1+0xe14], R29 ;  /* 0x000e141d01007387 */ /* 0x0003e80000100800 */
[----:B------:R2:W-:Y:S01]  /*3d7f0*/  LDGSTS.E [R8+0xa700], desc[UR8][R10.64], P1 ;  /* 0x0a7000000a087fae */ /* 0x0005e20008921848 */
[----:B------:R-:W-:-:S05]  /*3d800*/  IADD3 R22, P4, R22, R5, RZ ;  /* 0x0000000516167210 */ /* 0x000fca0007f9e0ff */
[----:B------:R-:W-:Y:S01]  /*3d810*/  IMAD.X R26, R26, 0x1, R4, P4 ;  /* 0x000000011a1a7824 */ /* 0x000fe200020e0604 */
[----:B------:R-:W-:Y:S04]  /*3d820*/  STL [R1+0xe80], R22 ;  /* 0x000e801601007387 */ /* 0x000fe80000100800 */
[----:B------:R2:W-:Y:S04]  /*3d830*/  STL [R1+0xe7c], R26 ;  /* 0x000e7c1a01007387 */ /* 0x0005e80000100800 */
[----:B-1----:R-:W4:Y:S01]  /*3d840*/  LDL.LU R29, [R1+0xf04] ;  /* 0x000f0400011d7983 */ /* 0x002f220000300800 */
[----:B--2---:R-:W-:-:S03]  /*3d850*/  IMAD.MOV.U32 R11, RZ, RZ, R26 ;  /* 0x000000ffff0b7224 */ /* 0x004fc600078e001a */
[----:B------:R-:W2:Y:S01]  /*3d860*/  LDL.LU R28, [R1+0xf08] ;  /* 0x000f0800011c7983 */ /* 0x000ea20000300800 */
[----:B------:R-:W-:-:S03]  /*3d870*/  MOV R10, R22 ;  /* 0x00000016000a7202 */ /* 0x000fc60000000f00 */
[----:B------:R-:W2:Y:S04]  /*3d880*/  LDL.LU R26, [R1+0xf0c] ;  /* 0x000f0c00011a7983 */ /* 0x000ea80000300800 */
[----:B------:R-:W2:Y:S04]  /*3d890*/  LDL.LU R22, [R1+0xf10] ;  /* 0x000f100001167983 */ /* 0x000ea80000300800 */
[----:B------:R1:W-:Y:S01]  /*3d8a0*/  LDGSTS.E [R8+0xb400], desc[UR8][R10.64], P2 ;  /* 0x0b4000000a087fae */ /* 0x0003e20009121848 */
[----:B------:R-:W-:-:S04]  /*3d8b0*/  IADD3 R31, P1, R31, R5, RZ ;  /* 0x000000051f1f7210 */ /* 0x000fc80007f3e0ff */
[----:B------:R-:W-:Y:S02]  /*3d8c0*/  IADD3.X R32, R32, R4, RZ, P1, !PT ;  /* 0x0000000420207210 */ /* 0x000fe40000ffe4ff */
[----:B---3--:R-:W-:Y:S01]  /*3d8d0*/  IADD3 R27, P3, R27, R5, RZ ;  /* 0x000000051b1b7210 */ /* 0x008fe20007f7e0ff */
[----:B------:R-:W-:Y:S04]  /*3d8e0*/  STL [R1+0xe88], R31 ;  /* 0x000e881f01007387 */ /* 0x000fe80000100800 */
[----:B------:R-:W-:Y:S01]  /*3d8f0*/  IMAD.X R30, R30, 0x1, R4, P3 ;  /* 0x000000011e1e7824 */ /* 0x000fe200018e0604 */
[----:B------:R3:W-:Y:S01]  /*3d900*/  STL [R1+0xe84], R32 ;  /* 0x000e842001007387 */ /* 0x0007e20000100800 */
[----:B-1----:R-:W-:Y:S01]  /*3d910*/  IMAD.MOV.U32 R11, RZ, RZ, R32 ;  /* 0x000000ffff0b7224 */ /* 0x002fe200078e0020 */
[----:B------:R-:W-:-:S02]  /*3d920*/  MOV R10, R31 ;  /* 0x0000001f000a7202 */ /* 0x000fc40000000f00 */
[----:B------:R-:W-:Y:S04]  /*3d930*/  STL [R1+0xe90], R27 ;  /* 0x000e901b01007387 */ /* 0x000fe80000100800 */
[----:B------:R1:W-:Y:S04]  /*3d940*/  STL [R1+0xe8c], R30 ;  /* 0x000e8c1e01007387 */ /* 0x0003e80000100800 */
[----:B---3--:R-:W3:Y:S04]  /*3d950*/  LDL.LU R32, [R1+0xf14] ;  /* 0x000f140001207983 */ /* 0x008ee80000300800 */
[----:B------:R-:W3:Y:S04]  /*3d960*/  LDL.LU R31, [R1+0xf18] ;  /* 0x000f1800011f7983 */ /* 0x000ee80000300800 */
[----:B------:R1:W-:Y:S02]  /*3d970*/  LDGSTS.E [R8+0xb500], desc[UR8][R10.64], P2 ;  /* 0x0b5000000a087fae */ /* 0x0003e40009121848 */
[----:B-1----:R-:W-:Y:S01]  /*3d980*/  MOV R10, R27 ;  /* 0x0000001b000a7202 */ /* 0x002fe20000000f00 */
[----:B------:R-:W-:-:S02]  /*3d990*/  IMAD.MOV.U32 R11, RZ, RZ, R30 ;  /* 0x000000ffff0b7224 */ /* 0x000fc400078e001e */
[----:B------:R-:W3:Y:S04]  /*3d9a0*/  LDL.LU R30, [R1+0xf7c] ;  /* 0x000f7c00011e7983 */ /* 0x000ee80000300800 */
[----:B------:R-:W3:Y:S04]  /*3d9b0*/  LDL.LU R27, [R1+0xf80] ;  /* 0x000f8000011b7983 */ /* 0x000ee80000300800 */
[----:B------:R1:W-:Y:S01]  /*3d9c0*/  LDGSTS.E [R8+0xb600], desc[UR8][R10.64], P2 ;  /* 0x0b6000000a087fae */ /* 0x0003e20009121848 */
[----:B------:R-:W-:-:S04]  /*3d9d0*/  IADD3 R23, P3, R23, R5, RZ ;  /* 0x0000000517177210 */ /* 0x000fc80007f7e0ff */
[----:B------:R-:W-:Y:S02]  /*3d9e0*/  IADD3.X R24, R24, R4, RZ, P3, !PT ;  /* 0x0000000418187210 */ /* 0x000fe40001ffe4ff */
[----:B----4-:R-:W-:Y:S01]  /*3d9f0*/  IADD3 R20, P4, R20, R5, RZ ;  /* 0x0000000514147210 */ /* 0x010fe20007f9e0ff */
[----:B------:R-:W-:Y:S04]  /*3da00*/  STL [R1+0xe98], R23 ;  /* 0x000e981701007387 */ /* 0x000fe80000100800 */
[----:B------:R-:W-:Y:S01]  /*3da10*/  IMAD.X R21, R21, 0x1, R4, P4 ;  /* 0x0000000115157824 */ /* 0x000fe200020e0604 */
[----:B------:R4:W-:Y:S01]  /*3da20*/  STL [R1+0xe94], R24 ;  /* 0x000e941801007387 */ /* 0x0009e20000100800 */
[----:B-1----:R-:W-:Y:S01]  /*3da30*/  MOV R10, R23 ;  /* 0x00000017000a7202 */ /* 0x002fe20000000f00 */
[----:B------:R-:W-:-:S02]  /*3da40*/  IMAD.MOV.U32 R11, RZ, RZ, R24 ;  /* 0x000000ffff0b7224 */ /* 0x000fc400078e0018 */
[----:B------:R-:W-:Y:S04]  /*3da50*/  STL [R1+0xf00], R20 ;  /* 0x000f001401007387 */ /* 0x000fe80000100800 */
[----:B------:R1:W-:Y:S04]  /*3da60*/  STL [R1+0xefc], R21 ;  /* 0x000efc1501007387 */ /* 0x0003e80000100800 */
[----:B----4-:R-:W4:Y:S04]  /*3da70*/  LDL.LU R24, [R1+0xf84] ;  /* 0x000f840001187983 */ /* 0x010f280000300800 */
[----:B------:R-:W4:Y:S04]  /*3da80*/  LDL.LU R23, [R1+0xf88] ;  /* 0x000f880001177983 */ /* 0x000f280000300800 */
[----:B------:R1:W-:Y:S02]  /*3da90*/  LDGSTS.E [R8+0xb700], desc[UR8][R10.64], P2 ;  /* 0x0b7000000a087fae */ /* 0x0003e40009121848 */
[----:B-1----:R-:W-:Y:S01]  /*3daa0*/  IMAD.MOV.U32 R11, RZ, RZ, R21 ;  /* 0x000000ffff0b7224 */ /* 0x002fe200078e0015 */
[----:B------:R-:W-:Y:S01]  /*3dab0*/  MOV R10, R20 ;  /* 0x00000014000a7202 */ /* 0x000fe20000000f00 */
[----:B------:R-:W4:Y:S04]  /*3dac0*/  LDL.LU R21, [R1+0xf8c] ;  /* 0x000f8c0001157983 */ /* 0x000f280000300800 */
[----:B------:R-:W4:Y:S01]  /*3dad0*/  LDL.LU R20, [R1+0xf90] ;  /* 0x000f900001147983 */ /* 0x000f220000300800 */
[----:B------:R-:W-:-:S04]  /*3dae0*/  ISETP.GT.AND P1, PT, R7, 0x31, PT ;  /* 0x000000310700780c */ /* 0x000fc80003f24270 */
[----:B------:R-:W-:-:S04]  /*3daf0*/  SEL R9, RZ, 0x4, !P1 ;  /* 0x00000004ff097807 */ /* 0x000fc80004800000 */
[----:B------:R-:W-:-:S04]  /*3db00*/  SEL R9, R9, RZ, !P0 ;  /* 0x000000ff09097207 */ /* 0x000fc80004000000 */
[----:B------:R-:W-:Y:S02]  /*3db10*/  ISETP.NE.U32.AND P1, PT, R9, RZ, PT ;  /* 0x000000ff0900720c */ /* 0x000fe40003f25070 */
[----:B--2---:R-:W-:-:S04]  /*3db20*/  IADD3 R28, P2, R28, R5, RZ ;  /* 0x000000051c1c7210 */ /* 0x004fc80007f5e0ff */
[----:B------:R-:W-:Y:S02]  /*3db30*/  IADD3.X R29, R29, R4, RZ, P2, !PT ;  /* 0x000000041d1d7210 */ /* 0x000fe400017fe4ff */
[----:B------:R-:W-:-:S05]  /*3db40*/  IADD3 R22, P3, R22, R5, RZ ;  /* 0x0000000516167210 */ /* 0x000fca0007f7e0ff */
[----:B------:R1:W-:Y:S01]  /*3db50*/  LDGSTS.E [R8+0xc400], desc[UR8][R10.64], P1 ;  /* 0x0c4000000a087fae */ /* 0x0003e20008921848 */
[----:B------:R-:W-:Y:S01]  /*3db60*/  ISETP.GT.AND P2, PT, R7, 0x35, PT ;  /* 0x000000350700780c */ /* 0x000fe20003f44270 */
[----:B------:R-:W-:Y:S02]  /*3db70*/  IMAD.X R26, R26, 0x1, R4, P3 ;  /* 0x000000011a1a7824 */ /* 0x000fe400018e0604 */
[----:B------:R-:W-:Y:S01]  /*3db80*/  STL [R1+0xf08], R28 ;  /* 0x000f081c01007387 */ /* 0x000fe20000100800 */
[----:B------:R-:W-:Y:S02]  /*3db90*/  SEL R9, RZ, 0x4, !P2 ;  /* 0x00000004ff097807 */ /* 0x000fe40005000000 */
[----:B-1----:R-:W-:Y:S01]  /*3dba0*/  MOV R10, R28 ;  /* 0x0000001c000a7202 */ /* 0x002fe20000000f00 */
[----:B------:R-:W-:Y:S01]  /*3dbb0*/  IMAD.MOV.U32 R11, RZ, RZ, R29 ;  /* 0x000000ffff0b7224 */ /* 0x000fe200078e001d */
[----:B------:R1:W-:Y:S04]  /*3dbc0*/  STL [R1+0xf04], R29 ;  /* 0x000f041d01007387 */ /* 0x0003e80000100800 */
[----:B------:R-:W-:Y:S04]  /*3dbd0*/  STL [R1+0xf10], R22 ;  /* 0x000f101601007387 */ /* 0x000fe80000100800 */
[----:B------:R2:W-:Y:S01]  /*3dbe0*/  LDGSTS.E [R8+0xc500], desc[UR8][R10.64], P1 ;  /* 0x0c5000000a087fae */ /* 0x0005e20008921848 */
[----:B------:R-:W-:-:S03]  /*3dbf0*/  SEL R9, R9, RZ, !P0 ;  /* 0x000000ff09097207 */ /* 0x000fc60004000000 */
[----:B------:R2:W-:Y:S04]  /*3dc00*/  STL [R1+0xf0c], R26 ;  /* 0x000f0c1a01007387 */ /* 0x0005e80000100800 */
[----:B-1----:R-:W4:Y:S01]  /*3dc10*/  LDL.LU R29, [R1+0xf94] ;  /* 0x000f9400011d7983 */ /* 0x002f220000300800 */
[----:B--2---:R-:W-:Y:S01]  /*3dc20*/  MOV R10, R22 ;  /* 0x00000016000a7202 */ /* 0x004fe20000000f00 */
[----:B------:R-:W-:Y:S02]  /*3dc30*/  IMAD.MOV.U32 R11, RZ, RZ, R26 ;  /* 0x000000ffff0b7224 */ /* 0x000fe400078e001a */
[----:B------:R-:W2:Y:S01]  /*3dc40*/  LDL.LU R28, [R1+0xf98] ;  /* 0x000f9800011c7983 */ /* 0x000ea20000300800 */
[----:B------:R-:W-:-:S03]  /*3dc50*/  ISETP.NE.U32.AND P2, PT, R9, RZ, PT ;  /* 0x000000ff0900720c */ /* 0x000fc60003f45070 */
[----:B------:R-:W2:Y:S04]  /*3dc60*/  LDL.LU R26, [R1+0xffc] ;  /* 0x000ffc00011a7983 */ /* 0x000ea80000300800 */
[----:B------:R1:W-:Y:S04]  /*3dc70*/  LDGSTS.E [R8+0xc600], desc[UR8][R10.64], P1 ;  /* 0x0c6000000a087fae */ /* 0x0003e80008921848 */
[----:B------:R-:W2:Y:S01]  /*3dc80*/  LDL.LU R22, [R1+0x1000] ;  /* 0x0010000001167983 */ /* 0x000ea20000300800 */
[----:B---3--:R-:W-:-:S04]  /*3dc90*/  IADD3 R31, P3, R31, R5, RZ ;  /* 0x000000051f1f7210 */ /* 0x008fc80007f7e0ff */
[----:B------:R-:W-:Y:S02]  /*3dca0*/  IADD3.X R32, R32, R4, RZ, P3, !PT ;  /* 0x0000000420207210 */ /* 0x000fe40001ffe4ff */
[----:B-1----:R-:W-:-:S03]  /*3dcb0*/  MOV R10, R31 ;  /* 0x0000001f000a7202 */ /* 0x002fc60000000f00 */
[----:B------:R-:W-:Y:S01]  /*3dcc0*/  IMAD.MOV.U32 R11, RZ, RZ, R32 ;  /* 0x000000ffff0b7224 */ /* 0x000fe200078e0020 */
[----:B------:R-:W-:Y:S04]  /*3dcd0*/  STL [R1+0xf18], R31 ;  /* 0x000f181f01007387 */ /* 0x000fe80000100800 */
[----:B------:R1:W-:Y:S01]  /*3dce0*/  LDGSTS.E [R8+0xc700], desc[UR8][R10.64], P1 ;  /* 0x0c7000000a087fae */ /* 0x0003e20008921848 */
[----:B------:R-:W-:-:S03]  /*3dcf0*/  IADD3 R27, P4, R27, R5, RZ ;  /* 0x000000051b1b7210 */ /* 0x000fc60007f9e0ff */
[----:B------:R3:W-:Y:S02]  /*3dd00*/  STL [R1+0xf14], R32 ;  /* 0x000f142001007387 */ /* 0x0007e40000100800 */
[----:B------:R-:W-:Y:S02]  /*3dd10*/  IMAD.X R30, R30, 0x1, R4, P4 ;  /* 0x000000011e1e7824 */ /* 0x000fe400020e0604 */
[----:B------:R-:W-:Y:S01]  /*3dd20*/  STL [R1+0xf80], R27 ;  /* 0x000f801b01007387 */ /* 0x000fe20000100800 */
[----:B-1----:R-:W-:Y:S01]  /*3dd30*/  MOV R10, R27 ;  /* 0x0000001b000a7202 */ /* 0x002fe20000000f00 */
[----:B------:R-:W-:Y:S02]  /*3dd40*/  IMAD.MOV.U32 R11, RZ, RZ, R30 ;  /* 0x000000ffff0b7224 */ /* 0x000fe400078e001e */
[----:B------:R-:W-:Y:S04]  /*3dd50*/  STL [R1+0xf7c], R30 ;  /* 0x000f7c1e01007387 */ /* 0x000fe80000100800 */
[----:B------:R-:W2:Y:S04]  /*3dd60*/  LDL.LU R34, [R1+0x1004] ;  /* 0x0010040001227983 */ /* 0x000ea80000300800 */
[----:B------:R-:W2:Y:S04]  /*3dd70*/  LDL.LU R33, [R1+0x1008] ;  /* 0x0010080001217983 */ /* 0x000ea80000300800 */
[----:B------:R1:W-:Y:S04]  /*3dd80*/  LDGSTS.E [R8+0xd400], desc[UR8][R10.64], P2 ;  /* 0x0d4000000a087fae */ /* 0x0003e80009121848 */
[----:B---3--:R-:W3:Y:S04]  /*3dd90*/  LDL.LU R32, [R1+0x100c] ;  /* 0x00100c0001207983 */ /* 0x008ee80000300800 */
[----:B------:R-:W3:Y:S01]  /*3dda0*/  LDL.LU R31, [R1+0x1010] ;  /* 0x00101000011f7983 */ /* 0x000ee20000300800 */
[----:B----4-:R-:W-:-:S04]  /*3ddb0*/  IADD3 R23, P1, R23, R5, RZ ;  /* 0x0000000517177210 */ /* 0x010fc80007f3e0ff */
[----:B------:R-:W-:Y:S02]  /*3ddc0*/  IADD3.X R24, R24, R4, RZ, P1, !PT ;  /* 0x0000000418187210 */ /* 0x000fe40000ffe4ff */
[----:B-1----:R-:W-:-:S03]  /*3ddd0*/  MOV R10, R23 ;  /* 0x00000017000a7202 */ /* 0x002fc60000000f00 */
[----:B------:R-:W-:Y:S01]  /*3dde0*/  IMAD.MOV.U32 R11, RZ, RZ, R24 ;  /* 0x000000ffff0b7224 */ /* 0x000fe200078e0018 */
[----:B------:R-:W-:Y:S04]  /*3ddf0*/  STL [R1+0xf88], R23 ;  /* 0x000f881701007387 */ /* 0x000fe80000100800 */
[----:B------:R-:W-:Y:S04]  /*3de00*/  STL [R1+0xf84], R24 ;  /* 0x000f841801007387 */ /* 0x000fe80000100800 */
[----:B------:R1:W-:Y:S01]  /*3de10*/  LDGSTS.E [R8+0xd500], desc[UR8][R10.64], P2 ;  /* 0x0d5000000a087fae */ /* 0x0003e20009121848 */
[----:B------:R-:W-:-:S05]  /*3de20*/  IADD3 R20, P3, R20, R5, RZ ;  /* 0x0000000514147210 */ /* 0x000fca0007f7e0ff */
[----:B------:R-:W-:Y:S01]  /*3de30*/  IMAD.X R21, R21, 0x1, R4, P3 ;  /* 0x0000000115157824 */ /* 0x000fe200018e0604 */
[----:B------:R-:W-:Y:S01]  /*3de40*/  STL [R1+0xf90], R20 ;  /* 0x000f901401007387 */ /* 0x000fe20000100800 */
[----:B-1----:R-:W-:Y:S02]  /*3de50*/  MOV R10, R20 ;  /* 0x00000014000a7202 */ /* 0x002fe40000000f00 */
[----:B------:R-:W-:Y:S01]  /*3de60*/  IMAD.MOV.U32 R11, RZ, RZ, R21 ;  /* 0x000000ffff0b7224 */ /* 0x000fe200078e0015 */
[----:B------:R1:W-:Y:S01]  /*3de70*/  STL [R1+0xf8c], R21 ;  /* 0x000f8c1501007387 */ /* 0x0003e20000100800 */
[----:B------:R-:W-:-:S03]  /*3de80*/  ISETP.GT.AND P1, PT, R7, 0x39, PT ;  /* 0x000000390700780c */ /* 0x000fc60003f24270 */
[----:B------:R4:W-:Y:S04]  /*3de90*/  LDGSTS.E [R8+0xd600], desc[UR8][R10.64], P2 ;  /* 0x0d6000000a087fae */ /* 0x0009e80009121848 */
[----:B-1----:R-:W3:Y:S04]  /*3dea0*/  LDL.LU R21, [R1+0x1014] ;  /* 0x0010140001157983 */ /* 0x002ee80000300800 */
[----:B------:R-:W3:Y:S04]  /*3deb0*/  LDL.LU R20, [R1+0x1018] ;  /* 0x0010180001147983 */ /* 0x000ee80000300800 */
[----:B------:R-:W3:Y:S04]  /*3dec0*/  LDL.LU R30, [R1+0x107c] ;  /* 0x00107c00011e7983 */ /* 0x000ee80000300800 */
[----:B------:R-:W3:Y:S04]  /*3ded0*/  LDL.LU R24, [R1+0x1080] ;  /* 0x0010800001187983 */ /* 0x000ee80000300800 */
[----:B------:R-:W3:Y:S04]  /*3dee0*/  LDL.LU R27, [R1+0x1084] ;  /* 0x00108400011b7983 */ /* 0x000ee80000300800 */
[----:B------:R-:W3:Y:S01]  /*3def0*/  LDL.LU R23, [R1+0x1088] ;  /* 0x0010880001177983 */ /* 0x000ee20000300800 */
[----:B------:R-:W-:-:S04]  /*3df00*/  SEL R9, RZ, 0x4, !P1 ;  /* 0x00000004ff097807 */ /* 0x000fc80004800000 */
[----:B------:R-:W-:-:S04]  /*3df10*/  SEL R9, R9, RZ, !P0 ;  /* 0x000000ff09097207 */ /* 0x000fc80004000000 */
[----:B------:R-:W-:Y:S02]  /*3df20*/  ISETP.NE.U32.AND P1, PT, R9, RZ, PT ;  /* 0x000000ff0900720c */ /* 0x000fe40003f25070 */
[----:B--2---:R-:W-:-:S04]  /*3df30*/  IADD3 R28, P3, R28, R5, RZ ;  /* 0x000000051c1c7210 */ /* 0x004fc80007f7e0ff */
[----:B------:R-:W-:Y:S02]  /*3df40*/  IADD3.X R29, R29, R4, RZ, P3, !PT ;  /* 0x000000041d1d7210 */ /* 0x000fe40001ffe4ff */
[----:B----4-:R-:W-:Y:S02]  /*3df50*/  MOV R10, R28 ;  /* 0x0000001c000a7202 */ /* 0x010fe40000000f00 */
[----:B------:R-:W-:Y:S01]  /*3df60*/  IADD3 R22, P4, R22, R5, RZ ;  /* 0x0000000516167210 */ /* 0x000fe20007f9e0ff */
[----:B------:R-:W-:Y:S01]  /*3df70*/  IMAD.MOV.U32 R11, RZ, RZ, R29 ;  /* 0x000000ffff0b7224 */ /* 0x000fe200078e001d */
[----:B------:R-:W-:Y:S03]  /*3df80*/  STL [R1+0xf98], R28 ;  /* 0x000f981c01007387 */ /* 0x000fe60000100800 */
[----:B------:R-:W-:Y:S01]  /*3df90*/  IMAD.X R26, R26, 0x1, R4, P4 ;  /* 0x000000011a1a7824 */ /* 0x000fe200020e0604 */
[----:B------:R1:W-:Y:S04]  /*3dfa0*/  STL [R1+0xf94], R29 ;  /* 0x000f941d01007387 */ /* 0x0003e80000100800 */
[----:B------:R-:W-:Y:S04]  /*3dfb0*/  STL [R1+0x1000], R22 ;  /* 0x0010001601007387 */ /* 0x000fe80000100800 */
[----:B------:R2:W-:Y:S04]  /*3dfc0*/  LDGSTS.E [R8+0xd700], desc[UR8][R10.64], P2 ;  /* 0x0d7000000a087fae */ /* 0x0005e80009121848 */
[----:B------:R4:W-:Y:S04]  /*3dfd0*/  STL [R1+0xffc], R26 ;  /* 0x000ffc1a01007387 */ /* 0x0009e80000100800 */
[----:B-1----:R-:W3:Y:S04]  /*3dfe0*/  LDL.LU R29, [R1+0x108c] ;  /* 0x00108c00011d7983 */ /* 0x002ee80000300800 */
[----:B------:R-:W3:Y:S01]  /*3dff0*/  LDL.LU R28, [R1+0x1090] ;  /* 0x00109000011c7983 */ /* 0x000ee20000300800 */
[----:B--2---:R-:W-:Y:S01]  /*3e000*/  MOV R10, R22 ;  /* 0x00000016000a7202 */ /* 0x004fe20000000f00 */
[----:B------:R-:W-:-:S02]  /*3e010*/  IMAD.MOV.U32 R11, RZ, RZ, R26 ;  /* 0x000000ffff0b7224 */ /* 0x000fc400078e001a */
[----:B----4-:R-:W2:Y:S04]  /*3e020*/  LDL.LU R26, [R1+0x1094] ;  /* 0x00109400011a7983 */ /* 0x010ea80000300800 */
[----:B------:R-:W4:Y:S04]  /*3e030*/  LDL.LU R22, [R1+0x1098] ;  /* 0x0010980001167983 */ /* 0x000f280000300800 */
[----:B------:R1:W-:Y:S01]  /*3e040*/  LDGSTS.E [R8+0xe400], desc[UR8][R10.64], P1 ;  /* 0x0e4000000a087fae */ /* 0x0003e20008921848 */
[----:B------:R-:W-:-:S04]  /*3e050*/  IADD3 R33, P2, R33, R5, RZ ;  /* 0x0000000521217210 */ /* 0x000fc80007f5e0ff */
[----:B------:R-:W-:Y:S02]  /*3e060*/  IADD3.X R34, R34, R4, RZ, P2, !PT ;  /* 0x0000000422227210 */ /* 0x000fe400017fe4ff */
[----:B-1----:R-:W-:-:S03]  /*3e070*/  MOV R10, R33 ;  /* 0x00000021000a7202 */ /* 0x002fc60000000f00 */
[----:B------:R-:W-:Y:S01]  /*3e080*/  IMAD.MOV.U32 R11, RZ, RZ, R34 ;  /* 0x000000ffff0b7224 */ /* 0x000fe200078e0022 */
[----:B---3--:R-:W-:-:S04]  /*3e090*/  IADD3 R31, P3, R31, R5, RZ ;  /* 0x000000051f1f7210 */ /* 0x008fc80007f7e0ff */
[----:B------:R1:W-:Y:S01]  /*3e0a0*/  LDGSTS.E [R8+0xe500], desc[UR8][R10.64], P1 ;  /* 0x0e5000000a087fae */ /* 0x0003e20008921848 */
[----:B------:R-:W-:-:S03]  /*3e0b0*/  IMAD.X R32, R32, 0x1, R4, P3 ;  /* 0x0000000120207824 */ /* 0x000fc600018e0604 */
[----:B------:R-:W-:Y:S04]  /*3e0c0*/  STL [R1+0x1008], R33 ;  /* 0x0010082101007387 */ /* 0x000fe80000100800 */
[----:B------:R-:W-:Y:S01]  /*3e0d0*/  STL [R1+0x1004], R34 ;  /* 0x0010042201007387 */ /* 0x000fe20000100800 */
[----:B-1----:R-:W-:Y:S01]  /*3e0e0*/  MOV R10, R31 ;  /* 0x0000001f000a7202 */ /* 0x002fe20000000f00 */
[----:B------:R-:W-:Y:S02]  /*3e0f0*/  IMAD.MOV.U32 R11, RZ, RZ, R32 ;  /* 0x000000ffff0b7224 */ /* 0x000fe400078e0020 */
[----:B------:R-:W-:Y:S04]  /*3e100*/  STL [R1+0x1010], R31 ;  /* 0x0010101f01007387 */ /* 0x000fe80000100800 */
[----:B------:R-:W-:Y:S04]  /*3e110*/  STL [R1+0x100c], R32 ;  /* 0x00100c2001007387 */ /* 0x000fe80000100800 */
[----:B------:R1:W-:Y:S01]  /*3e120*/  LDGSTS.E [R8+0xe600], desc[UR8][R10.64], P1 ;  /* 0x0e6000000a087fae */ /* 0x0003e20008921848 */
[----:B------:R-:W-:-:S04]  /*3e130*/  ISETP.GT.AND P2, PT, R7, 0x3d, PT ;  /* 0x0000003d0700780c */ /* 0x000fc80003f44270 */
[----:B------:R-:W-:-:S04]  /*3e140*/  SEL R9, RZ, 0x4, !P2 ;  /* 0x00000004ff097807 */ /* 0x000fc80005000000 */
[----:B------:R-:W-:-:S04]  /*3e150*/  SEL R9, R9, RZ, !P0 ;  /* 0x000000ff09097207 */ /* 0x000fc80004000000 */
[----:B------:R-:W-:Y:S02]  /*3e160*/  ISETP.NE.U32.AND P2, PT, R9, RZ, PT ;  /* 0x000000ff0900720c */ /* 0x000fe40003f45070 */
[----:B------:R-:W-:-:S04]  /*3e170*/  IADD3 R20, P3, R20, R5, RZ ;  /* 0x0000000514147210 */ /* 0x000fc80007f7e0ff */
[----:B------:R-:W-:Y:S01]  /*3e180*/  IADD3.X R21, R21, R4, RZ, P3, !PT ;  /* 0x0000000415157210 */ /* 0x000fe20001ffe4ff */
[----:B------:R-:W-:Y:S01]  /*3e190*/  STL [R1+0x1018], R20 ;  /* 0x0010181401007387 */ /* 0x000fe20000100800 */
[----:B-1----:R-:W-:Y:S02]  /*3e1a0*/  IMAD.MOV.U32 R10, RZ, RZ, R20 ;  /* 0x000000ffff0a7224 */ /* 0x002fe400078e0014 */
[----:B------:R-:W-:Y:S01]  /*3e1b0*/  MOV R11, R21 ;  /* 0x00000015000b7202 */ /* 0x000fe20000000f00 */
[----:B------:R1:W-:Y:S04]  /*3e1c0*/  STL [R1+0x1014], R21 ;  /* 0x0010141501007387 */ /* 0x0003e80000100800 */
[----:B------:R3:W-:Y:S04]  /*3e1d0*/  LDGSTS.E [R8+0xe700], desc[UR8][R10.64], P1 ;  /* 0x0e7000000a087fae */ /* 0x0007e80008921848 */
[----:B-1----:R-:W2:Y:S04]  /*3e1e0*/  LDL.LU R21, [R1+0x15b4] ;  /* 0x0015b40001157983 */ /* 0x002ea80000300800 */
[----:B------:R-:W2:Y:S01]  /*3e1f0*/  LDL.LU R20, [R1+0x15b8] ;  /* 0x0015b80001147983 */ /* 0x000ea20000300800 */
[----:B------:R-:W-:-:S02]  /*3e200*/  IADD3 R24, P1, R24, R5, RZ ;  /* 0x0000000518187210 */ /* 0x000fc40007f3e0ff */
[----:B------:R-:W-:-:S03]  /*3e210*/  IADD3 R23, P3, R23, R5, RZ ;  /* 0x0000000517177210 */ /* 0x000fc60007f7e0ff */
[----:B------:R-:W-:Y:S01]  /*3e220*/  IMAD.X R30, R30, 0x1, R4, P1 ;  /* 0x000000011e1e7824 */ /* 0x000fe200008e0604 */
[----:B------:R-:W-:Y:S01]  /*3e230*/  IADD3.X R27, R27, R4, RZ, P3, !PT ;  /* 0x000000041b1b7210 */ /* 0x000fe20001ffe4ff */
[----:B------:R1:W-:Y:S01]  /*3e240*/  STL [R1+0x1080], R24 ;  /* 0x0010801801007387 */ /* 0x0003e20000100800 */
[----:B---3--:R-:W-:Y:S02]  /*3e250*/  IMAD.MOV.U32 R10, RZ, RZ, R24 ;  /* 0x000000ffff0a7224 */ /* 0x008fe400078e0018 */
[----:B------:R-:W-:Y:S01]  /*3e260*/  MOV R11, R30 ;  /* 0x0000001e000b7202 */ /* 0x000fe20000000f00 */
[----:B------:R-:W-:Y:S04]  /*3e270*/  STL [R1+0x107c], R30 ;  /* 0x00107c1e01007387 */ /* 0x000fe80000100800 */
[----:B------:R-:W-:Y:S04]  /*3e280*/  STL [R1+0x1088], R23 ;  /* 0x0010881701007387 */ /* 0x000fe80000100800 */
[----:B-1----:R-:W3:Y:S04]  /*3e290*/  LDL.LU R24, [R1+0x15c0] ;  /* 0x0015c00001187983 */ /* 0x002ee80000300800 */
[----:B------:R1:W-:Y:S04]  /*3e2a0*/  STL [R1+0x1084], R27 ;  /* 0x0010841b01007387 */ /* 0x0003e80000100800 */
[----:B------:R-:W3:Y:S04]  /*3e2b0*/  LDL.LU R9, [R1+0x15c8] ;  /* 0x0015c80001097983 */ /* 0x000ee80000300800 */
[----:B------:R1:W-:Y:S02]  /*3e2c0*/  LDGSTS.E [R8+0xf400], desc[UR8][R10.64], P2 ;  /* 0x0f4000000a087fae */ /* 0x0003e40009121848 */
[----:B-1----:R-:W-:Y:S01]  /*3e2d0*/  MOV R11, R27 ;  /* 0x0000001b000b7202 */ /* 0x002fe20000000f00 */
[----:B------:R-:W-:Y:S01]  /*3e2e0*/  IMAD.MOV.U32 R10, RZ, RZ, R23 ;  /* 0x000000ffff0a7224 */ /* 0x000fe200078e0017 */
[----:B------:R-:W3:Y:S04]  /*3e2f0*/  LDL.LU R27, [R1+0x15bc] ;  /* 0x0015bc00011b7983 */ /* 0x000ee80000300800 */
[----:B------:R-:W3:Y:S01]  /*3e300*/  LDL.LU R23, [R1+0x15c4] ;  /* 0x0015c40001177983 */ /* 0x000ee20000300800 */
[----:B------:R-:W-:-:S03]  /*3e310*/  IADD3 R28, P1, R28, R5, RZ ;  /* 0x000000051c1c7210 */ /* 0x000fc60007f3e0ff */
[----:B------:R1:W-:Y:S02]  /*3e320*/  LDGSTS.E [R8+0xf500], desc[UR8][R10.64], P2 ;  /* 0x0f5000000a087fae */ /* 0x0003e40009121848 */
[----:B------:R-:W-:Y:S01]  /*3e330*/  IMAD.X R29, R29, 0x1, R4, P1 ;  /* 0x000000011d1d7824 */ /* 0x000fe200008e0604 */
[----:B----4-:R-:W-:Y:S01]  /*3e340*/  IADD3 R22, P3, R22, R5, RZ ;  /* 0x0000000516167210 */ /* 0x010fe20007f7e0ff */
[----:B------:R-:W-:Y:S03]  /*3e350*/  STL [R1+0x1090], R28 ;  /* 0x0010901c01007387 */ /* 0x000fe60000100800 */
[----:B--2---:R-:W-:Y:S01]  /*3e360*/  IADD3.X R26, R26, R4, RZ, P3, !PT ;  /* 0x000000041a1a7210 */ /* 0x004fe20001ffe4ff */
[----:B-1----:R-:W-:Y:S01]  /*3e370*/  IMAD.MOV.U32 R10, RZ, RZ, R28 ;  /* 0x000000ffff0a7224 */ /* 0x002fe200078e001c */
[----:B------:R-:W-:Y:S01]  /*3e380*/  MOV R11, R29 ;  /* 0x0000001d000b7202 */ /* 0x000fe20000000f00 */
[----:B------:R1:W-:Y:S04]  /*3e390*/  STL [R1+0x108c], R29 ;  /* 0x00108c1d01007387 */ /* 0x0003e80000100800 */
[----:B------:R-:W-:Y:S04]  /*3e3a0*/  STL [R1+0x1098], R22 ;  /* 0x0010981601007387 */ /* 0x000fe80000100800 */
[----:B------:R2:W-:Y:S04]  /*3e3b0*/  LDGSTS.E [R8+0xf600], desc[UR8][R10.64], P2 ;  /* 0x0f6000000a087fae */ /* 0x0005e80009121848 */
[----:B------:R4:W-:Y:S04]  /*3e3c0*/  STL [R1+0x1094], R26 ;  /* 0x0010941a01007387 */ /* 0x0009e80000100800 */
[----:B------:R-:W3:Y:S01]  /*3e3d0*/  LDL.LU R32, [R1+0x15cc] ;  /* 0x0015cc0001207983 */ /* 0x000ee20000300800 */
[----:B--2---:R-:W-:Y:S01]  /*3e3e0*/  IMAD.MOV.U32 R10, RZ, RZ, R22 ;  /* 0x000000ffff0a7224 */ /* 0x004fe200078e0016 */
[----:B------:R-:W-:-:S02]  /*3e3f0*/  MOV R11, R26 ;  /* 0x0000001a000b7202 */ /* 0x000fc40000000f00 */
[----:B------:R-:W2:Y:S04]  /*3e400*/  LDL.LU R31, [R1+0x15d0] ;  /* 0x0015d000011f7983 */ /* 0x000ea80000300800 */
[----:B------:R-:W2:Y:S04]  /*3e410*/  LDL.LU R30, [R1+0x1538] ;  /* 0x00153800011e7983 */ /* 0x000ea80000300800 */
[----:B------:R4:W-:Y:S04]  /*3e420*/  LDGSTS.E [R8+0xf700], desc[UR8][R10.64], P2 ;  /* 0x0f7000000a087fae */ /* 0x0009e80009121848 */
[----:B-1----:R-:W2:Y:S01]  /*3e430*/  LDL.LU R29, [R1+0x153c] ;  /* 0x00153c00011d7983 */ /* 0x002ea20000300800 */
[----:B------:R-:W-:-:S04]  /*3e440*/  ISETP.GT.AND P1, PT, R7, 0x2, PT ;  /* 0x000000020700780c */ /* 0x000fc80003f24270 */
[----:B----4-:R-:W-:-:S04]  /*3e450*/  SEL R8, RZ, 0x4, !P1 ;  /* 0x00000004ff087807 */ /* 0x010fc80004800000 */
[----:B------:R-:W-:-:S04]  /*3e460*/  SEL R8, R8, RZ, !P0 ;  /* 0x000000ff08087207 */ /* 0x000fc80004000000 */
[----:B------:R-:W-:Y:S02]  /*3e470*/  ISETP.NE.U32.AND P1, PT, R8, RZ, PT ;  /* 0x000000ff0800720c */ /* 0x000fe40003f25070 */
[----:B------:R-:W-:-:S04]  /*3e480*/  LOP3.LUT R8, R12, 0x40, RZ, 0x3c, !PT ;  /* 0x000000400c087812 */ /* 0x000fc800078e3cff */
[----:B------:R-:W-:Y:S02]  /*3e490*/  IADD3 R8, R8, UR7, RZ ;  /* 0x0000000708087c10 */ /* 0x000fe4000fffe0ff */
[----:B------:R-:W-:-:S05]  /*3e4a0*/  IADD3 R20, P2, R20, R5, RZ ;  /* 0x0000000514147210 */ /* 0x000fca0007f5e0ff */
[----:B------:R-:W-:Y:S01]  /*3e4b0*/  IMAD.X R21, R21, 0x1, R4, P2 ;  /* 0x0000000115157824 */ /* 0x000fe200010e0604 */
[----:B------:R-:W-:Y:S04]  /*3e4c0*/  STL [R1+0x15b8], R20 ;  /* 0x0015b81401007387 */ /* 0x000fe80000100800 */
[----:B------:R1:W-:Y:S01]  /*3e4d0*/  STL [R1+0x15b4], R21 ;  /* 0x0015b41501007387 */ /* 0x0003e20000100800 */
[----:B------:R-:W-:-:S03]  /*3e4e0*/  MOV R11, R21 ;  /* 0x00000015000b7202 */ /* 0x000fc60000000f00 */
[----:B------:R-:W4:Y:S01]  /*3e4f0*/  LDL.LU R26, [R1+0x1540] ;  /* 0x00154000011a7983 */ /* 0x000f220000300800 */
[----:B------:R-:W-:-:S03]  /*3e500*/  IMAD.MOV.U32 R10, RZ, RZ, R20 ;  /* 0x000000ffff0a7224 */ /* 0x000fc600078e0014 */
[----:B------:R-:W4:Y:S04]  /*3e510*/  LDL.LU R22, [R1+0x1544] ;  /* 0x0015440001167983 */ /* 0x000f280000300800 */
[----:B-1----:R-:W4:Y:S04]  /*3e520*/  LDL.LU R21, [R1+0x1548] ;  /* 0x0015480001157983 */ /* 0x002f280000300800 */
[----:B------:R-:W4:Y:S01]  /*3e530*/  LDL.LU R20, [R1+0x154c] ;  /* 0x00154c0001147983 */ /* 0x000f220000300800 */
[-C--:B---3--:R-:W-:Y:S02]  /*3e540*/  IADD3 R24, P2, R24, R5.reuse, RZ ;  /* 0x0000000518187210 */ /* 0x088fe40007f5e0ff */
[----:B------:R-:W-:Y:S01]  /*3e550*/  IADD3 R9, P3, R9, R5, RZ ;  /* 0x0000000509097210 */ /* 0x000fe20007f7e0ff */
[----:B------:R1:W-:Y:S04]  /*3e560*/  LDGSTS.E [R8+0x800], desc[UR8][R10.64], P1 ;  /* 0x008000000a087fae */ /* 0x0003e80008921848 */
[----:B------:R-:W-:Y:S01]  /*3e570*/  STL [R1+0x15c0], R24 ;  /* 0x0015c01801007387 */ /* 0x000fe20000100800 */
[----:B------:R-:W-:Y:S01]  /*3e580*/  IMAD.X R27, R27, 0x1, R4, P2 ;  /* 0x000000011b1b7824 */ /* 0x000fe200010e0604 */
[----:B------:R-:W-:-:S04]  /*3e590*/  IADD3.X R23, R23, R4, RZ, P3, !PT ;  /* 0x0000000417177210 */ /* 0x000fc80001ffe4ff */
[----:B------:R3:W-:Y:S01]  /*3e5a0*/  STL [R1+0x15bc], R27 ;  /* 0x0015bc1b01007387 */ /* 0x0007e20000100800 */
[----:B-1----:R-:W-:Y:S01]  /*3e5b0*/  IMAD.MOV.U32 R10, RZ, RZ, R24 ;  /* 0x000000ffff0a7224 */ /* 0x002fe200078e0018 */
[----:B------:R-:W-:Y:S02]  /*3e5c0*/  MOV R11, R27 ;  /* 0x0000001b000b7202 */ /* 0x000fe40000000f00 */
[----:B------:R-:W-:Y:S04]  /*3e5d0*/  STL [R1+0x15c8], R9 ;  /* 0x0015c80901007387 */ /* 0x000fe80000100800 */
[----:B------:R1:W-:Y:S04]  /*3e5e0*/  STL [R1+0x15c4], R23 ;  /* 0x0015c41701007387 */ /* 0x0003e80000100800 */
[----:B------:R-:W4:Y:S04]  /*3e5f0*/  LDL.LU R28, [R1+0x1550] ;  /* 0x00155000011c7983 */ /* 0x000f280000300800 */
[----:B---3--:R-:W3:Y:S04]  /*3e600*/  LDL.LU R27, [R1+0x1554] ;  /* 0x00155400011b7983 */ /* 0x008ee80000300800 */
[----:B------:R1:W-:Y:S04]  /*3e610*/  LDGSTS.E [R8+0x900], desc[UR8][R10.64], P1 ;  /* 0x009000000a087fae */ /* 0x0003e80008921848 */
[----:B------:R-:W3:Y:S01]  /*3e620*/  LDL.LU R24, [R1+0xa1c] ;  /* 0x000a1c0001187983 */ /* 0x000ee20000300800 */
[----:B-1----:R-:W-:-:S03]  /*3e630*/  MOV R11, R23 ;  /* 0x00000017000b7202 */ /* 0x002fc60000000f00 */
[----:B------:R-:W3:Y:S01]  /*3e640*/  LDL.LU R23, [R1+0xa20] ;  /* 0x000a200001177983 */ /* 0x000ee20000300800 */
[----:B------:R-:W-:Y:S01]  /*3e650*/  ISETP.GT.AND P2, PT, R7, 0x6, PT ;  /* 0x000000060700780c */ /* 0x000fe20003f44270 */
[----:B------:R-:W-:Y:S01]  /*3e660*/  IMAD.MOV.U32 R10, RZ, RZ, R9 ;  /* 0x000000ffff0a7224 */ /* 0x000fe200078e0009 */
[-C--:B--2---:R-:W-:Y:S02]  /*3e670*/  IADD3 R31, P3, R31, R5.reuse, RZ ;  /* 0x000000051f1f7210 */ /* 0x084fe40007f7e0ff */
[----:B------:R-:W-:Y:S02]  /*3e680*/  SEL R9, RZ, 0x4, !P2 ;  /* 0x00000004ff097807 */ /* 0x000fe40005000000 */
[----:B------:R1:W-:Y:S01]  /*3e690*/  LDGSTS.E [R8+0xa00], desc[UR8][R10.64], P1 ;  /* 0x00a000000a087fae */ /* 0x0003e20008921848 */
[----:B------:R-:W-:Y:S01]  /*3e6a0*/  IMAD.X R32, R32, 0x1, R4, P3 ;  /* 0x0000000120207824 */ /* 0x000fe200018e0604 */
[----:B------:R-:W-:Y:S02]  /*3e6b0*/  SEL R9, R9, RZ, !P0 ;  /* 0x000000ff09097207 */ /* 0x000fe40004000000 */
[----:B------:R-:W-:Y:S01]  /*3e6c0*/  IADD3 R29, P4, R29, R5, RZ ;  /* 0x000000051d1d7210 */ /* 0x000fe20007f9e0ff */
[----:B------:R-:W-:Y:S03]  /*3e6d0*/  STL [R1+0x15d0], R31 ;  /* 0x0015d01f01007387 */ /* 0x000fe60000100800 */
[----:B------:R-:W-:Y:S01]  /*3e6e0*/  IADD3.X R30, R30, R4, RZ, P4, !PT ;  /* 0x000000041e1e7210 */ /* 0x000fe200027fe4ff */
[----:B-1----:R-:W-:Y:S01]  /*3e6f0*/  IMAD.MOV.U32 R10, RZ, RZ, R31 ;  /* 0x000000ffff0a7224 */ /* 0x002fe200078e001f */
[----:B------:R-:W-:Y:S01]  /*3e700*/  MOV R11, R32 ;  /* 0x00000020000b7202 */ /* 0x000fe20000000f00 */
[----:B------:R1:W-:Y:S01]  /*3e710*/  STL [R1+0x15cc], R32 ;  /* 0x0015cc2001007387 */ /* 0x0003e20000100800 */
[----:B------:R-:W-:-:S03]  /*3e720*/  ISETP.NE.U32.AND P2, PT, R9, RZ, PT ;  /* 0x000000ff0900720c */ /* 0x000fc60003f45070 */
[----:B------:R-:W-:Y:S04]  /*3e730*/  STL [R1+0x153c], R29 ;  /* 0x00153c1d01007387 */ /* 0x000fe80000100800 */
[----:B------:R2:W-:Y:S04]  /*3e740*/  STL [R1+0x1538], R30 ;  /* 0x0015381e01007387 */ /* 0x0005e80000100800 */
[----:B-1----:R-:W3:Y:S04]  /*3e750*/  LDL.LU R32, [R1+0xa24] ;  /* 0x000a240001207983 */ /* 0x002ee80000300800 */
[----:B------:R1:W-:Y:S04]  /*3e760*/  LDGSTS.E [R8+0xb00], desc[UR8][R10.64], P1 ;  /* 0x00b000000a087fae */ /* 0x0003e80008921848 */
[----:B------:R-:W3:Y:S01]  /*3e770*/  LDL.LU R31, [R1+0xa28] ;  /* 0x000a2800011f7983 */ /* 0x000ee20000300800 */
[----:B-1----:R-:W-:Y:S01]  /*3e780*/  MOV R11, R30 ;  /* 0x0000001e000b7202 */ /* 0x002fe20000000f00 */
[----:B------:R-:W-:-:S02]  /*3e790*/  IMAD.MOV.U32 R10, RZ, RZ, R29 ;  /* 0x000000ffff0a7224 */ /* 0x000fc400078e001d */
[----:B--2---:R-:W2:Y:S04]  /*3e7a0*/  LDL.LU R30, [R1+0xa2c] ;  /* 0x000a2c00011e7983 */ /* 0x004ea80000300800 */
[----:B------:R-:W2:Y:S04]  /*3e7b0*/  LDL.LU R29, [R1+0xa30] ;  /* 0x000a3000011d7983 */ /* 0x000ea80000300800 */
[----:B------:R1:W-:Y:S01]  /*3e7c0*/  LDGSTS.E [R8+0x1800], desc[UR8][R10.64], P2 ;  /* 0x018000000a087fae */ /* 0x0003e20009121848 */
[----:B----4-:R-:W-:-:S05]  /*3e7d0*/  IADD3 R22, P1, R22, R5, RZ ;  /* 0x0000000516167210 */ /* 0x010fca0007f3e0ff */
[----:B------:R-:W-:Y:S01]  /*3e7e0*/  IMAD.X R26, R26, 0x1, R4, P1 ;  /* 0x000000011a1a7824 */ /* 0x000fe200008e0604 */
[----:B------:R-:W-:Y:S01]  /*3e7f0*/  IADD3 R20, P3, R20, R5, RZ ;  /* 0x0000000514147210 */ /* 0x000fe20007f7e0ff */
[----:B------:R-:W-:Y:S01]  /*3e800*/  STL [R1+0x1544], R22 ;  /* 0x0015441601007387 */ /* 0x000fe20000100800 */
[----:B-1----:R-:W-:Y:S02]  /*3e810*/  IMAD.MOV.U32 R10, RZ, RZ, R22 ;  /* 0x000000ffff0a7224 */ /* 0x002fe400078e0016 */
[----:B------:R-:W-:Y:S01]  /*3e820*/  IADD3.X R21, R21, R4, RZ, P3, !PT ;  /* 0x0000000415157210 */ /* 0x000fe20001ffe4ff */
[----:B------:R1:W-:Y:S01]  /*3e830*/  STL [R1+0x1540], R26 ;  /* 0x0015401a01007387 */ /* 0x0003e20000100800 */
[----:B------:R-:W-:-:S03]  /*3e840*/  MOV R11, R26 ;  /* 0x0000001a000b7202 */ /* 0x000fc60000000f00 */
[----:B------:R-:W-:Y:S04]  /*3e850*/  STL [R1+0x154c], R20 ;  /* 0x00154c1401007387 */ /* 0x000fe80000100800 */
[----:B------:R4:W-:Y:S04]  /*3e860*/  STL [R1+0x1548], R21 ;  /* 0x0015481501007387 */ /* 0x0009e80000100800 */
[----:B-1----:R-:W2:Y:S04]  /*3e870*/  LDL.LU R26, [R1+0xa34] ;  /* 0x000a3400011a7983 */ /* 0x002ea80000300800 */
[----:B------:R1:W-:Y:S04]  /*3e880*/  LDGSTS.E [R8+0x1900], desc[UR8][R10.64], P2 ;  /* 0x019000000a087fae */ /* 0x0003e80009121848 */
[----:B------:R-:W2:Y:S01]  /*3e890*/  LDL.LU R22, [R1+0xa38] ;  /* 0x000a380001167983 */ /* 0x000ea20000300800 */
[----:B-1----:R-:W-:Y:S01]  /*3e8a0*/  MOV R11, R21 ;  /* 0x00000015000b7202 */ /* 0x002fe20000000f00 */
[----:B------:R-:W-:-:S02]  /*3e8b0*/  IMAD.MOV.U32 R10, RZ, RZ, R20 ;  /* 0x000000ffff0a7224 */ /* 0x000fc400078e0014 */
[----:B----4-:R-:W4:Y:S04]  /*3e8c0*/  LDL.LU R21, [R1+0xa9c] ;  /* 0x000a9c0001157983 */ /* 0x010f280000300800 */
[----:B------:R-:W4:Y:S01]  /*3e8d0*/  LDL.LU R20, [R1+0xaa0] ;  /* 0x000aa00001147983 */ /* 0x000f220000300800 */
[----:B---3--:R-:W-:-:S03]  /*3e8e0*/  IADD3 R27, P3, R27, R5, RZ ;  /* 0x000000051b1b7210 */ /* 0x008fc60007f7e0ff */
[----:B------:R1:W-:Y:S02]  /*3e8f0*/  LDGSTS.E [R8+0x1a00], desc[UR8][R10.64], P2 ;  /* 0x01a000000a087fae */ /* 0x0003e40009121848 */
[----:B------:R-:W-:Y:S02]  /*3e900*/  IMAD.X R28, R28, 0x1, R4, P3 ;  /* 0x000000011c1c7824 */ /* 0x000fe400018e0604 */
[----:B------:R-:W-:Y:S04]  /*3e910*/  STL [R1+0x1554], R27 ;  /* 0x0015541b01007387 */ /* 0x000fe80000100800 */
[----:B------:R3:W-:Y:S01]  /*3e920*/  STL [R1+0x1550], R28 ;  /* 0x0015501c01007387 */ /* 0x0007e20000100800 */
[----:B------:R-:W-:Y:S01]  /*3e930*/  IADD3 R23, P4, R23, R5, RZ ;  /* 0x0000000517177210 */ /* 0x000fe20007f9e0ff */
[----:B-1----:R-:W-:Y:S01]  /*3e940*/  IMAD.MOV.U32 R10, RZ, RZ, R27 ;  /* 0x000000ffff0a7224 */ /* 0x002fe200078e001b */
[----:B------:R-:W-:-:S02]  /*3e950*/  MOV R11, R28 ;  /* 0x0000001c000b7202 */ /* 0x000fc40000000f00 */
[----:B------:R-:W-:Y:S01]  /*3e960*/  IADD3.X R24, R24, R4, RZ, P4, !PT ;  /* 0x0000000418187210 */ /* 0x000fe200027fe4ff */
[----:B------:R-:W-:Y:S04]  /*3e970*/  STL [R1+0xa20], R23 ;  /* 0x000a201701007387 */ /* 0x000fe80000100800 */
[----:B------:R1:W-:Y:S04]  /*3e980*/  STL [R1+0xa1c], R24 ;  /* 0x000a1c1801007387 */ /* 0x0003e80000100800 */
[----:B---3--:R-:W3:Y:S04]  /*3e990*/  LDL.LU R28, [R1+0xaa4] ;  /* 0x000aa400011c7983 */ /* 0x008ee80000300800 */
[----:B------:R1:W-:Y:S04]  /*3e9a0*/  LDGSTS.E [R8+0x1b00], desc[UR8][R10.64], P2 ;  /* 0x01b000000a087fae */ /* 0x0003e80009121848 */
[----:B------:R-:W3:Y:S01]  /*3e9b0*/  LDL.LU R27, [R1+0xaa8] ;  /* 0x000aa800011b7983 */ /* 0x000ee20000300800 */
[----:B-1----:R-:W-:Y:S01]  /*3e9c0*/  MOV R11, R24 ;  /* 0x00000018000b7202 */ /* 0x002fe20000000f00 */
[----:B------:R-:W-:-:S02]  /*3e9d0*/  IMAD.MOV.U32 R10, RZ, RZ, R23 ;  /* 0x000000ffff0a7224 */ /* 0x000fc400078e0017 */
[----:B------:R-:W3:Y:S04]  /*3e9e0*/  LDL.LU R24, [R1+0xaac] ;  /* 0x000aac0001187983 */ /* 0x000ee80000300800 */
[----:B------:R-:W3:Y:S01]  /*3e9f0*/  LDL.LU R23, [R1+0xab0] ;  /* 0x000ab00001177983 */ /* 0x000ee20000300800 */
[----:B------:R-:W-:-:S04]  /*3ea00*/  ISETP.GT.AND P1, PT, R7, 0xa, PT ;  /* 0x0000000a0700780c */ /* 0x000fc80003f24270 */
[----:B------:R-:W-:-:S04]  /*3ea10*/  SEL R9, RZ, 0x4, !P1 ;  /* 0x00000004ff097807 */ /* 0x000fc80004800000 */
[----:B------:R-:W-:-:S04]  /*3ea20*/  SEL R9, R9, RZ, !P0 ;  /* 0x000000ff09097207 */ /* 0x000fc80004000000 */
[----:B------:R-:W-:Y:S02]  /*3ea30*/  ISETP.NE.U32.AND P1, PT, R9, RZ, PT ;  /* 0x000000ff0900720c */ /* 0x000fe40003f25070 */
[----:B------:R-:W-:-:S05]  /*3ea40*/  IADD3 R31, P2, R31, R5, RZ ;  /* 0x000000051f1f7210 */ /* 0x000fca0007f5e0ff */
[----:B------:R-:W-:Y:S01]  /*3ea50*/  IMAD.X R32, R32, 0x1, R4, P2 ;  /* 0x0000000120207824 */ /* 0x000fe200010e0604 */
[----:B--2---:R-:W-:Y:S01]  /*3ea60*/  IADD3 R29, P3, R29, R5, RZ ;  /* 0x000000051d1d7210 */ /* 0x004fe20007f7e0ff */
[----:B------:R-:W-:Y:S03]  /*3ea70*/  STL [R1+0xa28], R31 ;  /* 0x000a281f01007387 */ /* 0x000fe60000100800 */
[----:B------:R-:W-:Y:S01]  /*3ea80*/  IADD3.X R30, R30, R4, RZ, P3, !PT ;  /* 0x000000041e1e7210 */ /* 0x000fe20001ffe4ff */
[----:B------:R1:W-:Y:S04]  /*3ea90*/  LDGSTS.E [R8+0x2800], desc[UR8][R10.64], P1 ;  /* 0x028000000a087fae */ /* 0x0003e80008921848 */
[----:B------:R2:W-:Y:S04]  /*3eaa0*/  STL [R1+0xa24], R32 ;  /* 0x000a242001007387 */ /* 0x0005e80000100800 */
[----:B------:R-:W-:Y:S01]  /*3eab0*/  STL [R1+0xa30], R29 ;  /* 0x000a301d01007387 */ /* 0x000fe20000100800 */
[----:B-1----:R-:W-:Y:S01]  /*3eac0*/  IMAD.MOV.U32 R10, RZ, RZ, R31 ;  /* 0x000000ffff0a7224 */ /* 0x002fe200078e001f */
[----:B------:R-:W-:-:S02]  /*3ead0*/  MOV R11, R32 ;  /* 0x00000020000b7202 */ /* 0x000fc40000000f00 */
[----:B------:R1:W-:Y:S04]  /*3eae0*/  STL [R1+0xa2c], R30 ;  /* 0x000a2c1e01007387 */ /* 0x0003e80000100800 */
[----:B--2---:R-:W2:Y:S04]  /*3eaf0*/  LDL.LU R32, [R1+0xab4] ;  /* 0x000ab40001207983 */ /* 0x004ea80000300800 */
[----:B------:R-:W2:Y:S04]  /*3eb00*/  LDL.LU R31, [R1+0xab8] ;  /* 0x000ab800011f7983 */ /* 0x000ea80000300800 */
[----:B------:R1:W-:Y:S02]  /*3eb10*/  LDGSTS.E [R8+0x2900], desc[UR8][R10.64], P1 ;  /* 0x029000000a087fae */ /* 0x0003e40008921848 */
[----:B-1----:R-:W-:Y:S01]  /*3eb20*/  MOV R11, R30 ;  /* 0x0000001e000b7202 */ /* 0x002fe20000000f00 */
[----:B------:R-:W-:Y:S01]  /*3eb30*/  IMAD.MOV.U32 R10, RZ, RZ, R29 ;  /* 0x000000ffff0a7224 */ /* 0x000fe200078e001d */
[----:B------:R-:W2:Y:S04]  /*3eb40*/  LDL.LU R30, [R1+0xb1c] ;  /* 0x000b1c00011e7983 */ /* 0x000ea80000300800 */
[----:B------:R-:W2:Y:S04]  /*3eb50*/  LDL.LU R29, [R1+0xb20] ;  /* 0x000b2000011d7983 */ /* 0x000ea80000300800 */
[----:B------:R1:W-:Y:S01]  /*3eb60*/  LDGSTS.E [R8+0x2a00], desc[UR8][R10.64], P1 ;  /* 0x02a000000a087fae */ /* 0x0003e20008921848 */
[----:B------:R-:W-:-:S04]  /*3eb70*/  ISETP.GT.AND P2, PT, R7, 0xe, PT ;  /* 0x0000000e0700780c */ /* 0x000fc80003f44270 */
[----:B------:R-:W-:-:S04]  /*3eb80*/  SEL R9, RZ, 0x4, !P2 ;  /* 0x00000004ff097807 */ /* 0x000fc80005000000 */
[----:B------:R-:W-:-:S04]  /*3eb90*/  SEL R9, R9, RZ, !P0 ;  /* 0x000000ff09097207 */ /* 0x000fc80004000000 */
[----:B------:R-:W-:Y:S02]  /*3eba0*/  ISETP.NE.U32.AND P2, PT, R9, RZ, PT ;  /* 0x000000ff0900720c */ /* 0x000fe40003f45070 */
[----:B------:R-:W-:-:S05]  /*3ebb0*/  IADD3 R22, P3, R22, R5, RZ ;  /* 0x0000000516167210 */ /* 0x000fca0007f7e0ff */
[----:B------:R-:W-:Y:S01]  /*3ebc0*/  IMAD.X R26, R26, 0x1, R4, P3 ;  /* 0x000000011a1a7824 */ /* 0x000fe200018e0604 */
[----:B------:R-:W-:Y:S01]  /*3ebd0*/  STL [R1+0xa38], R22 ;  /* 0x000a381601007387 */ /* 0x000fe20000100800 */
[----:B-1----:R-:W-:Y:S01]  /*3ebe0*/  IMAD.MOV.U32 R10, RZ, RZ, R22 ;  /* 0x000000ffff0a7224 */ /* 0x002fe200078e0016 */
[----:B----4-:R-:W-:Y:S02]  /*3ebf0*/  IADD3 R20, P4, R20, R5, RZ ;  /* 0x0000000514147210 */ /* 0x010fe40007f9e0ff */
[----:B------:R1:W-:Y:S02]  /*3ec00*/  STL [R1+0xa34], R26 ;  /* 0x000a341a01007387 */ /* 0x0003e40000100800 */
[----:B------:R-:W-:Y:S02]  /*3ec10*/  IADD3.X R21, R21, R4, RZ, P4, !PT ;  /* 0x0000000415157210 */ /* 0x000fe400027fe4ff */
[----:B------:R-:W-:Y:S01]  /*3ec20*/  STL [R1+0xaa0], R20 ;  /* 0x000aa01401007387 */ /* 0x000fe20000100800 */
[----:B------:R-:W-:-:S03]  /*3ec30*/  MOV R11, R26 ;  /* 0x0000001a000b7202 */ /* 0x000fc60000000f00 */
[----:B------:R4:W-:Y:S04]  /*3ec40*/  STL [R1+0xa9c], R21 ;  /* 0x000a9c1501007387 */ /* 0x0009e80000100800 */
[----:B-1----:R-:W2:Y:S04]  /*3ec50*/  LDL.LU R26, [R1+0xb24] ;  /* 0x000b2400011a7983 */ /* 0x002ea80000300800 */
[----:B------:R-:W2:Y:S04]  /*3ec60*/  LDL.LU R22, [R1+0xb28] ;  /* 0x000b280001167983 */ /* 0x000ea80000300800 */
[----:B------:R1:W-:Y:S02]  /*3ec70*/  LDGSTS.E [R8+0x2b00], desc[UR8][R10.64], P1 ;  /* 0x02b000000a087fae */ /* 0x0003e40008921848 */
[----:B-1----:R-:W-:Y:S01]  /*3ec80*/  MOV R11, R21 ;  /* 0x00000015000b7202 */ /* 0x002fe20000000f00 */
[----:B------:R-:W-:Y:S01]  /*3ec90*/  IMAD.MOV.U32 R10, RZ, RZ, R20 ;  /* 0x000000ffff0a7224 */ /* 0x000fe200078e0014 */
[----:B----4-:R-:W4:Y:S04]  /*3eca0*/  LDL.LU R21, [R1+0xb2c] ;  /* 0x000b2c0001157983 */ /* 0x010f280000300800 */
[----:B------:R-:W4:Y:S01]  /*3ecb0*/  LDL.LU R20, [R1+0xb30] ;  /* 0x000b300001147983 */ /* 0x000f220000300800 */
[----:B---3--:R-:W-:-:S03]  /*3ecc0*/  IADD3 R27, P1, R27, R5, RZ ;  /* 0x000000051b1b7210 */ /* 0x008fc60007f3e0ff */
[----:B------:R1:W-:Y:S02]  /*3ecd0*/  LDGSTS.E [R8+0x3800], desc[UR8][R10.64], P2 ;  /* 0x038000000a087fae */ /* 0x0003e40009121848 */
[----:B------:R-:W-:Y:S02]  /*3ece0*/  IMAD.X R28, R28, 0x1, R4, P1 ;  /* 0x000000011c1c7824 */ /* 0x000fe400008e0604 */
[----:B------:R-:W-:Y:S01]  /*3ecf0*/  STL [R1+0xaa8], R27 ;  /* 0x000aa81b01007387 */ /* 0x000fe20000100800 */
[----:B------:R-:W-:-:S03]  /*3ed00*/  IADD3 R23, P3, R23, R5, RZ ;  /* 0x0000000517177210 */ /* 0x000fc60007f7e0ff */
[----:B------:R3:W-:Y:S01]  /*3ed10*/  STL [R1+0xaa4], R28 ;  /* 0x000aa41c01007387 */ /* 0x0007e20000100800 */
[----:B------:R-:W-:Y:S01]  /*3ed20*/  IADD3.X R24, R24, R4, RZ, P3, !PT ;  /* 0x0000000418187210 */ /* 0x000fe20001ffe4ff */
[----:B-1----:R-:W-:Y:S01]  /*3ed30*/  IMAD.MOV.U32 R10, RZ, RZ, R27 ;  /* 0x000000ffff0a7224 */ /* 0x002fe200078e001b */
[----:B------:R-:W-:Y:S01]  /*3ed40*/  MOV R11, R28 ;  /* 0x0000001c000b7202 */ /* 0x000fe20000000f00 */
[----:B------:R-:W-:Y:S04]  /*3ed50*/  STL [R1+0xab0], R23 ;  /* 0x000ab01701007387 */ /* 0x000fe80000100800 */
[----:B------:R1:W-:Y:S04]  /*3ed60*/  STL [R1+0xaac], R24 ;  /* 0x000aac1801007387 */ /* 0x0003e80000100800 */
[----:B---3--:R-:W3:Y:S04]  /*3ed70*/  LDL.LU R28, [R1+0xb34] ;  /* 0x000b3400011c7983 */ /* 0x008ee80000300800 */
[----:B------:R-:W3:Y:S04]  /*3ed80*/  LDL.LU R27, [R1+0xb38] ;  /* 0x000b3800011b7983 */ /* 0x000ee80000300800 */
[----:B------:R1:W-:Y:S02]  /*3ed90*/  LDGSTS.E [R8+0x3900], desc[UR8][R10.64], P2 ;  /* 0x039000000a087fae */ /* 0x0003e40009121848 */
[----:B-1----:R-:W-:Y:S01]  /*3eda0*/  MOV R11, R24 ;  /* 0x00000018000b7202 */ /* 0x002fe20000000f00 */
[----:B------:R-:W-:Y:S01]  /*3edb0*/  IMAD.MOV.U32 R10, RZ, RZ, R23 ;  /* 0x000000ffff0a7224 */ /* 0x000fe200078e0017 */
[----:B------:R-:W3:Y:S04]  /*3edc0*/  LDL.LU R24, [R1+0xb9c] ;  /* 0x000b9c0001187983 */ /* 0x000ee80000300800 */
[----:B------:R-:W3:Y:S01]  /*3edd0*/  LDL.LU R23, [R1+0xba0] ;  /* 0x000ba00001177983 */ /* 0x000ee20000300800 */
[----:B------:R-:W-:-:S03]  /*3ede0*/  ISETP.GT.AND P1, PT, R7, 0x12, PT ;  /* 0x000000120700780c */ /* 0x000fc60003f24270 */
[----:B------:R1:W-:Y:S01]  /*3edf0*/  LDGSTS.E [R8+0x3a00], desc[UR8][R10.64], P2 ;  /* 0x03a000000a087fae */ /* 0x0003e20009121848 */
[----:B------:R-:W-:Y:S02]  /*3ee00*/  SEL R9, RZ, 0x4, !P1 ;  /* 0x00000004ff097807 */ /* 0x000fe40004800000 */
[----:B--2---:R-:W-:Y:S02]  /*3ee10*/  IADD3 R31, P3, R31, R5, RZ ;  /* 0x000000051f1f7210 */ /* 0x004fe40007f7e0ff */
[----:B------:R-:W-:-:S03]  /*3ee20*/  SEL R9, R9, RZ, !P0 ;  /* 0x000000ff09097207 */ /* 0x000fc60004000000 */
[----:B------:R-:W-:Y:S01]  /*3ee30*/  IMAD.X R32, R32, 0x1, R4, P3 ;  /* 0x0000000120207824 */ /* 0x000fe200018e0604 */
[----:B------:R-:W-:Y:S01]  /*3ee40*/  STL [R1+0xab8], R31 ;  /* 0x000ab81f01007387 */ /* 0x000fe20000100800 */
[----:B-1----:R-:W-:Y:S01]  /*3ee50*/  IMAD.MOV.U32 R10, RZ, RZ, R31 ;  /* 0x000000ffff0a7224 */ /* 0x002fe200078e001f */
[----:B------:R-:W-:Y:S02]  /*3ee60*/  ISETP.NE.U32.AND P1, PT, R9, RZ, PT ;  /* 0x000000ff0900720c */ /* 0x000fe40003f25070 */
[----:B------:R-:W-:Y:S01]  /*3ee70*/  MOV R11, R32 ;  /* 0x00000020000b7202 */ /* 0x000fe20000000f00 */
[----:B------:R1:W-:Y:S04]  /*3ee80*/  STL [R1+0xab4], R32 ;  /* 0x000ab42001007387 */ /* 0x0003e80000100800 */
[----:B------:R2:W-:Y:S01]  /*3ee90*/  LDGSTS.E [R8+0x3b00], desc[UR8][R10.64], P2 ;  /* 0x03b000000a087fae */ /* 0x0005e20009121848 */
[----:B------:R-:W-:-:S04]  /*3eea0*/  IADD3 R29, P4, R29, R5, RZ ;  /* 0x000000051d1d7210 */ /* 0x000fc80007f9e0ff */
[----:B------:R-:W-:Y:S01]  /*3eeb0*/  IADD3.X R30, R30, R4, RZ, P4, !PT ;  /* 0x000000041e1e7210 */ /* 0x000fe200027fe4ff */
[----:B------:R-:W-:Y:S04]  /*3eec0*/  STL [R1+0xb20], R29 ;  /* 0x000b201d01007387 */ /* 0x000fe80000100800 */
[----:B------:R1:W-:Y:S01]  /*3eed0*/  STL [R1+0xb1c], R30 ;  /* 0x000b1c1e01007387 */ /* 0x0003e20000100800 */
[----:B--2---:R-:W-:-:S03]  /*3eee0*/  MOV R11, R30 ;  /* 0x0000001e000b7202 */ /* 0x004fc60000000f00 */
[----:B-1----:R-:W2:Y:S01]  /*3eef0*/  LDL.LU R32, [R1+0xba4] ;  /* 0x000ba40001207983 */ /* 0x002ea20000300800 */
[----:B------:R-:W-:-:S03]  /*3ef00*/  IMAD.MOV.U32 R10, RZ, RZ, R29 ;  /* 0x000000ffff0a7224 */ /* 0x000fc600078e001d */
[----:B------:R-:W2:Y:S04]  /*3ef10*/  LDL.LU R31, [R1+0xba8] ;  /* 0x000ba800011f7983 */ /* 0x000ea80000300800 */
[----:B------:R-:W2:Y:S04]  /*3ef20*/  LDL.LU R30, [R1+0xbac] ;  /* 0x000bac00011e7983 */ /* 0x000ea80000300800 */
[----:B------:R-:W2:Y:S04]  /*3ef30*/  LDL.LU R29, [R1+0xbb0] ;  /* 0x000bb000011d7983 */ /* 0x000ea80000300800 */
[----:B------:R1:W-:Y:S01]  /*3ef40*/  LDGSTS.E [R8+0x4800], desc[UR8][R10.64], P1 ;  /* 0x048000000a087fae */ /* 0x0003e20008921848 */
[----:B------:R-:W-:-:S05]  /*3ef50*/  IADD3 R22, P2, R22, R5, RZ ;  /* 0x0000000516167210 */ /* 0x000fca0007f5e0ff */
[----:B------:R-:W-:Y:S01]  /*3ef60*/  IMAD.X R26, R26, 0x1, R4, P2 ;  /* 0x000000011a1a7824 */ /* 0x000fe200010e0604 */
[----:B------:R-:W-:Y:S01]  /*3ef70*/  STL [R1+0xb28], R22 ;  /* 0x000b281601007387 */ /* 0x000fe20000100800 */
[----:B-1----:R-:W-:-:S03]  /*3ef80*/  IMAD.MOV.U32 R10, RZ, RZ, R22 ;  /* 0x000000ffff0a7224 */ /* 0x002fc600078e0016 */
[----:B------:R-:W-:Y:S01]  /*3ef90*/  MOV R11, R26 ;  /* 0x0000001a000b7202 */ /* 0x000fe20000000f00 */
[----:B------:R1:W-:Y:S04]  /*3efa0*/  STL [R1+0xb24], R26 ;  /* 0x000b241a01007387 */ /* 0x0003e80000100800 */
[----:B------:R1:W-:Y:S01]  /*3efb0*/  LDGSTS.E [R8+0x4900], desc[UR8][R10.64], P1 ;  /* 0x049000000a087fae */ /* 0x0003e20008921848 */
[----:B----4-:R-:W-:-:S04]  /*3efc0*/  IADD3 R20, P3, R20, R5, RZ ;  /* 0x0000000514147210 */ /* 0x010fc80007f7e0ff */
[----:B------:R-:W-:Y:S01]  /*3efd0*/  IADD3.X R21, R21, R4, RZ, P3, !PT ;  /* 0x0000000415157210 */ /* 0x000fe20001ffe4ff */
[----:B------:R-:W-:Y:S04]  /*3efe0*/  STL [R1+0xb30], R20 ;  /* 0x000b301401007387 */ /* 0x000fe80000100800 */
[----:B------:R4:W-:Y:S01]  /*3eff0*/  STL [R1+0xb2c], R21 ;  /* 0x000b2c1501007387 */ /* 0x0009e20000100800 */
[----:B-1----:R-:W-:-:S03]  /*3f000*/  MOV R11, R21 ;  /* 0x00000015000b7202 */ /* 0x002fc60000000f00 */
[----:B------:R-:W2:Y:S01]  /*3f010*/  LDL.LU R26, [R1+0xbb4] ;  /* 0x000bb400011a7983 */ /* 0x000ea20000300800 */
[----:B------:R-:W-:-:S03]  /*3f020*/  IMAD.MOV.U32 R10, RZ, RZ, R20 ;  /* 0x000000ffff0a7224 */ /* 0x000fc600078e0014 */
[----:B------:R-:W2:Y:S04]  /*3f030*/  LDL.LU R22, [R1+0xbb8] ;  /* 0x000bb80001167983 */ /* 0x000ea80000300800 */
[----:B----4-:R-:W4:Y:S04]  /*3f040*/  LDL.LU R21, [R1+0xc1c] ;  /* 0x000c1c0001157983 */ /* 0x010f280000300800 */
[----:B------:R-:W4:Y:S04]  /*3f050*/  LDL.LU R20, [R1+0xc20] ;  /* 0x000c200001147983 */ /* 0x000f280000300800 */
[----:B------:R1:W-:Y:S01]  /*3f060*/  LDGSTS.E [R8+0x4a00], desc[UR8][R10.64], P1 ;  /* 0x04a000000a087fae */ /* 0x0003e20008921848 */
[----:B---3--:R-:W-:-:S05]  /*3f070*/  IADD3 R27, P3, R27, R5, RZ ;  /* 0x000000051b1b7210 */ /* 0x008fca0007f7e0ff */
[----:B------:R-:W-:Y:S01]  /*3f080*/  IMAD.X R28, R28, 0x1, R4, P3 ;  /* 0x000000011c1c7824 */ /* 0x000fe200018e0604 */
[----:B------:R-:W-:Y:S01]  /*3f090*/  STL [R1+0xb38], R27 ;  /* 0x000b381b01007387 */ /* 0x000fe20000100800 */
[----:B-1----:R-:W-:-:S03]  /*3f0a0*/  IMAD.MOV.U32 R10, RZ, RZ, R27 ;  /* 0x000000ffff0a7224 */ /* 0x002fc600078e001b */
[----:B------:R-:W-:Y:S01]  /*3f0b0*/  MOV R11, R28 ;  /* 0x0000001c000b7202 */ /* 0x000fe20000000f00 */
[----:B------:R1:W-:Y:S04]  /*3f0c0*/  STL [R1+0xb34], R28 ;  /* 0x000b341c01007387 */ /* 0x0003e80000100800 */
[----:B------:R3:W-:Y:S01]  /*3f0d0*/  LDGSTS.E [R8+0x4b00], desc[UR8][R10.64], P1 ;  /* 0x04b000000a087fae */ /* 0x0007e20008921848 */
[----:B------:R-:W-:-:S04]  /*3f0e0*/  IADD3 R23, P4, R23, R5, RZ ;  /* 0x0000000517177210 */ /* 0x000fc80007f9e0ff */
[----:B------:R-:W-:Y:S01]  /*3f0f0*/  IADD3.X R24, R24, R4, RZ, P4, !PT ;  /* 0x0000000418187210 */ /* 0x000fe200027fe4ff */
[----:B------:R-:W-:Y:S04]  /*3f100*/  STL [R1+0xba0], R23 ;  /* 0x000ba01701007387 */ /* 0x000fe80000100800 */
[----:B------:R1:W-:Y:S01]  /*3f110*/  STL [R1+0xb9c], R24 ;  /* 0x000b9c1801007387 */ /* 0x0003e20000100800 */
[----:B---3--:R-:W-:-:S03]  /*3f120*/  MOV R11, R24 ;  /* 0x00000018000b7202 */ /* 0x008fc60000000f00 */
[----:B-1----:R-:W3:Y:S01]  /*3f130*/  LDL.LU R28, [R1+0xc24] ;  /* 0x000c2400011c7983 */ /* 0x002ee20000300800 */
[----:B------:R-:W-:-:S03]  /*3f140*/  IMAD.MOV.U32 R10, RZ, RZ, R23 ;  /* 0x000000ffff0a7224 */ /* 0x000fc600078e0017 */
[----:B------:R-:W3:Y:S04]  /*3f150*/  LDL.LU R27, [R1+0xc28] ;  /* 0x000c2800011b7983 */ /* 0x000ee80000300800 */
[----:B------:R-:W3:Y:S04]  /*3f160*/  LDL.LU R24, [R1+0xc2c] ;  /* 0x000c2c0001187983 */ /* 0x000ee80000300800 */
[----:B------:R-:W3:Y:S01]  /*3f170*/  LDL.LU R23, [R1+0xc30] ;  /* 0x000c300001177983 */ /* 0x000ee20000300800 */
[----:B------:R-:W-:-:S04]  /*3f180*/  ISETP.GT.AND P2, PT, R7, 0x16, PT ;  /* 0x000000160700780c */ /* 0x000fc80003f44270 */
[----:B------:R-:W-:-:S04]  /*3f190*/  SEL R9, RZ, 0x4, !P2 ;  /* 0x00000004ff097807 */ /* 0x000fc80005000000 */
[----:B------:R-:W-:-:S04]  /*3f1a0*/  SEL R9, R9, RZ, !P0 ;  /* 0x000000ff09097207 */ /* 0x000fc80004000000 */
[----:B------:R-:W-:Y:S02]  /*3f1b0*/  ISETP.NE.U32.AND P2, PT, R9, RZ, PT ;  /* 0x000000ff0900720c */ /* 0x000fe40003f45070 */
[----:B--2---:R-:W-:-:S11]  /*3f1c0*/  IADD3 R31, P1, R31, R5, RZ ;  /* 0x000000051f1f7210 */ /* 0x004fd60007f3e0ff */
[----:B------:R1:W-:Y:S01]  /*3f1d0*/  LDGSTS.E [R8+0x5800], desc[UR8][R10.64], P2 ;  /* 0x058000000a087fae */ /* 0x0003e20009121848 */
[----:B------:R-:W-:Y:S01]  /*3f1e0*/  IMAD.X R32, R32, 0x1, R4, P1 ;  /* 0x0000000120207824 */ /* 0x000fe200008e0604 */
[----:B------:R-:W-:Y:S02]  /*3f1f0*/  IADD3 R29, P3, R29, R5, RZ ;  /* 0x000000051d1d7210 */ /* 0x000fe40007f7e0ff */
[----:B------:R-:W-:Y:S02]  /*3f200*/  STL [R1+0xba8], R31 ;  /* 0x000ba81f01007387 */ /* 0x000fe40000100800 */
[----:B------:R-:W-:Y:S02]  /*3f210*/  IADD3.X R30, R30, R4, RZ, P3, !PT ;  /* 0x000000041e1e7210 */ /* 0x000fe40001ffe4ff */
[----:B------:R2:W-:Y:S01]  /*3f220*/  STL [R1+0xba4], R32 ;  /* 0x000ba42001007387 */ /* 0x0005e20000100800 */
[----:B-1----:R-:W-:Y:S01]  /*3f230*/  IMAD.MOV.U32 R10, RZ, RZ, R31 ;  /* 0x000000ffff0a7224 */ /* 0x002fe200078e001f */
[----:B------:R-:W-:-:S02]  /*3f240*/  MOV R11, R32 ;  /* 0x00000020000b7202 */ /* 0x000fc40000000f00 */
[----:B------:R-:W-:Y:S04]  /*3f250*/  STL [R1+0xbb0], R29 ;  /* 0x000bb01d01007387 */ /* 0x000fe80000100800 */
        /* <DEDUP_REMOVED lines=15> */
[----:B----4-:R-:W-:Y:S01]  /*3f350*/  IADD3 R20, P4, R20, R5, RZ ;  /* 0x0000000514147210 */ /* 0x010fe20007f9e0ff */
[----:B------:R-:W-:Y:S03]  /*3f360*/  STL [R1+0xbb8], R22 ;  /* 0x000bb81601007387 */ /* 0x000fe60000100800 */
[----:B------:R-:W-:Y:S01]  /*3f370*/  IADD3.X R21, R21, R4, RZ, P4, !PT ;  /* 0x0000000415157210 */ /* 0x000fe200027fe4ff */
[----:B------:R4:W-:Y:S01]  /*3f380*/  STL [R1+0xbb4], R26 ;  /* 0x000bb41a01007387 */ /* 0x0009e20000100800 */
[----:B-1----:R-:W-:Y:S01]  /*3f390*/  IMAD.MOV.U32 R10, RZ, RZ, R22 ;  /* 0x000000ffff0a7224 */ /* 0x002fe200078e0016 */
[----:B------:R-:W-:Y:S02]  /*3f3a0*/  MOV R11, R26 ;  /* 0x0000001a000b7202 */ /* 0x000fe40000000f00 */
[----:B------:R-:W-:Y:S04]  /*3f3b0*/  STL [R1+0xc20], R20 ;  /* 0x000c201401007387 */ /* 0x000fe80000100800 */
[----:B------:R1:W-:Y:S04]  /*3f3c0*/  STL [R1+0xc1c], R21 ;  /* 0x000c1c1501007387 */ /* 0x0003e80000100800 */
[----:B----4-:R-:W4:Y:S04]  /*3f3d0*/  LDL.LU R26, [R1+0xca4] ;  /* 0x000ca400011a7983 */ /* 0x010f280000300800 */
[----:B------:R-:W4:Y:S04]  /*3f3e0*/  LDL.LU R22, [R1+0xca8] ;  /* 0x000ca80001167983 */ /* 0x000f280000300800 */
[----:B------:R1:W-:Y:S02]  /*3f3f0*/  LDGSTS.E [R8+0x5b00], desc[UR8][R10.64], P2 ;  /* 0x05b000000a087fae */ /* 0x0003e40009121848 */
[----:B-1----:R-:W-:Y:S01]  /*3f400*/  MOV R11, R21 ;  /* 0x00000015000b7202 */ /* 0x002fe20000000f00 */
[----:B------:R-:W-:Y:S01]  /*3f410*/  IMAD.MOV.U32 R10, RZ, RZ, R20 ;  /* 0x000000ffff0a7224 */ /* 0x000fe200078e0014 */
[----:B------:R-:W4:Y:S04]  /*3f420*/  LDL.LU R21, [R1+0xcac] ;  /* 0x000cac0001157983 */ /* 0x000f280000300800 */
[----:B------:R-:W4:Y:S04]  /*3f430*/  LDL.LU R20, [R1+0xcb0] ;  /* 0x000cb00001147983 */ /* 0x000f280000300800 */
[----:B------:R1:W-:Y:S01]  /*3f440*/  LDGSTS.E [R8+0x6800], desc[UR8][R10.64], P1 ;  /* 0x068000000a087fae */ /* 0x0003e20008921848 */
[----:B---3--:R-:W-:-:S05]  /*3f450*/  IADD3 R27, P2, R27, R5, RZ ;  /* 0x000000051b1b7210 */ /* 0x008fca0007f5e0ff */
[----:B------:R-:W-:Y:S01]  /*3f460*/  IMAD.X R28, R28, 0x1, R4, P2 ;  /* 0x000000011c1c7824 */ /* 0x000fe200010e0604 */
[----:B------:R-:W-:Y:S01]  /*3f470*/  IADD3 R23, P3, R23, R5, RZ ;  /* 0x0000000517177210 */ /* 0x000fe20007f7e0ff */
[----:B------:R-:W-:Y:S03]  /*3f480*/  STL [R1+0xc28], R27 ;  /* 0x000c281b01007387 */ /* 0x000fe60000100800 */
[----:B------:R-:W-:Y:S01]  /*3f490*/  IADD3.X R24, R24, R4, RZ, P3, !PT ;  /* 0x0000000418187210 */ /* 0x000fe20001ffe4ff */
[----:B------:R3:W-:Y:S01]  /*3f4a0*/  STL [R1+0xc24], R28 ;  /* 0x000c241c01007387 */ /* 0x0007e20000100800 */
[----:B-1----:R-:W-:Y:S01]  /*3f4b0*/  IMAD.MOV.U32 R10, RZ, RZ, R27 ;  /* 0x000000ffff0a7224 */ /* 0x002fe200078e001b */
[----:B------:R-:W-:Y:S02]  /*3f4c0*/  MOV R11, R28 ;  /* 0x0000001c000b7202 */ /* 0x000fe40000000f00 */
        /* <DEDUP_REMOVED lines=32> */
[----:B----4-:R-:W-:-:S05]  /*3f6d0*/  IADD3 R22, P1, R22, R5, RZ ;  /* 0x0000000516167210 */ /* 0x010fca0007f3e0ff */
        /* <DEDUP_REMOVED lines=10> */
[----:B----4-:R-:W-:-:S03]  /*3f780*/  MOV R11, R21 ;  /* 0x00000015000b7202 */ /* 0x010fc60000000f00 */
[----:B-1----:R-:W4:Y:S01]  /*3f790*/  LDL.LU R26, [R1+0xd34] ;  /* 0x000d3400011a7983 */ /* 0x002f220000300800 */
[----:B------:R-:W-:-:S03]  /*3f7a0*/  IMAD.MOV.U32 R10, RZ, RZ, R20 ;  /* 0x000000ffff0a7224 */ /* 0x000fc600078e0014 */
[----:B------:R-:W4:Y:S04]  /*3f7b0*/  LDL.LU R22, [R1+0xd38] ;  /* 0x000d380001167983 */ /* 0x000f280000300800 */
[----:B------:R-:W4:Y:S04]  /*3f7c0*/  LDL.LU R21, [R1+0xd9c] ;  /* 0x000d9c0001157983 */ /* 0x000f280000300800 */
        /* <DEDUP_REMOVED lines=46> */
[----:B----4-:R-:W-:-:S05]  /*3fab0*/  IADD3 R22, P3, R22, R5, RZ ;  /* 0x0000000516167210 */ /* 0x010fca0007f7e0ff */
        /* <DEDUP_REMOVED lines=103> */
[----:B-1----:R-:W-:-:S03]  /*40130*/  MOV R11, R32 ;  /* 0x00000020000b7202 */ /* 0x002fc60000000f00 */
[----:B------:R-:W-:Y:S01]  /*40140*/  STL [R1+0xeb0], R29 ;  /* 0x000eb01d01007387 */ /* 0x000fe20000100800 */
[----:B------:R-:W-:-:S03]  /*40150*/  IMAD.MOV.U32 R10, RZ, RZ, R31 ;  /* 0x000000ffff0a7224 */ /* 0x000fc600078e001f */
[----:B------:R1:W-:Y:S04]  /*40160*/  STL [R1+0xeac], R30 ;  /* 0x000eac1e01007387 */ /* 0x0003e80000100800 */
[----:B--2---:R-:W2:Y:S04]  /*40170*/  LDL.LU R32, [R1+0xf34] ;  /* 0x000f340001207983 */ /* 0x004ea80000300800 */
[----:B------:R-:W2:Y:S04]  /*40180*/  LDL.LU R31, [R1+0xf38] ;  /* 0x000f3800011f7983 */ /* 0x000ea80000300800 */
[----:B------:R1:W-:Y:S02]  /*40190*/  LDGSTS.E [R8+0xb900], desc[UR8][R10.64], P2 ;  /* 0x0b9000000a087fae */ /* 0x0003e40009121848 */
[----:B-1----:R-:W-:Y:S01]  /*401a0*/  IMAD.MOV.U32 R10, RZ, RZ, R29 ;  /* 0x000000ffff0a7224 */ /* 0x002fe200078e001d */
[----:B------:R-:W-:-:S02]  /*401b0*/  MOV R11, R30 ;  /* 0x0000001e000b7202 */ /* 0x000fc40000000f00 */
        /* <DEDUP_REMOVED lines=47> */
[----:B------:R-:W-:Y:S02]  /*404b0*/  IMAD.X R32, R32, 0x1, R4, P3 ;  /* 0x0000000120207824 */ /* 0x000fe400018e0604 */
[----:B-1----:R-:W-:Y:S01]  /*404c0*/  IMAD.MOV.U32 R10, RZ, RZ, R31 ;  /* 0x000000ffff0a7224 */ /* 0x002fe200078e001f */
[----:B------:R-:W-:Y:S02]  /*404d0*/  ISETP.NE.U32.AND P2, PT, R9, RZ, PT ;  /* 0x000000ff0900720c */ /* 0x000fe40003f45070 */
[----:B------:R-:W-:Y:S01]  /*404e0*/  MOV R11, R32 ;  /* 0x00000020000b7202 */ /* 0x000fe20000000f00 */
[----:B------:R-:W-:Y:S04]  /*404f0*/  STL [R1+0xf38], R31 ;  /* 0x000f381f01007387 */ /* 0x000fe80000100800 */
[----:B------:R1:W-:Y:S01]  /*40500*/  LDGSTS.E [R8+0xcb00], desc[UR8][R10.64], P1 ;  /* 0x0cb000000a087fae */ /* 0x0003e20008921848 */
[----:B------:R-:W-:-:S03]  /*40510*/  IADD3 R29, P4, R29, R5, RZ ;  /* 0x000000051d1d7210 */ /* 0x000fc60007f9e0ff */
[----:B------:R2:W-:Y:S01]  /*40520*/  STL [R1+0xf34], R32 ;  /* 0x000f342001007387 */ /* 0x0005e20000100800 */
[----:B------:R-:W-:-:S03]  /*40530*/  IADD3.X R30, R30, R4, RZ, P4, !PT ;  /* 0x000000041e1e7210 */ /* 0x000fc600027fe4ff */
[----:B------:R-:W-:Y:S01]  /*40540*/  STL [R1+0xfa0], R29 ;  /* 0x000fa01d01007387 */ /* 0x000fe20000100800 */
[----:B-1----:R-:W-:Y:S01]  /*40550*/  IMAD.MOV.U32 R10, RZ, RZ, R29 ;  /* 0x000000ffff0a7224 */ /* 0x002fe200078e001d */
[----:B------:R-:W-:Y:S02]  /*40560*/  MOV R11, R30 ;  /* 0x0000001e000b7202 */ /* 0x000fe40000000f00 */
[----:B------:R-:W-:Y:S04]  /*40570*/  STL [R1+0xf9c], R30 ;  /* 0x000f9c1e01007387 */ /* 0x000fe80000100800 */
[----:B------:R-:W3:Y:S04]  /*40580*/  LDL.LU R34, [R1+0x1024] ;  /* 0x0010240001227983 */ /* 0x000ee80000300800 */
[----:B------:R-:W3:Y:S04]  /*40590*/  LDL.LU R33, [R1+0x1028] ;  /* 0x0010280001217983 */ /* 0x000ee80000300800 */
[----:B------:R1:W-:Y:S04]  /*405a0*/  LDGSTS.E [R8+0xd800], desc[UR8][R10.64], P2 ;  /* 0x0d8000000a087fae */ /* 0x0003e80009121848 */
[----:B--2---:R-:W2:Y:S04]  /*405b0*/  LDL.LU R32, [R1+0x102c] ;  /* 0x00102c0001207983 */ /* 0x004ea80000300800 */
[----:B------:R-:W2:Y:S01]  /*405c0*/  LDL.LU R31, [R1+0x1030] ;  /* 0x00103000011f7983 */ /* 0x000ea20000300800 */
[----:B----4-:R-:W-:-:S05]  /*405d0*/  IADD3 R22, P1, R22, R5, RZ ;  /* 0x0000000516167210 */ /* 0x010fca0007f3e0ff */
[----:B------:R-:W-:Y:S02]  /*405e0*/  IMAD.X R26, R26, 0x1, R4, P1 ;  /* 0x000000011a1a7824 */ /* 0x000fe400008e0604 */
[----:B-1----:R-:W-:Y:S01]  /*405f0*/  IMAD.MOV.U32 R10, RZ, RZ, R22 ;  /* 0x000000ffff0a7224 */ /* 0x002fe200078e0016 */
[----:B------:R-:W-:Y:S02]  /*40600*/  STL [R1+0xfa8], R22 ;  /* 0x000fa81601007387 */ /* 0x000fe40000100800 */
[----:B------:R-:W-:Y:S02]  /*40610*/  MOV R11, R26 ;  /* 0x0000001a000b7202 */ /* 0x000fe40000000f00 */
[----:B------:R1:W-:Y:S04]  /*40620*/  STL [R1+0xfa4], R26 ;  /* 0x000fa41a01007387 */ /* 0x0003e80000100800 */
[----:B------:R4:W-:Y:S01]  /*40630*/  LDGSTS.E [R8+0xd900], desc[UR8][R10.64], P2 ;  /* 0x0d9000000a087fae */ /* 0x0009e20009121848 */
[----:B------:R-:W-:-:S04]  /*40640*/  IADD3 R20, P3, R20, R5, RZ ;  /* 0x0000000514147210 */ /* 0x000fc80007f7e0ff */
[----:B------:R-:W-:Y:S01]  /*40650*/  IADD3.X R21, R21, R4, RZ, P3, !PT ;  /* 0x0000000415157210 */ /* 0x000fe20001ffe4ff */
[----:B------:R-:W-:Y:S03]  /*40660*/  STL [R1+0xfb0], R20 ;  /* 0x000fb01401007387 */ /* 0x000fe60000100800 */
[----:B----4-:R-:W-:Y:S01]  /*40670*/  MOV R11, R21 ;  /* 0x00000015000b7202 */ /* 0x010fe20000000f00 */
[----:B------:R4:W-:Y:S04]  /*40680*/  STL [R1+0xfac], R21 ;  /* 0x000fac1501007387 */ /* 0x0009e80000100800 */
[----:B-1----:R-:W2:Y:S04]  /*40690*/  LDL.LU R26, [R1+0x1034] ;  /* 0x00103400011a7983 */ /* 0x002ea80000300800 */
[----:B----4-:R-:W4:Y:S01]  /*406a0*/  LDL.LU R21, [R1+0x1038] ;  /* 0x0010380001157983 */ /* 0x010f220000300800 */
[----:B------:R-:W-:-:S03]  /*406b0*/  IMAD.MOV.U32 R10, RZ, RZ, R20 ;  /* 0x000000ffff0a7224 */ /* 0x000fc600078e0014 */
[----:B------:R-:W4:Y:S04]  /*406c0*/  LDL.LU R30, [R1+0x109c] ;  /* 0x00109c00011e7983 */ /* 0x000f280000300800 */
[----:B------:R-:W4:Y:S04]  /*406d0*/  LDL.LU R22, [R1+0x10a0] ;  /* 0x0010a00001167983 */ /* 0x000f280000300800 */
[----:B------:R-:W4:Y:S01]  /*406e0*/  LDL.LU R29, [R1+0x10a4] ;  /* 0x0010a400011d7983 */ /* 0x000f220000300800 */
[----:B---3--:R-:W-:-:S03]  /*406f0*/  IADD3 R27, P3, R27, R5, RZ ;  /* 0x000000051b1b7210 */ /* 0x008fc60007f7e0ff */
[----:B------:R-:W3:Y:S02]  /*40700*/  LDL.LU R20, [R1+0x10a8] ;  /* 0x0010a80001147983 */ /* 0x000ee40000300800 */
[----:B------:R-:W-:Y:S02]  /*40710*/  IMAD.X R28, R28, 0x1, R4, P3 ;  /* 0x000000011c1c7824 */ /* 0x000fe400018e0604 */
[----:B------:R1:W-:Y:S04]  /*40720*/  LDGSTS.E [R8+0xda00], desc[UR8][R10.64], P2 ;  /* 0x0da000000a087fae */ /* 0x0003e80009121848 */
        /* <DEDUP_REMOVED lines=8> */
[----:B------:R-:W3:Y:S04]  /*407b0*/  LDL.LU R28, [R1+0x10ac] ;  /* 0x0010ac00011c7983 */ /* 0x000ee80000300800 */
        /* <DEDUP_REMOVED lines=12> */
[----:B--2---:R-:W-:-:S05]  /*40880*/  IADD3 R31, P3, R31, R5, RZ ;  /* 0x000000051f1f7210 */ /* 0x004fca0007f7e0ff */
[----:B------:R1:W-:Y:S01]  /*40890*/  LDGSTS.E [R8+0xe800], desc[UR8][R10.64], P1 ;  /* 0x0e8000000a087fae */ /* 0x0003e20008921848 */
[----:B------:R-:W-:-:S03]  /*408a0*/  IADD3.X R32, R32, R4, RZ, P3, !PT ;  /* 0x0000000420207210 */ /* 0x000fc60001ffe4ff */
[----:B------:R-:W-:Y:S01]  /*408b0*/  STL [R1+0x1028], R33 ;  /* 0x0010282101007387 */ /* 0x000fe20000100800 */
[----:B-1----:R-:W-:Y:S01]  /*408c0*/  IMAD.MOV.U32 R10, RZ, RZ, R33 ;  /* 0x000000ffff0a7224 */ /* 0x002fe200078e0021 */
[----:B------:R-:W-:Y:S02]  /*408d0*/  MOV R11, R34 ;  /* 0x00000022000b7202 */ /* 0x000fe40000000f00 */
[----:B------:R-:W-:Y:S04]  /*408e0*/  STL [R1+0x1024], R34 ;  /* 0x0010242201007387 */ /* 0x000fe80000100800 */
[----:B------:R1:W-:Y:S04]  /*408f0*/  LDGSTS.E [R8+0xe900], desc[UR8][R10.64], P1 ;  /* 0x0e9000000a087fae */ /* 0x0003e80008921848 */
[----:B------:R-:W-:Y:S04]  /*40900*/  STL [R1+0x1030], R31 ;  /* 0x0010301f01007387 */ /* 0x000fe80000100800 */
[----:B------:R-:W-:Y:S01]  /*40910*/  STL [R1+0x102c], R32 ;  /* 0x00102c2001007387 */ /* 0x000fe20000100800 */
[----:B-1----:R-:W-:Y:S01]  /*40920*/  IMAD.MOV.U32 R10, RZ, RZ, R31 ;  /* 0x000000ffff0a7224 */ /* 0x002fe200078e001f */
[----:B------:R-:W-:-:S02]  /*40930*/  MOV R11, R32 ;  /* 0x00000020000b7202 */ /* 0x000fc40000000f00 */
[----:B------:R-:W-:-:S03]  /*40940*/  ISETP.GT.AND P2, PT, R7, 0x3e, PT ;  /* 0x0000003e0700780c */ /* 0x000fc60003f44270 */
[----:B------:R1:W-:Y:S01]  /*40950*/  LDGSTS.E [R8+0xea00], desc[UR8][R10.64], P1 ;  /* 0x0ea000000a087fae */ /* 0x0003e20008921848 */
[----:B------:R-:W-:-:S04]  /*40960*/  SEL R9, RZ, 0x4, !P2 ;  /* 0x00000004ff097807 */ /* 0x000fc80005000000 */
[----:B------:R-:W-:-:S04]  /*40970*/  SEL R9, R9, RZ, !P0 ;  /* 0x000000ff09097207 */ /* 0x000fc80004000000 */
[----:B------:R-:W-:Y:S02]  /*40980*/  ISETP.NE.U32.AND P2, PT, R9, RZ, PT ;  /* 0x000000ff0900720c */ /* 0x000fe40003f45070 */
[----:B----4-:R-:W-:-:S05]  /*40990*/  IADD3 R21, P3, R21, R5, RZ ;  /* 0x0000000515157210 */ /* 0x010fca0007f7e0ff */
[----:B------:R-:W-:Y:S01]  /*409a0*/  IMAD.X R26, R26, 0x1, R4, P3 ;  /* 0x000000011a1a7824 */ /* 0x000fe200018e0604 */
[----:B------:R-:W-:Y:S01]  /*409b0*/  STL [R1+0x1038], R21 ;  /* 0x0010381501007387 */ /* 0x000fe20000100800 */
[----:B-1----:R-:W-:Y:S02]  /*409c0*/  MOV R10, R21 ;  /* 0x00000015000a7202 */ /* 0x002fe40000000f00 */
[----:B------:R-:W-:Y:S01]  /*409d0*/  IMAD.MOV.U32 R11, RZ, RZ, R26 ;  /* 0x000000ffff0b7224 */ /* 0x000fe200078e001a */
[----:B------:R1:W-:Y:S04]  /*409e0*/  STL [R1+0x1034], R26 ;  /* 0x0010341a01007387 */ /* 0x0003e80000100800 */
[----:B------:R2:W-:Y:S04]  /*409f0*/  LDGSTS.E [R8+0xeb00], desc[UR8][R10.64], P1 ;  /* 0x0eb000000a087fae */ /* 0x0005e80008921848 */
[----:B-1----:R-:W4:Y:S04]  /*40a00*/  LDL.LU R26, [R1+0x156c] ;  /* 0x00156c00011a7983 */ /* 0x002f280000300800 */
[----:B------:R-:W4:Y:S01]  /*40a10*/  LDL.LU R21, [R1+0x15d4] ;  /* 0x0015d40001157983 */ /* 0x000f220000300800 */
[----:B------:R-:W-:-:S02]  /*40a20*/  IADD3 R22, P1, R22, R5, RZ ;  /* 0x0000000516167210 */ /* 0x000fc40007f3e0ff */
[----:B---3--:R-:W-:Y:S02]  /*40a30*/  IADD3 R20, P3, R20, R5, RZ ;  /* 0x0000000514147210 */ /* 0x008fe40007f7e0ff */
[----:B------:R-:W-:Y:S01]  /*40a40*/  IADD3.X R30, R30, R4, RZ, P1, !PT ;  /* 0x000000041e1e7210 */ /* 0x000fe20000ffe4ff */
[----:B------:R1:W-:Y:S02]  /*40a50*/  STL [R1+0x10a0], R22 ;  /* 0x0010a01601007387 */ /* 0x0003e40000100800 */
[----:B------:R-:W-:Y:S01]  /*40a60*/  IMAD.X R29, R29, 0x1, R4, P3 ;  /* 0x000000011d1d7824 */ /* 0x000fe200018e0604 */
[----:B--2---:R-:W-:Y:S01]  /*40a70*/  MOV R10, R22 ;  /* 0x00000016000a7202 */ /* 0x004fe20000000f00 */
[----:B------:R2:W-:Y:S01]  /*40a80*/  STL [R1+0x109c], R30 ;  /* 0x00109c1e01007387 */ /* 0x0005e20000100800 */
[----:B------:R-:W-:-:S03]  /*40a90*/  IMAD.MOV.U32 R11, RZ, RZ, R30 ;  /* 0x000000ffff0b7224 */ /* 0x000fc600078e001e */
[----:B------:R3:W-:Y:S04]  /*40aa0*/  STL [R1+0x10a8], R20 ;  /* 0x0010a81401007387 */ /* 0x0007e80000100800 */
[----:B-1----:R-:W4:Y:S04]  /*40ab0*/  LDL.LU R22, [R1+0x1570] ;  /* 0x0015700001167983 */ /* 0x002f280000300800 */
[----:B------:R1:W-:Y:S04]  /*40ac0*/  STL [R1+0x10a4], R29 ;  /* 0x0010a41d01007387 */ /* 0x0003e80000100800 */
[----:B------:R-:W4:Y:S04]  /*40ad0*/  LDL.LU R9, [R1+0x1568] ;  /* 0x0015680001097983 */ /* 0x000f280000300800 */
[----:B--2---:R-:W2:Y:S04]  /*40ae0*/  LDL.LU R30, [R1+0x1564] ;  /* 0x00156400011e7983 */ /* 0x004ea80000300800 */
[----:B------:R1:W-:Y:S01]  /*40af0*/  LDGSTS.E [R8+0xf800], desc[UR8][R10.64], P2 ;  /* 0x0f8000000a087fae */ /* 0x0003e20009121848 */
[----:B------:R-:W-:-:S04]  /*40b00*/  IADD3 R27, P1, R27, R5, RZ ;  /* 0x000000051b1b7210 */ /* 0x000fc80007f3e0ff */
[----:B------:R-:W-:Y:S02]  /*40b10*/  IADD3.X R28, R28, R4, RZ, P1, !PT ;  /* 0x000000041c1c7210 */ /* 0x000fe40000ffe4ff */
[----:B-1----:R-:W-:Y:S01]  /*40b20*/  MOV R10, R20 ;  /* 0x00000014000a7202 */ /* 0x002fe20000000f00 */
[----:B------:R-:W-:Y:S01]  /*40b30*/  IMAD.MOV.U32 R11, RZ, RZ, R29 ;  /* 0x000000ffff0b7224 */ /* 0x000fe200078e001d */
[----:B---3--:R-:W3:Y:S01]  /*40b40*/  LDL.LU R20, [R1+0x155c] ;  /* 0x00155c0001147983 */ /* 0x008ee20000300800 */
[----:B------:R-:W-:-:S03]  /*40b50*/  IADD3 R23, P3, R23, R5, RZ ;  /* 0x0000000517177210 */ /* 0x000fc60007f7e0ff */
[----:B------:R1:W-:Y:S02]  /*40b60*/  LDGSTS.E [R8+0xf900], desc[UR8][R10.64], P2 ;  /* 0x0f9000000a087fae */ /* 0x0003e40009121848 */
[----:B------:R-:W-:Y:S02]  /*40b70*/  IMAD.X R24, R24, 0x1, R4, P3 ;  /* 0x0000000118187824 */ /* 0x000fe400018e0604 */
[----:B------:R-:W-:Y:S04]  /*40b80*/  STL [R1+0x10b0], R27 ;  /* 0x0010b01b01007387 */ /* 0x000fe80000100800 */
[----:B------:R1:W-:Y:S02]  /*40b90*/  STL [R1+0x10ac], R28 ;  /* 0x0010ac1c01007387 */ /* 0x0003e40000100800 */
[----:B-1----:R-:W-:Y:S01]  /*40ba0*/  MOV R10, R27 ;  /* 0x0000001b000a7202 */ /* 0x002fe20000000f00 */
[----:B------:R-:W-:Y:S01]  /*40bb0*/  IMAD.MOV.U32 R11, RZ, RZ, R28 ;  /* 0x000000ffff0b7224 */ /* 0x000fe200078e001c */
[----:B------:R-:W-:Y:S04]  /*40bc0*/  STL [R1+0x10b8], R23 ;  /* 0x0010b81701007387 */ /* 0x000fe80000100800 */
[----:B------:R1:W-:Y:S04]  /*40bd0*/  STL [R1+0x10b4], R24 ;  /* 0x0010b41801007387 */ /* 0x0003e80000100800 */
[----:B------:R1:W-:Y:S04]  /*40be0*/  LDGSTS.E [R8+0xfa00], desc[UR8][R10.64], P2 ;  /* 0x0fa000000a087fae */ /* 0x0003e80009121848 */
[----:B------:R-:W3:Y:S04]  /*40bf0*/  LDL.LU R29, [R1+0x14f4] ;  /* 0x0014f400011d7983 */ /* 0x000ee80000300800 */
[----:B------:R-:W3:Y:S01]  /*40c00*/  LDL.LU R28, [R1+0x1560] ;  /* 0x00156000011c7983 */ /* 0x000ee20000300800 */
[----:B-1----:R-:W-:Y:S01]  /*40c10*/  IMAD.MOV.U32 R11, RZ, RZ, R24 ;  /* 0x000000ffff0b7224 */ /* 0x002fe200078e0018 */
[----:B------:R-:W-:-:S02]  /*40c20*/  MOV R10, R23 ;  /* 0x00000017000a7202 */ /* 0x000fc40000000f00 */
[----:B------:R-:W3:Y:S04]  /*40c30*/  LDL.LU R24, [R1+0x14ec] ;  /* 0x0014ec0001187983 */ /* 0x000ee80000300800 */
[----:B------:R-:W3:Y:S01]  /*40c40*/  LDL.LU R23, [R1+0x1558] ;  /* 0x0015580001177983 */ /* 0x000ee20000300800 */
[----:B------:R-:W-:-:S03]  /*40c50*/  ISETP.GT.AND P1, PT, R7, 0x3, PT ;  /* 0x000000030700780c */ /* 0x000fc60003f24270 */
[----:B------:R1:W-:Y:S02]  /*40c60*/  LDGSTS.E [R8+0xfb00], desc[UR8][R10.64], P2 ;  /* 0x0fb000000a087fae */ /* 0x0003e40009121848 */
[----:B-1----:R-:W-:-:S04]  /*40c70*/  SEL R8, RZ, 0x4, !P1 ;  /* 0x00000004ff087807 */ /* 0x002fc80004800000 */
[----:B------:R-:W-:-:S04]  /*40c80*/  SEL R8, R8, RZ, !P0 ;  /* 0x000000ff08087207 */ /* 0x000fc80004000000 */
[----:B------:R-:W-:Y:S02]  /*40c90*/  ISETP.NE.U32.AND P1, PT, R8, RZ, PT ;  /* 0x000000ff0800720c */ /* 0x000fe40003f25070 */
[----:B------:R-:W-:-:S05]  /*40ca0*/  LOP3.LUT R8, R12, 0x60, RZ, 0x3c, !PT ;  /* 0x000000600c087812 */ /* 0x000fca00078e3cff */
[----:B------:R-:W-:Y:S01]  /*40cb0*/  VIADD R8, R8, UR7 ;  /* 0x0000000708087c36 */ /* 0x000fe20008000000 */
[----:B----4-:R-:W-:-:S04]  /*40cc0*/  IADD3 R21, P2, R21, R5, RZ ;  /* 0x0000000515157210 */ /* 0x010fc80007f5e0ff */
[----:B------:R-:W-:Y:S01]  /*40cd0*/  IADD3.X R26, R26, R4, RZ, P2, !PT ;  /* 0x000000041a1a7210 */ /* 0x000fe200017fe4ff */
[----:B------:R-:W-:Y:S01]  /*40ce0*/  STL [R1+0x15d4], R21 ;  /* 0x0015d41501007387 */ /* 0x000fe20000100800 */
[----:B------:R-:W-:-:S03]  /*40cf0*/  MOV R10, R21 ;  /* 0x00000015000a7202 */ /* 0x000fc60000000f00 */
[----:B------:R1:W-:Y:S01]  /*40d00*/  STL [R1+0x156c], R26 ;  /* 0x00156c1a01007387 */ /* 0x0003e20000100800 */
[----:B------:R-:W-:-:S03]  /*40d10*/  IMAD.MOV.U32 R11, RZ, RZ, R26 ;  /* 0x000000ffff0b7224 */ /* 0x000fc600078e001a */
[----:B------:R-:W4:Y:S04]  /*40d20*/  LDL.LU R27, [R1+0x14e4] ;  /* 0x0014e400011b7983 */ /* 0x000f280000300800 */
[----:B------:R2:W-:Y:S04]  /*40d30*/  LDGSTS.E [R8+0xc00], desc[UR8][R10.64], P1 ;  /* 0x00c000000a087fae */ /* 0x0005e80008921848 */
[----:B-1----:R-:W4:Y:S04]  /*40d40*/  LDL.LU R26, [R1+0x14f0] ;  /* 0x0014f000011a7983 */ /* 0x002f280000300800 */
[----:B------:R-:W4:Y:S04]  /*40d50*/  LDL.LU R21, [R1+0x14dc] ;  /* 0x0014dc0001157983 */ /* 0x000f280000300800 */
[----:B------:R-:W4:Y:S01]  /*40d60*/  LDL.LU R12, [R1+0x14e8] ;  /* 0x0014e800010c7983 */ /* 0x000f220000300800 */
[----:B------:R-:W-:-:S02]  /*40d70*/  IADD3 R22, P2, R22, R5, RZ ;  /* 0x0000000516167210 */ /* 0x000fc40007f5e0ff */
[----:B------:R-:W-:Y:S02]  /*40d80*/  IADD3 R9, P3, R9, R5, RZ ;  /* 0x0000000509097210 */ /* 0x000fe40007f7e0ff */
[----:B--2---:R-:W-:Y:S01]  /*40d90*/  IADD3.X R30, R30, R4, RZ, P2, !PT ;  /* 0x000000041e1e7210 */ /* 0x004fe200017fe4ff */
[----:B------:R-:W-:Y:S01]  /*40da0*/  STL [R1+0x1570], R22 ;  /* 0x0015701601007387 */ /* 0x000fe20000100800 */
[----:B------:R-:W-:-:S03]  /*40db0*/  MOV R10, R22 ;  /* 0x00000016000a7202 */ /* 0x000fc60000000f00 */
[----:B------:R-:W-:Y:S01]  /*40dc0*/  IMAD.MOV.U32 R11, RZ, RZ, R30 ;  /* 0x000000ffff0b7224 */ /* 0x000fe200078e001e */
[----:B------:R1:W-:Y:S04]  /*40dd0*/  STL [R1+0x1564], R30 ;  /* 0x0015641e01007387 */ /* 0x0003e80000100800 */
[----:B------:R-:W-:Y:S01]  /*40de0*/  STL [R1+0x1568], R9 ;  /* 0x0015680901007387 */ /* 0x000fe20000100800 */
[----:B---3--:R-:W-:-:S03]  /*40df0*/  IMAD.X R20, R20, 0x1, R4, P3 ;  /* 0x0000000114147824 */ /* 0x008fc600018e0604 */
[----:B------:R2:W-:Y:S04]  /*40e00*/  LDGSTS.E [R8+0xd00], desc[UR8][R10.64], P1 ;  /* 0x00d000000a087fae */ /* 0x0005e80008921848 */
[----:B------:R3:W-:Y:S04]  /*40e10*/  STL [R1+0x155c], R20 ;  /* 0x00155c1401007387 */ /* 0x0007e80000100800 */
[----:B------:R-:W4:Y:S04]  /*40e20*/  LDL.LU R31, [R1+0x9d8] ;  /* 0x0009d800011f7983 */ /* 0x000f280000300800 */
[----:B-1----:R-:W4:Y:S01]  /*40e30*/  LDL.LU R30, [R1+0x14e0] ;  /* 0x0014e000011e7983 */ /* 0x002f220000300800 */
[----:B--2---:R-:W-:-:S03]  /*40e40*/  IMAD.MOV.U32 R11, RZ, RZ, R20 ;  /* 0x000000ffff0b7224 */ /* 0x004fc600078e0014 */
[----:B------:R-:W2:Y:S04]  /*40e50*/  LDL.LU R22, [R1+0xa3c] ;  /* 0x000a3c0001167983 */ /* 0x000ea80000300800 */
[----:B---3--:R-:W3:Y:S01]  /*40e60*/  LDL.LU R20, [R1+0xa40] ;  /* 0x000a400001147983 */ /* 0x008ee20000300800 */
[----:B------:R-:W-:-:S05]  /*40e70*/  MOV R10, R9 ;  /* 0x00000009000a7202 */ /* 0x000fca0000000f00 */
[----:B------:R1:W-:Y:S01]  /*40e80*/  LDGSTS.E [R8+0xe00], desc[UR8][R10.64], P1 ;  /* 0x00e000000a087fae */ /* 0x0003e20008921848 */
[----:B------:R-:W-:-:S04]  /*40e90*/  IADD3 R28, P3, R28, R5, RZ ;  /* 0x000000051c1c7210 */ /* 0x000fc80007f7e0ff */
[----:B------:R-:W-:Y:S02]  /*40ea0*/  IADD3.X R29, R29, R4, RZ, P3, !PT ;  /* 0x000000041d1d7210 */ /* 0x000fe40001ffe4ff */
[----:B------:R-:W-:Y:S01]  /*40eb0*/  IADD3 R23, P4, R23, R5, RZ ;  /* 0x0000000517177210 */ /* 0x000fe20007f9e0ff */
        /* <DEDUP_REMOVED lines=12> */
[----:B------:R-:W2:Y:S04]  /*40f80*/  LDL.LU R24, [R1+0xa4c] ;  /* 0x000a4c0001187983 */ /* 0x000ea80000300800 */
[----:B------:R-:W2:Y:S01]  /*40f90*/  LDL.LU R23, [R1+0xa50] ;  /* 0x000a500001177983 */ /* 0x000ea20000300800 */
[----:B------:R-:W-:-:S04]  /*40fa0*/  ISETP.GT.AND P2, PT, R7, 0x7, PT ;  /* 0x000000070700780c */ /* 0x000fc80003f44270 */
[----:B------:R-:W-:-:S04]  /*40fb0*/  SEL R9, RZ, 0x4, !P2 ;  /* 0x00000004ff097807 */ /* 0x000fc80005000000 */
[----:B------:R-:W-:-:S04]  /*40fc0*/  SEL R9, R9, RZ, !P0 ;  /* 0x000000ff09097207 */ /* 0x000fc80004000000 */
[----:B------:R-:W-:-:S13]  /*40fd0*/  ISETP.NE.U32.AND P2, PT, R9, RZ, PT ;  /* 0x000000ff0900720c */ /* 0x000fda0003f45070 */
        /* <DEDUP_REMOVED lines=12> */
[----:B-1----:R-:W2:Y:S04]  /*410a0*/  LDL.LU R27, [R1+0xa54] ;  /* 0x000a5400011b7983 */ /* 0x002ea80000300800 */
[----:B------:R-:W2:Y:S01]  /*410b0*/  LDL.LU R26, [R1+0xa58] ;  /* 0x000a5800011a7983 */ /* 0x000ea20000300800 */
[----:B----4-:R-:W-:Y:S01]  /*410c0*/  IMAD.MOV.U32 R11, RZ, RZ, R21 ;  /* 0x000000ffff0b7224 */ /* 0x010fe200078e0015 */
[----:B------:R-:W-:-:S02]  /*410d0*/  MOV R10, R12 ;  /* 0x0000000c000a7202 */ /* 0x000fc40000000f00 */
[----:B------:R-:W4:Y:S04]  /*410e0*/  LDL.LU R21, [R1+0xabc] ;  /* 0x000abc0001157983 */ /* 0x000f280000300800 */
[----:B------:R-:W4:Y:S01]  /*410f0*/  LDL.LU R12, [R1+0xac0] ;  /* 0x000ac000010c7983 */ /* 0x000f220000300800 */
[-C--:B------:R-:W-:Y:S02]  /*41100*/  IADD3 R30, P3, R30, R5.reuse, RZ ;  /* 0x000000051e1e7210 */ /* 0x080fe40007f7e0ff */
[----:B------:R-:W-:Y:S01]  /*41110*/  ISETP.GT.AND P1, PT, R7, 0xb, PT ;  /* 0x0000000b0700780c */ /* 0x000fe20003f24270 */
[----:B------:R1:W-:Y:S01]  /*41120*/  LDGSTS.E [R8+0x1e00], desc[UR8][R10.64], P2 ;  /* 0x01e000000a087fae */ /* 0x0003e20009121848 */
[----:B---3--:R-:W-:Y:S02]  /*41130*/  IADD3 R20, P4, R20, R5, RZ ;  /* 0x0000000514147210 */ /* 0x008fe40007f9e0ff */
[----:B------:R-:W-:-:S02]  /*41140*/  IADD3.X R31, R31, R4, RZ, P3, !PT ;  /* 0x000000041f1f7210 */ /* 0x000fc40001ffe4ff */
[----:B------:R-:W-:Y:S01]  /*41150*/  SEL R9, RZ, 0x4, !P1 ;  /* 0x00000004ff097807 */ /* 0x000fe20004800000 */
[----:B--2---:R-:W-:Y:S01]  /*41160*/  IMAD.X R22, R22, 0x1, R4, P4 ;  /* 0x0000000116167824 */ /* 0x004fe200020e0604 */
[----:B------:R-:W-:Y:S02]  /*41170*/  STL [R1+0x14e0], R30 ;  /* 0x0014e01e01007387 */ /* 0x000fe40000100800 */
[----:B------:R-:W-:Y:S02]  /*41180*/  SEL R9, R9, RZ, !P0 ;  /* 0x000000ff09097207 */ /* 0x000fe40004000000 */
[----:B------:R2:W-:Y:S01]  /*41190*/  STL [R1+0x9d8], R31 ;  /* 0x0009d81f01007387 */ /* 0x0005e20000100800 */
[----:B-1----:R-:W-:Y:S01]  /*411a0*/  MOV R10, R30 ;  /* 0x0000001e000a7202 */ /* 0x002fe20000000f00 */
[----:B------:R-:W-:Y:S02]  /*411b0*/  IMAD.MOV.U32 R11, RZ, RZ, R31 ;  /* 0x000000ffff0b7224 */ /* 0x000fe400078e001f */
[----:B------:R-:W-:Y:S01]  /*411c0*/  STL [R1+0xa40], R20 ;  /* 0x000a401401007387 */ /* 0x000fe20000100800 */
[----:B------:R-:W-:-:S03]  /*411d0*/  ISETP.NE.U32.AND P1, PT, R9, RZ, PT ;  /* 0x000000ff0900720c */ /* 0x000fc60003f25070 */
[----:B------:R1:W-:Y:S04]  /*411e0*/  STL [R1+0xa3c], R22 ;  /* 0x000a3c1601007387 */ /* 0x0003e80000100800 */
[----:B--2---:R-:W2:Y:S04]  /*411f0*/  LDL.LU R31, [R1+0xac4] ;  /* 0x000ac400011f7983 */ /* 0x004ea80000300800 */
[----:B------:R3:W-:Y:S04]  /*41200*/  LDGSTS.E [R8+0x1f00], desc[UR8][R10.64], P2 ;  /* 0x01f000000a087fae */ /* 0x0007e80009121848 */
[----:B------:R-:W2:Y:S01]  /*41210*/  LDL.LU R30, [R1+0xac8] ;  /* 0x000ac800011e7983 */ /* 0x000ea20000300800 */
[----:B---3--:R-:W-:Y:S01]  /*41220*/  IMAD.MOV.U32 R11, RZ, RZ, R22 ;  /* 0x000000ffff0b7224 */ /* 0x008fe200078e0016 */
[----:B------:R-:W-:-:S02]  /*41230*/  MOV R10, R20 ;  /* 0x00000014000a7202 */ /* 0x000fc40000000f00 */
[----:B-1----:R-:W3:Y:S04]  /*41240*/  LDL.LU R22, [R1+0xacc] ;  /* 0x000acc0001167983 */ /* 0x002ee80000300800 */
[----:B------:R-:W3:Y:S01]  /*41250*/  LDL.LU R20, [R1+0xad0] ;  /* 0x000ad00001147983 */ /* 0x000ee20000300800 */
[----:B------:R-:W-:-:S03]  /*41260*/  IADD3 R28, P2, R28, R5, RZ ;  /* 0x000000051c1c7210 */ /* 0x000fc60007f5e0ff */
[----:B------:R1:W-:Y:S01]  /*41270*/  LDGSTS.E [R8+0x2c00], desc[UR8][R10.64], P1 ;  /* 0x02c000000a087fae */ /* 0x0003e20008921848 */
[----:B------:R-:W-:-:S03]  /*41280*/  IADD3.X R29, R29, R4, RZ, P2, !PT ;  /* 0x000000041d1d7210 */ /* 0x000fc600017fe4ff */
[----:B------:R-:W-:Y:S01]  /*41290*/  STL [R1+0xa48], R28 ;  /* 0x000a481c01007387 */ /* 0x000fe20000100800 */
[----:B------:R-:W-:Y:S01]  /*412a0*/  IADD3 R23, P3, R23, R5, RZ ;  /* 0x0000000517177210 */ /* 0x000fe20007f7e0ff */
[----:B-1----:R-:W-:Y:S01]  /*412b0*/  IMAD.MOV.U32 R11, RZ, RZ, R29 ;  /* 0x000000ffff0b7224 */ /* 0x002fe200078e001d */
        /* <DEDUP_REMOVED lines=8> */
[----:B------:R-:W-:Y:S01]  /*41340*/  IMAD.MOV.U32 R11, RZ, RZ, R24 ;  /* 0x000000ffff0b7224 */ /* 0x000fe200078e0018 */
[----:B------:R-:W-:-:S02]  /*41350*/  MOV R10, R23 ;  /* 0x00000017000a7202 */ /* 0x000fc40000000f00 */
[----:B------:R-:W3:Y:S04]  /*41360*/  LDL.LU R24, [R1+0xb3c] ;  /* 0x000b3c0001187983 */ /* 0x000ee80000300800 */
[----:B------:R-:W3:Y:S01]  /*41370*/  LDL.LU R23, [R1+0xb40] ;  /* 0x000b400001177983 */ /* 0x000ee20000300800 */
[----:B------:R-:W-:-:S03]  /*41380*/  ISETP.GT.AND P2, PT, R7, 0xf, PT ;  /* 0x0000000f0700780c */ /* 0x000fc60003f44270 */
[----:B------:R1:W-:Y:S01]  /*41390*/  LDGSTS.E [R8+0x2e00], desc[UR8][R10.64], P1 ;  /* 0x02e000000a087fae */ /* 0x0003e20008921848 */
[----:B------:R-:W-:-:S04]  /*413a0*/  SEL R9, RZ, 0x4, !P2 ;  /* 0x00000004ff097807 */ /* 0x000fc80005000000 */
[----:B------:R-:W-:-:S04]  /*413b0*/  SEL R9, R9, RZ, !P0 ;  /* 0x000000ff09097207 */ /* 0x000fc80004000000 */
[----:B------:R-:W-:Y:S02]  /*413c0*/  ISETP.NE.U32.AND P2, PT, R9, RZ, PT ;  /* 0x000000ff0900720c */ /* 0x000fe40003f45070 */
        /* <DEDUP_REMOVED lines=17> */
[----:B--2---:R-:W-:-:S03]  /*414e0*/  IADD3 R30, P1, R30, R5, RZ ;  /* 0x000000051e1e7210 */ /* 0x004fc60007f3e0ff */
        /* <DEDUP_REMOVED lines=10> */
[----:B------:R3:W-:Y:S04]  /*41590*/  LDGSTS.E [R8+0x3d00], desc[UR8][R10.64], P2 ;  /* 0x03d000000a087fae */ /* 0x0007e80009121848 */
[----:B-1----:R-:W4:Y:S04]  /*415a0*/  LDL.LU R31, [R1+0xb54] ;  /* 0x000b5400011f7983 */ /* 0x002f280000300800 */
[----:B------:R-:W4:Y:S01]  /*415b0*/  LDL.LU R30, [R1+0xb58] ;  /* 0x000b5800011e7983 */ /* 0x000f220000300800 */
[----:B---3--:R-:W-:Y:S01]  /*415c0*/  IMAD.MOV.U32 R11, RZ, RZ, R22 ;  /* 0x000000ffff0b7224 */ /* 0x008fe200078e0016 */
[----:B------:R-:W-:-:S02]  /*415d0*/  MOV R10, R20 ;  /* 0x00000014000a7202 */ /* 0x000fc40000000f00 */
[----:B--2---:R-:W2:Y:S04]  /*415e0*/  LDL.LU R22, [R1+0xbbc] ;  /* 0x000bbc0001167983 */ /* 0x004ea80000300800 */
[----:B------:R-:W3:Y:S01]  /*415f0*/  LDL.LU R20, [R1+0xbc0] ;  /* 0x000bc00001147983 */ /* 0x000ee20000300800 */
[----:B------:R-:W-:-:S03]  /*41600*/  IADD3 R28, P3, R28, R5, RZ ;  /* 0x000000051c1c7210 */ /* 0x000fc60007f7e0ff */
[----:B------:R1:W-:Y:S01]  /*41610*/  LDGSTS.E [R8+0x3e00], desc[UR8][R10.64], P2 ;  /* 0x03e000000a087fae */ /* 0x0003e20009121848 */
[----:B------:R-:W-:Y:S02]  /*41620*/  IADD3.X R29, R29, R4, RZ, P3, !PT ;  /* 0x000000041d1d7210 */ /* 0x000fe40001ffe4ff */
[----:B------:R-:W-:Y:S01]  /*41630*/  IADD3 R23, P4, R23, R5, RZ ;  /* 0x0000000517177210 */ /* 0x000fe20007f9e0ff */
[----:B------:R-:W-:Y:S01]  /*41640*/  STL [R1+0xad8], R28 ;  /* 0x000ad81c01007387 */ /* 0x000fe20000100800 */
[----:B-1----:R-:W-:-:S03]  /*41650*/  MOV R10, R28 ;  /* 0x0000001c000a7202 */ /* 0x002fc60000000f00 */
[----:B------:R-:W-:Y:S01]  /*41660*/  IMAD.X R24, R24, 0x1, R4, P4 ;  /* 0x0000000118187824 */ /* 0x000fe200020e0604 */
[----:B------:R1:W-:Y:S01]  /*41670*/  STL [R1+0xad4], R29 ;  /* 0x000ad41d01007387 */ /* 0x0003e20000100800 */
[----:B------:R-:W-:-:S03]  /*41680*/  IMAD.MOV.U32 R11, RZ, RZ, R29 ;  /* 0x000000ffff0b7224 */ /* 0x000fc600078e001d */
        /* <DEDUP_REMOVED lines=31> */
[----:B------:R-:W-:-:S03]  /*41880*/  ISETP.GT.AND P2, PT, R7, 0x17, PT ;  /* 0x000000170700780c */ /* 0x000fc60003f44270 */
[----:B------:R1:W-:Y:S01]  /*41890*/  LDGSTS.E [R8+0x4e00], desc[UR8][R10.64], P1 ;  /* 0x04e000000a087fae */ /* 0x0003e20008921848 */
[-C--:B------:R-:W-:Y:S02]  /*418a0*/  IADD3 R30, P3, R30, R5.reuse, RZ ;  /* 0x000000051e1e7210 */ /* 0x080fe40007f7e0ff */
[----:B------:R-:W-:Y:S02]  /*418b0*/  SEL R9, RZ, 0x4, !P2 ;  /* 0x00000004ff097807 */ /* 0x000fe40005000000 */
[----:B------:R-:W-:Y:S02]  /*418c0*/  IADD3.X R31, R31, R4, RZ, P3, !PT ;  /* 0x000000041f1f7210 */ /* 0x000fe40001ffe4ff */
[----:B---3--:R-:W-:Y:S01]  /*418d0*/  IADD3 R20, P4, R20, R5, RZ ;  /* 0x0000000514147210 */ /* 0x008fe20007f9e0ff */
[----:B------:R-:W-:Y:S01]  /*418e0*/  STL [R1+0xb58], R30 ;  /* 0x000b581e01007387 */ /* 0x000fe20000100800 */
[----:B------:R-:W-:Y:S01]  /*418f0*/  SEL R9, R9, RZ, !P0 ;  /* 0x000000ff09097207 */ /* 0x000fe20004000000 */
[----:B-1----:R-:W-:-:S02]  /*41900*/  IMAD.MOV.U32 R11, RZ, RZ, R31 ;  /* 0x000000ffff0b7224 */ /* 0x002fc400078e001f */
[----:B--2---:R-:W-:Y:S01]  /*41910*/  IMAD.X R22, R22, 0x1, R4, P4 ;  /* 0x0000000116167824 */ /* 0x004fe200020e0604 */
        /* <DEDUP_REMOVED lines=8> */
[----:B-1----:R-:W-:Y:S01]  /*419a0*/  IMAD.MOV.U32 R11, RZ, RZ, R22 ;  /* 0x000000ffff0b7224 */ /* 0x002fe200078e0016 */
[----:B------:R-:W-:-:S02]  /*419b0*/  MOV R10, R20 ;  /* 0x00000014000a7202 */ /* 0x000fc40000000f00 */
[----:B--2---:R-:W2:Y:S01]  /*419c0*/  LDL.LU R22, [R1+0xc4c] ;  /* 0x000c4c0001167983 */ /* 0x004ea20000300800 */
[----:B------:R-:W-:-:S03]  /*419d0*/  IADD3 R28, P1, R28, R5, RZ ;  /* 0x000000051c1c7210 */ /* 0x000fc60007f3e0ff */
[----:B------:R-:W2:Y:S01]  /*419e0*/  LDL.LU R20, [R1+0xc50] ;  /* 0x000c500001147983 */ /* 0x000ea20000300800 */
[----:B------:R-:W-:-:S03]  /*419f0*/  IADD3.X R29, R29, R4, RZ, P1, !PT ;  /* 0x000000041d1d7210 */ /* 0x000fc60000ffe4ff */
[----:B------:R1:W-:Y:S01]  /*41a00*/  LDGSTS.E [R8+0x5c00], desc[UR8][R10.64], P2 ;  /* 0x05c000000a087fae */ /* 0x0003e20009121848 */
[----:B------:R-:W-:-:S03]  /*41a10*/  IADD3 R23, P3, R23, R5, RZ ;  /* 0x0000000517177210 */ /* 0x000fc60007f7e0ff */
[----:B------:R-:W-:Y:S01]  /*41a20*/  STL [R1+0xbc8], R28 ;  /* 0x000bc81c01007387 */ /* 0x000fe20000100800 */
[----:B-1----:R-:W-:Y:S01]  /*41a30*/  MOV R10, R28 ;  /* 0x0000001c000a7202 */ /* 0x002fe20000000f00 */
[----:B------:R-:W-:Y:S02]  /*41a40*/  IMAD.MOV.U32 R11, RZ, RZ, R29 ;  /* 0x000000ffff0b7224 */ /* 0x000fe400078e001d */
[----:B------:R-:W-:Y:S01]  /*41a50*/  IMAD.X R24, R24, 0x1, R4, P3 ;  /* 0x0000000118187824 */ /* 0x000fe200018e0604 */
[----:B------:R1:W-:Y:S04]  /*41a60*/  STL [R1+0xbc4], R29 ;  /* 0x000bc41d01007387 */ /* 0x0003e80000100800 */
[----:B------:R-:W-:Y:S04]  /*41a70*/  STL [R1+0xbd0], R23 ;  /* 0x000bd01701007387 */ /* 0x000fe80000100800 */
[----:B------:R1:W-:Y:S04]  /*41a80*/  STL [R1+0xbcc], R24 ;  /* 0x000bcc1801007387 */ /* 0x0003e80000100800 */
[----:B------:R1:W-:Y:S04]  /*41a90*/  LDGSTS.E [R8+0x5d00], desc[UR8][R10.64], P2 ;  /* 0x05d000000a087fae */ /* 0x0003e80009121848 */
[----:B-1----:R-:W2:Y:S04]  /*41aa0*/  LDL.LU R29, [R1+0xc54] ;  /* 0x000c5400011d7983 */ /* 0x002ea80000300800 */
[----:B------:R-:W2:Y:S01]  /*41ab0*/  LDL.LU R28, [R1+0xc58] ;  /* 0x000c5800011c7983 */ /* 0x000ea20000300800 */
[----:B------:R-:W-:Y:S01]  /*41ac0*/  IMAD.MOV.U32 R11, RZ, RZ, R24 ;  /* 0x000000ffff0b7224 */ /* 0x000fe200078e0018 */
[----:B------:R-:W-:-:S02]  /*41ad0*/  MOV R10, R23 ;  /* 0x00000017000a7202 */ /* 0x000fc40000000f00 */
[----:B------:R-:W2:Y:S04]  /*41ae0*/  LDL.LU R24, [R1+0xcbc] ;  /* 0x000cbc0001187983 */ /* 0x000ea80000300800 */
[----:B------:R-:W2:Y:S01]  /*41af0*/  LDL.LU R23, [R1+0xcc0] ;  /* 0x000cc00001177983 */ /* 0x000ea20000300800 */
        /* <DEDUP_REMOVED lines=20> */
[----:B----4-:R-:W4:Y:S04]  /*41c40*/  LDL.LU R21, [R1+0xccc] ;  /* 0x000ccc0001157983 */ /* 0x010f280000300800 */
[----:B------:R-:W4:Y:S01]  /*41c50*/  LDL.LU R12, [R1+0xcd0] ;  /* 0x000cd000010c7983 */ /* 0x000f220000300800 */
[----:B---3--:R-:W-:-:S03]  /*41c60*/  IADD3 R30, P2, R30, R5, RZ ;  /* 0x000000051e1e7210 */ /* 0x008fc60007f5e0ff */
[----:B------:R1:W-:Y:S01]  /*41c70*/  LDGSTS.E [R8+0x6c00], desc[UR8][R10.64], P1 ;  /* 0x06c000000a087fae */ /* 0x0003e20008921848 */
[----:B------:R-:W-:-:S03]  /*41c80*/  IADD3.X R31, R31, R4, RZ, P2, !PT ;  /* 0x000000041f1f7210 */ /* 0x000fc600017fe4ff */
[----:B------:R-:W-:Y:S01]  /*41c90*/  STL [R1+0xc48], R30 ;  /* 0x000c481e01007387 */ /* 0x000fe20000100800 */
[----:B--2---:R-:W-:Y:S01]  /*41ca0*/  IADD3 R20, P3, R20, R5, RZ ;  /* 0x0000000514147210 */ /* 0x004fe20007f7e0ff */
[----:B-1----:R-:W-:Y:S01]  /*41cb0*/  IMAD.MOV.U32 R11, RZ, RZ, R31 ;  /* 0x000000ffff0b7224 */ /* 0x002fe200078e001f */
[----:B------:R-:W-:-:S03]  /*41cc0*/  MOV R10, R30 ;  /* 0x0000001e000a7202 */ /* 0x000fc60000000f00 */
[----:B------:R-:W-:Y:S01]  /*41cd0*/  IMAD.X R22, R22, 0x1, R4, P3 ;  /* 0x0000000116167824 */ /* 0x000fe200018e0604 */
        /* <DEDUP_REMOVED lines=52> */
[----:B------:R-:W-:Y:S02]  /*42020*/  SEL R9, RZ, 0x4, !P1 ;  /* 0x00000004ff097807 */ /* 0x000fe40004800000 */
[----:B------:R-:W-:-:S04]  /*42030*/  IADD3 R30, P3, R30, R5, RZ ;  /* 0x000000051e1e7210 */ /* 0x000fc80007f7e0ff */
[----:B------:R-:W-:Y:S02]  /*42040*/  IADD3.X R31, R31, R4, RZ, P3, !PT ;  /* 0x000000041f1f7210 */ /* 0x000fe40001ffe4ff */
[----:B---3--:R-:W-:Y:S01]  /*42050*/  IADD3 R20, P4, R20, R5, RZ ;  /* 0x0000000514147210 */ /* 0x008fe20007f9e0ff */
[----:B------:R-:W-:Y:S01]  /*42060*/  STL [R1+0xcd8], R30 ;  /* 0x000cd81e01007387 */ /* 0x000fe20000100800 */
[----:B------:R-:W-:Y:S01]  /*42070*/  SEL R9, R9, RZ, !P0 ;  /* 0x000000ff09097207 */ /* 0x000fe20004000000 */
[----:B-1----:R-:W-:Y:S02]  /*42080*/  IMAD.MOV.U32 R11, RZ, RZ, R31 ;  /* 0x000000ffff0b7224 */ /* 0x002fe400078e001f */
        /* <DEDUP_REMOVED lines=47> */
[----:B------:R-:W2:Y:S04]  /*42380*/  LDL.LU R26, [R1+0xe48] ;  /* 0x000e4800011a7983 */ /* 0x000ea80000300800 */
[----:B------:R1:W-:Y:S02]  /*42390*/  LDGSTS.E [R8+0x8f00], desc[UR8][R10.64], P1 ;  /* 0x08f000000a087fae */ /* 0x0003e40008921848 */
[----:B-1----:R-:W-:Y:S01]  /*423a0*/  IMAD.MOV.U32 R11, RZ, RZ, R21 ;  /* 0x000000ffff0b7224 */ /* 0x002fe200078e0015 */
[----:B------:R-:W-:Y:S01]  /*423b0*/  MOV R10, R12 ;  /* 0x0000000c000a7202 */ /* 0x000fe20000000f00 */
        /* <DEDUP_REMOVED lines=24> */
[----:B------:R-:W-:Y:S04]  /*42540*/  STL [R1+0xdd8], R28 ;  /* 0x000dd81c01007387 */ /* 0x000fe80000100800 */
[----:B------:R-:W-:Y:S01]  /*42550*/  IMAD.X R24, R24, 0x1, R4, P4 ;  /* 0x0000000118187824 */ /* 0x000fe200020e0604 */
[----:B------:R1:W-:Y:S02]  /*42560*/  STL [R1+0xdd4], R29 ;  /* 0x000dd41d01007387 */ /* 0x0003e40000100800 */
[----:B-1----:R-:W-:Y:S01]  /*42570*/  MOV R10, R28 ;  /* 0x0000001c000a7202 */ /* 0x002fe20000000f00 */
[----:B------:R-:W-:Y:S01]  /*42580*/  IMAD.MOV.U32 R11, RZ, RZ, R29 ;  /* 0x000000ffff0b7224 */ /* 0x000fe200078e001d */
[----:B------:R-:W-:Y:S04]  /*42590*/  STL [R1+0xe40], R23 ;  /* 0x000e401701007387 */ /* 0x000fe80000100800 */
[----:B------:R1:W-:Y:S04]  /*425a0*/  STL [R1+0xe3c], R24 ;  /* 0x000e3c1801007387 */ /* 0x0003e80000100800 */
[----:B------:R-:W2:Y:S04]  /*425b0*/  LDL.LU R29, [R1+0xec4] ;  /* 0x000ec400011d7983 */ /* 0x000ea80000300800 */
[----:B------:R-:W2:Y:S04]  /*425c0*/  LDL.LU R28, [R1+0xec8] ;  /* 0x000ec800011c7983 */ /* 0x000ea80000300800 */
[----:B------:R1:W-:Y:S02]  /*425d0*/  LDGSTS.E [R8+0x9f00], desc[UR8][R10.64], P2 ;  /* 0x09f000000a087fae */ /* 0x0003e40009121848 */
[----:B-1----:R-:W-:Y:S01]  /*425e0*/  IMAD.MOV.U32 R11, RZ, RZ, R24 ;  /* 0x000000ffff0b7224 */ /* 0x002fe200078e0018 */
[----:B------:R-:W-:Y:S01]  /*425f0*/  MOV R10, R23 ;  /* 0x00000017000a7202 */ /* 0x000fe20000000f00 */
        /* <DEDUP_REMOVED lines=8> */
[----:B------:R-:W-:Y:S02]  /*42680*/  IADD3.X R27, R27, R4, RZ, P2, !PT ;  /* 0x000000041b1b7210 */ /* 0x000fe400017fe4ff */
[----:B-1----:R-:W-:Y:S01]  /*42690*/  MOV R10, R26 ;  /* 0x0000001a000a7202 */ /* 0x002fe20000000f00 */
[----:B------:R1:W-:Y:S02]  /*426a0*/  STL [R1+0xe48], R26 ;  /* 0x000e481a01007387 */ /* 0x0003e40000100800 */
[----:B------:R-:W-:Y:S02]  /*426b0*/  IMAD.MOV.U32 R11, RZ, RZ, R27 ;  /* 0x000000ffff0b7224 */ /* 0x000fe400078e001b */
[----:B------:R-:W-:Y:S04]  /*426c0*/  STL [R1+0xe44], R27 ;  /* 0x000e441b01007387 */ /* 0x000fe80000100800 */
[----:B------:R1:W-:Y:S01]  /*426d0*/  LDGSTS.E [R8+0xad00], desc[UR8][R10.64], P1 ;  /* 0x0ad000000a087fae */ /* 0x0003e20008921848 */
[----:B----4-:R-:W-:-:S05]  /*426e0*/  IADD3 R12, P3, R12, R5, RZ ;  /* 0x000000050c0c7210 */ /* 0x010fca0007f7e0ff */
[----:B------:R-:W-:Y:S01]  /*426f0*/  IMAD.X R21, R21, 0x1, R4, P3 ;  /* 0x0000000115157824 */ /* 0x000fe200018e0604 */
[----:B------:R4:W-:Y:S01]  /*42700*/  STL [R1+0xe50], R12 ;  /* 0x000e500c01007387 */ /* 0x0009e20000100800 */
[----:B-1----:R-:W-:-:S03]  /*42710*/  MOV R10, R12 ;  /* 0x0000000c000a7202 */ /* 0x002fc60000000f00 */
[----:B------:R1:W-:Y:S01]  /*42720*/  STL [R1+0xe4c], R21 ;  /* 0x000e4c1501007387 */ /* 0x0003e20000100800 */
[----:B------:R-:W-:-:S03]  /*42730*/  IMAD.MOV.U32 R11, RZ, RZ, R21 ;  /* 0x000000ffff0b7224 */ /* 0x000fc600078e0015 */
[----:B------:R-:W2:Y:S04]  /*42740*/  LDL.LU R26, [R1+0xed4] ;  /* 0x000ed400011a7983 */ /* 0x000ea80000300800 */
[----:B----4-:R-:W4:Y:S04]  /*42750*/  LDL.LU R12, [R1+0xed8] ;  /* 0x000ed800010c7983 */ /* 0x010f280000300800 */
[----:B------:R-:W4:Y:S04]  /*42760*/  LDL.LU R27, [R1+0xf3c] ;  /* 0x000f3c00011b7983 */ /* 0x000f280000300800 */
[----:B-1----:R-:W4:Y:S01]  /*42770*/  LDL.LU R21, [R1+0xf40] ;  /* 0x000f400001157983 */ /* 0x002f220000300800 */
[----:B------:R-:W-:-:S03]  /*42780*/  ISETP.GT.AND P2, PT, R7, 0x2f, PT ;  /* 0x0000002f0700780c */ /* 0x000fc60003f44270 */
[----:B------:R1:W-:Y:S01]  /*42790*/  LDGSTS.E [R8+0xae00], desc[UR8][R10.64], P1 ;  /* 0x0ae000000a087fae */ /* 0x0003e20008921848 */
[----:B------:R-:W-:-:S04]  /*427a0*/  SEL R9, RZ, 0x4, !P2 ;  /* 0x00000004ff097807 */ /* 0x000fc80005000000 */
[----:B------:R-:W-:Y:S02]  /*427b0*/  SEL R9, R9, RZ, !P0 ;  /* 0x000000ff09097207 */ /* 0x000fe40004000000 */
[----:B------:R-:W-:-:S04]  /*427c0*/  IADD3 R30, P3, R30, R5, RZ ;  /* 0x000000051e1e7210 */ /* 0x000fc80007f7e0ff */
[----:B------:R-:W-:Y:S02]  /*427d0*/  IADD3.X R31, R31, R4, RZ, P3, !PT ;  /* 0x000000041f1f7210 */ /* 0x000fe40001ffe4ff */
[----:B---3--:R-:W-:Y:S01]  /*427e0*/  IADD3 R20, P4, R20, R5, RZ ;  /* 0x0000000514147210 */ /* 0x008fe20007f9e0ff */
[----:B------:R-:W-:Y:S04]  /*427f0*/  STL [R1+0xe58], R30 ;  /* 0x000e581e01007387 */ /* 0x000fe80000100800 */
[----:B--2---:R-:W-:Y:S01]  /*42800*/  IMAD.X R22, R22, 0x1, R4, P4 ;  /* 0x0000000116167824 */ /* 0x004fe200020e0604 */
[----:B------:R2:W-:Y:S01]  /*42810*/  STL [R1+0xe54], R31 ;  /* 0x000e541f01007387 */ /* 0x0005e20000100800 */
[----:B-1----:R-:W-:Y:S01]  /*42820*/  MOV R10, R30 ;  /* 0x0000001e000a7202 */ /* 0x002fe20000000f00 */
[----:B------:R-:W-:-:S02]  /*42830*/  IMAD.MOV.U32 R11, RZ, RZ, R31 ;  /* 0x000000ffff0b7224 */ /* 0x000fc400078e001f */
[----:B------:R-:W-:Y:S01]  /*42840*/  STL [R1+0xec0], R20 ;  /* 0x000ec01401007387 */ /* 0x000fe20000100800 */
[----:B------:R-:W-:-:S03]  /*42850*/  ISETP.NE.U32.AND P2, PT, R9, RZ, PT ;  /* 0x000000ff0900720c */ /* 0x000fc60003f45070 */
[----:B------:R1:W-:Y:S04]  /*42860*/  STL [R1+0xebc], R22 ;  /* 0x000ebc1601007387 */ /* 0x0003e80000100800 */
[----:B--2---:R-:W2:Y:S04]  /*42870*/  LDL.LU R31, [R1+0xf44] ;  /* 0x000f4400011f7983 */ /* 0x004ea80000300800 */
[----:B------:R-:W3:Y:S04]  /*42880*/  LDL.LU R30, [R1+0xf48] ;  /* 0x000f4800011e7983 */ /* 0x000ee80000300800 */
[----:B------:R1:W-:Y:S01]  /*42890*/  LDGSTS.E [R8+0xaf00], desc[UR8][R10.64], P1 ;  /* 0x0af000000a087fae */ /* 0x0003e20008921848 */
[----:B------:R-:W-:Y:S01]  /*428a0*/  IADD3 R28, P1, R28, R5, RZ ;  /* 0x000000051c1c7210 */ /* 0x000fe20007f3e0ff */
[----:B-1----:R-:W-:Y:S01]  /*428b0*/  IMAD.MOV.U32 R11, RZ, RZ, R22 ;  /* 0x000000ffff0b7224 */ /* 0x002fe200078e0016 */
[----:B------:R-:W-:Y:S01]  /*428c0*/  MOV R10, R20 ;  /* 0x00000014000a7202 */ /* 0x000fe20000000f00 */
[----:B------:R-:W2:Y:S01]  /*428d0*/  LDL.LU R22, [R1+0xf4c] ;  /* 0x000f4c0001167983 */ /* 0x000ea20000300800 */
[----:B------:R-:W-:-:S03]  /*428e0*/  IADD3.X R29, R29, R4, RZ, P1, !PT ;  /* 0x000000041d1d7210 */ /* 0x000fc60000ffe4ff */
[----:B------:R-:W2:Y:S04]  /*428f0*/  LDL.LU R20, [R1+0xf50] ;  /* 0x000f500001147983 */ /* 0x000ea80000300800 */
[----:B------:R1:W-:Y:S01]  /*42900*/  LDGSTS.E [R8+0xbc00], desc[UR8][R10.64], P2 ;  /* 0x0bc000000a087fae */ /* 0x0003e20009121848 */
[----:B------:R-:W-:Y:S02]  /*42910*/  IADD3 R23, P3, R23, R5, RZ ;  /* 0x0000000517177210 */ /* 0x000fe40007f7e0ff */
[----:B-1----:R-:W-:Y:S01]  /*42920*/  MOV R10, R28 ;  /* 0x0000001c000a7202 */ /* 0x002fe20000000f00 */
[----:B------:R-:W-:Y:S02]  /*42930*/  IMAD.MOV.U32 R11, RZ, RZ, R29 ;  /* 0x000000ffff0b7224 */ /* 0x000fe400078e001d */
[----:B------:R-:W-:Y:S01]  /*42940*/  IMAD.X R24, R24, 0x1, R4, P3 ;  /* 0x0000000118187824 */ /* 0x000fe200018e0604 */
[----:B------:R-:W-:Y:S04]  /*42950*/  STL [R1+0xec8], R28 ;  /* 0x000ec81c01007387 */ /* 0x000fe80000100800 */
[----:B------:R1:W-:Y:S04]  /*42960*/  STL [R1+0xec4], R29 ;  /* 0x000ec41d01007387 */ /* 0x0003e80000100800 */
[----:B------:R1:W-:Y:S04]  /*42970*/  STL [R1+0xed0], R23 ;  /* 0x000ed01701007387 */ /* 0x0003e80000100800 */
[----:B------:R1:W-:Y:S04]  /*42980*/  LDGSTS.E [R8+0xbd00], desc[UR8][R10.64], P2 ;  /* 0x0bd000000a087fae */ /* 0x0003e80009121848 */
[----:B------:R1:W-:Y:S04]  /*42990*/  STL [R1+0xecc], R24 ;  /* 0x000ecc1801007387 */ /* 0x0003e80000100800 */
[----:B-1----:R-:W2:Y:S01]  /*429a0*/  LDL.LU R29, [R1+0xf54] ;  /* 0x000f5400011d7983 */ /* 0x002ea20000300800 */
[----:B------:R-:W-:-:S03]  /*429b0*/  MOV R10, R23 ;  /* 0x00000017000a7202 */ /* 0x000fc60000000f00 */
[----:B------:R-:W2:Y:S01]  /*429c0*/  LDL.LU R23, [R1+0xf58] ;  /* 0x000f580001177983 */ /* 0x000ea20000300800 */
[----:B------:R-:W-:-:S03]  /*429d0*/  IMAD.MOV.U32 R11, RZ, RZ, R24 ;  /* 0x000000ffff0b7224 */ /* 0x000fc600078e0018 */
[----:B------:R-:W2:Y:S04]  /*429e0*/  LDL.LU R28, [R1+0xfbc] ;  /* 0x000fbc00011c7983 */ /* 0x000ea80000300800 */
[----:B------:R-:W2:Y:S01]  /*429f0*/  LDL.LU R24, [R1+0xfc0] ;  /* 0x000fc00001187983 */ /* 0x000ea20000300800 */
[----:B------:R-:W-:-:S03]  /*42a00*/  ISETP.GT.AND P1, PT, R7, 0x33, PT ;  /* 0x000000330700780c */ /* 0x000fc60003f24270 */
[----:B------:R1:W-:Y:S01]  /*42a10*/  LDGSTS.E [R8+0xbe00], desc[UR8][R10.64], P2 ;  /* 0x0be000000a087fae */ /* 0x0003e20009121848 */
[----:B------:R-:W-:-:S04]  /*42a20*/  SEL R9, RZ, 0x4, !P1 ;  /* 0x00000004ff097807 */ /* 0x000fc80004800000 */
[----:B------:R-:W-:-:S04]  /*42a30*/  SEL R9, R9, RZ, !P0 ;  /* 0x000000ff09097207 */ /* 0x000fc80004000000 */
[----:B------:R-:W-:Y:S02]  /*42a40*/  ISETP.NE.U32.AND P1, PT, R9, RZ, PT ;  /* 0x000000ff0900720c */ /* 0x000fe40003f25070 */
[----:B----4-:R-:W-:-:S04]  /*42a50*/  IADD3 R12, P3, R12, R5, RZ ;  /* 0x000000050c0c7210 */ /* 0x010fc80007f7e0ff */
        /* <DEDUP_REMOVED lines=8> */
[----:B------:R4:W-:Y:S04]  /*42ae0*/  LDGSTS.E [R8+0xbf00], desc[UR8][R10.64], P2 ;  /* 0x0bf000000a087fae */ /* 0x0009e80009121848 */
[----:B-1----:R-:W2:Y:S04]  /*42af0*/  LDL.LU R26, [R1+0xfc8] ;  /* 0x000fc800011a7983 */ /* 0x002ea80000300800 */
[----:B------:R1:W-:Y:S04]  /*42b00*/  STL [R1+0xf3c], R27 ;  /* 0x000f3c1b01007387 */ /* 0x0003e80000100800 */
[----:B------:R-:W2:Y:S01]  /*42b10*/  LDL.LU R12, [R1+0xfd0] ;  /* 0x000fd000010c7983 */ /* 0x000ea20000300800 */
[----:B----4-:R-:W-:Y:S01]  /*42b20*/  IMAD.MOV.U32 R11, RZ, RZ, R27 ;  /* 0x000000ffff0b7224 */ /* 0x010fe200078e001b */
[----:B------:R-:W-:-:S02]  /*42b30*/  MOV R10, R21 ;  /* 0x00000015000a7202 */ /* 0x000fc40000000f00 */
[----:B-1----:R-:W4:Y:S04]  /*42b40*/  LDL.LU R27, [R1+0xfc4] ;  /* 0x000fc400011b7983 */ /* 0x002f280000300800 */
[----:B------:R-:W4:Y:S04]  /*42b50*/  LDL.LU R21, [R1+0xfcc] ;  /* 0x000fcc0001157983 */ /* 0x000f280000300800 */
[----:B------:R1:W-:Y:S01]  /*42b60*/  LDGSTS.E [R8+0xcc00], desc[UR8][R10.64], P1 ;  /* 0x0cc000000a087fae */ /* 0x0003e20008921848 */
[----:B---3--:R-:W-:-:S04]  /*42b70*/  IADD3 R30, P2, R30, R5, RZ ;  /* 0x000000051e1e7210 */ /* 0x008fc80007f5e0ff */
[----:B--2---:R-:W-:Y:S02]  /*42b80*/  IADD3.X R31, R31, R4, RZ, P2, !PT ;  /* 0x000000041f1f7210 */ /* 0x004fe400017fe4ff */
        /* <DEDUP_REMOVED lines=10> */
[----:B------:R1:W-:Y:S04]  /*42c30*/  STL [R1+0xf4c], R22 ;  /* 0x000f4c1601007387 */ /* 0x0003e80000100800 */
[----:B------:R2:W-:Y:S04]  /*42c40*/  LDGSTS.E [R8+0xce00], desc[UR8][R10.64], P1 ;  /* 0x0ce000000a087fae */ /* 0x0005e80008921848 */
[----:B-1----:R-:W3:Y:S04]  /*42c50*/  LDL.LU R22, [R1+0xfd4] ;  /* 0x000fd40001167983 */ /* 0x002ee80000300800 */
[----:B------:R-:W3:Y:S01]  /*42c60*/  LDL.LU R20, [R1+0xfd8] ;  /* 0x000fd80001147983 */ /* 0x000ee20000300800 */
[----:B------:R-:W-:-:S04]  /*42c70*/  IADD3 R23, P3, R23, R5, RZ ;  /* 0x0000000517177210 */ /* 0x000fc80007f7e0ff */
[----:B------:R-:W-:Y:S02]  /*42c80*/  IADD3.X R29, R29, R4, RZ, P3, !PT ;  /* 0x000000041d1d7210 */ /* 0x000fe40001ffe4ff */
[----:B------:R-:W-:Y:S01]  /*42c90*/  IADD3 R24, P4, R24, R5, RZ ;  /* 0x0000000518187210 */ /* 0x000fe20007f9e0ff */
[----:B------:R1:W-:Y:S01]  /*42ca0*/  STL [R1+0xf58], R23 ;  /* 0x000f581701007387 */ /* 0x0003e20000100800 */
[----:B--2---:R-:W-:Y:S01]  /*42cb0*/  MOV R10, R23 ;  /* 0x00000017000a7202 */ /* 0x004fe20000000f00 */
[----:B------:R-:W-:Y:S02]  /*42cc0*/  IMAD.MOV.U32 R11, RZ, RZ, R29 ;  /* 0x000000ffff0b7224 */ /* 0x000fe400078e001d */
[----:B------:R-:W-:Y:S01]  /*42cd0*/  IMAD.X R28, R28, 0x1, R4, P4 ;  /* 0x000000011c1c7824 */ /* 0x000fe200020e0604 */
[----:B------:R-:W-:Y:S04]  /*42ce0*/  STL [R1+0xf54], R29 ;  /* 0x000f541d01007387 */ /* 0x000fe80000100800 */
[----:B------:R2:W-:Y:S04]  /*42cf0*/  STL [R1+0xfc0], R24 ;  /* 0x000fc01801007387 */ /* 0x0005e80000100800 */
[----:B-1----:R-:W3:Y:S04]  /*42d00*/  LDL.LU R23, [R1+0x1040] ;  /* 0x0010400001177983 */ /* 0x002ee80000300800 */
[----:B------:R-:W-:Y:S04]  /*42d10*/  STL [R1+0xfbc], R28 ;  /* 0x000fbc1c01007387 */ /* 0x000fe80000100800 */
[----:B------:R1:W-:Y:S04]  /*42d20*/  LDGSTS.E [R8+0xcf00], desc[UR8][R10.64], P1 ;  /* 0x0cf000000a087fae */ /* 0x0003e80008921848 */
[----:B------:R-:W3:Y:S01]  /*42d30*/  LDL.LU R32, [R1+0x1048] ;  /* 0x0010480001207983 */ /* 0x000ee20000300800 */
[----:B-1----:R-:W-:-:S03]  /*42d40*/  MOV R10, R24 ;  /* 0x00000018000a7202 */ /* 0x002fc60000000f00 */
[----:B--2---:R-:W2:Y:S04]  /*42d50*/  LDL.LU R24, [R1+0x103c] ;  /* 0x00103c0001187983 */ /* 0x004ea80000300800 */
[----:B------:R-:W2:Y:S01]  /*42d60*/  LDL.LU R33, [R1+0x1044] ;  /* 0x0010440001217983 */ /* 0x000ea20000300800 */
[----:B------:R-:W-:-:S04]  /*42d70*/  ISETP.GT.AND P2, PT, R7, 0x37, PT ;  /* 0x000000370700780c */ /* 0x000fc80003f44270 */
[----:B------:R-:W-:-:S04]  /*42d80*/  SEL R9, RZ, 0x4, !P2 ;  /* 0x00000004ff097807 */ /* 0x000fc80005000000 */
[----:B------:R-:W-:-:S04]  /*42d90*/  SEL R9, R9, RZ, !P0 ;  /* 0x000000ff09097207 */ /* 0x000fc80004000000 */
[----:B------:R-:W-:Y:S01]  /*42da0*/  ISETP.NE.U32.AND P2, PT, R9, RZ, PT ;  /* 0x000000ff0900720c */ /* 0x000fe20003f45070 */
[----:B------:R-:W-:-:S12]  /*42db0*/  IMAD.MOV.U32 R11, RZ, RZ, R28 ;  /* 0x000000ffff0b7224 */ /* 0x000fd800078e001c */
[----:B------:R1:W-:Y:S01]  /*42dc0*/  LDGSTS.E [R8+0xdc00], desc[UR8][R10.64], P2 ;  /* 0x0dc000000a087fae */ /* 0x0003e20009121848 */
[-C--:B------:R-:W-:Y:S02]  /*42dd0*/  IADD3 R26, P1, R26, R5.reuse, RZ ;  /* 0x000000051a1a7210 */ /* 0x080fe40007f3e0ff */
[----:B------:R-:W-:-:S03]  /*42de0*/  IADD3 R12, P3, R12, R5, RZ ;  /* 0x000000050c0c7210 */ /* 0x000fc60007f7e0ff */
[----:B------:R-:W-:Y:S01]  /*42df0*/  STL [R1+0xfc8], R26 ;  /* 0x000fc81a01007387 */ /* 0x000fe20000100800 */
[----:B----4-:R-:W-:Y:S01]  /*42e00*/  IADD3.X R27, R27, R4, RZ, P1, !PT ;  /* 0x000000041b1b7210 */ /* 0x010fe20000ffe4ff */
[----:B------:R-:W-:-:S04]  /*42e10*/  IMAD.X R21, R21, 0x1, R4, P3 ;  /* 0x0000000115157824 */ /* 0x000fc800018e0604 */
[----:B------:R-:W-:Y:S01]  /*42e20*/  STL [R1+0xfc4], R27 ;  /* 0x000fc41b01007387 */ /* 0x000fe20000100800 */
[----:B-1----:R-:W-:-:S03]  /*42e30*/  MOV R10, R26 ;  /* 0x0000001a000a7202 */ /* 0x002fc60000000f00 */
[----:B------:R-:W-:Y:S01]  /*42e40*/  STL [R1+0xfd0], R12 ;  /* 0x000fd00c01007387 */ /* 0x000fe20000100800 */
[----:B------:R-:W-:-:S03]  /*42e50*/  IMAD.MOV.U32 R11, RZ, RZ, R27 ;  /* 0x000000ffff0b7224 */ /* 0x000fc600078e001b */
[----:B------:R-:W4:Y:S04]  /*42e60*/  LDL.LU R31, [R1+0x104c] ;  /* 0x00104c00011f7983 */ /* 0x000f280000300800 */
[----:B------:R1:W-:Y:S04]  /*42e70*/  STL [R1+0xfcc], R21 ;  /* 0x000fcc1501007387 */ /* 0x0003e80000100800 */
[----:B------:R-:W4:Y:S04]  /*42e80*/  LDL.LU R30, [R1+0x1050] ;  /* 0x00105000011e7983 */ /* 0x000f280000300800 */
[----:B------:R1:W-:Y:S04]  /*42e90*/  LDGSTS.E [R8+0xdd00], desc[UR8][R10.64], P2 ;  /* 0x0dd000000a087fae */ /* 0x0003e80009121848 */
[----:B------:R-:W4:Y:S01]  /*42ea0*/  LDL.LU R29, [R1+0x1054] ;  /* 0x00105400011d7983 */ /* 0x000f220000300800 */
[----:B-1----:R-:W-:-:S03]  /*42eb0*/  IMAD.MOV.U32 R11, RZ, RZ, R21 ;  /* 0x000000ffff0b7224 */ /* 0x002fc600078e0015 */
[----:B------:R-:W4:Y:S01]  /*42ec0*/  LDL.LU R21, [R1+0x1058] ;  /* 0x0010580001157983 */ /* 0x000f220000300800 */
[----:B------:R-:W-:-:S03]  /*42ed0*/  MOV R10, R12 ;  /* 0x0000000c000a7202 */ /* 0x000fc60000000f00 */
[----:B------:R-:W4:Y:S04]  /*42ee0*/  LDL.LU R12, [R1+0x10c0] ;  /* 0x0010c000010c7983 */ /* 0x000f280000300800 */
[----:B------:R1:W-:Y:S04]  /*42ef0*/  LDGSTS.E [R8+0xde00], desc[UR8][R10.64], P2 ;  /* 0x0de000000a087fae */ /* 0x0003e80009121848 */
[----:B------:R-:W4:Y:S01]  /*42f00*/  LDL.LU R27, [R1+0x10c8] ;  /* 0x0010c800011b7983 */ /* 0x000f220000300800 */
[----:B---3--:R-:W-:-:S04]  /*42f10*/  IADD3 R20, P3, R20, R5, RZ ;  /* 0x0000000514147210 */ /* 0x008fc80007f7e0ff */
[----:B------:R-:W-:Y:S01]  /*42f20*/  IADD3.X R22, R22, R4, RZ, P3, !PT ;  /* 0x0000000416167210 */ /* 0x000fe20001ffe4ff */
[----:B-1----:R-:W-:-:S03]  /*42f30*/  IMAD.MOV.U32 R10, RZ, RZ, R20 ;  /* 0x000000ffff0a7224 */ /* 0x002fc600078e0014 */
[----:B------:R-:W-:Y:S01]  /*42f40*/  MOV R11, R22 ;  /* 0x00000016000b7202 */ /* 0x000fe20000000f00 */
[----:B------:R1:W-:Y:S04]  /*42f50*/  STL [R1+0xfd8], R20 ;  /* 0x000fd81401007387 */ /* 0x0003e80000100800 */
[----:B------:R3:W-:Y:S04]  /*42f60*/  STL [R1+0xfd4], R22 ;  /* 0x000fd41601007387 */ /* 0x0007e80000100800 */
[----:B------:R-:W4:Y:S04]  /*42f70*/  LDL.LU R26, [R1+0x10bc] ;  /* 0x0010bc00011a7983 */ /* 0x000f280000300800 */
[----:B------:R3:W-:Y:S04]  /*42f80*/  LDGSTS.E [R8+0xdf00], desc[UR8][R10.64], P2 ;  /* 0x0df000000a087fae */ /* 0x0007e80009121848 */
[----:B------:R-:W4:Y:S04]  /*42f90*/  LDL.LU R28, [R1+0x10c4] ;  /* 0x0010c400011c7983 */ /* 0x000f280000300800 */
[----:B-1----:R-:W4:Y:S04]  /*42fa0*/  LDL.LU R20, [R1+0x10d0] ;  /* 0x0010d00001147983 */ /* 0x002f280000300800 */
[----:B---3--:R-:W3:Y:S01]  /*42fb0*/  LDL.LU R22, [R1+0x10d8] ;  /* 0x0010d80001167983 */ /* 0x008ee20000300800 */
[----:B------:R-:W-:-:S05]  /*42fc0*/  IADD3 R23, P2, R23, R5, RZ ;  /* 0x0000000517177210 */ /* 0x000fca0007f5e0ff */
[----:B------:R1:W-:Y:S01]  /*42fd0*/  STL [R1+0x1040], R23 ;  /* 0x0010401701007387 */ /* 0x0003e20000100800 */
[----:B------:R-:W-:Y:S01]  /*42fe0*/  IMAD.MOV.U32 R10, RZ, RZ, R23 ;  /* 0x000000ffff0a7224 */ /* 0x000fe200078e0017 */
[----:B------:R-:W-:Y:S01]  /*42ff0*/  IADD3 R32, P3, R32, R5, RZ ;  /* 0x0000000520207210 */ /* 0x000fe20007f7e0ff */
[----:B--2---:R-:W-:-:S03]  /*43000*/  IMAD.X R24, R24, 0x1, R4, P2 ;  /* 0x0000000118187824 */ /* 0x004fc600010e0604 */
[----:B------:R-:W-:Y:S02]  /*43010*/  IADD3.X R33, R33, R4, RZ, P3, !PT ;  /* 0x0000000421217210 */ /* 0x000fe40001ffe4ff */
[----:B------:R2:W-:Y:S04]  /*43020*/  STL [R1+0x103c], R24 ;  /* 0x00103c1801007387 */ /* 0x0005e80000100800 */
[----:B------:R-:W-:Y:S04]  /*43030*/  STL [R1+0x1048], R32 ;  /* 0x0010482001007387 */ /* 0x000fe80000100800 */
[----:B-1----:R-:W3:Y:S01]  /*43040*/  LDL.LU R23, [R1+0x10cc] ;  /* 0x0010cc0001177983 */ /* 0x002ee20000300800 */
[----:B------:R-:W-:-:S03]  /*43050*/  MOV R11, R24 ;  /* 0x00000018000b7202 */ /* 0x000fc60000000f00 */
[----:B------:R-:W-:Y:S04]  /*43060*/  STL [R1+0x1044], R33 ;  /* 0x0010442101007387 */ /* 0x000fe80000100800 */
[----:B--2---:R-:W2:Y:S01]  /*43070*/  LDL.LU R24, [R1+0x10d4] ;  /* 0x0010d40001187983 */ /* 0x004ea20000300800 */
[----:B------:R-:W-:-:S04]  /*43080*/  ISETP.GT.AND P1, PT, R7, 0x3b, PT ;  /* 0x0000003b0700780c */ /* 0x000fc80003f24270 */
[----:B------:R-:W-:-:S04]  /*43090*/  SEL R9, RZ, 0x4, !P1 ;  /* 0x00000004ff097807 */ /* 0x000fc80004800000 */
[----:B------:R-:W-:-:S04]  /*430a0*/  SEL R9, R9, RZ, !P0 ;  /* 0x000000ff09097207 */ /* 0x000fc80004000000 */
[----:B------:R-:W-:-:S13]  /*430b0*/  ISETP.NE.U32.AND P1, PT, R9, RZ, PT ;  /* 0x000000ff0900720c */ /* 0x000fda0003f25070 */
[----:B------:R1:W-:Y:S02]  /*430c0*/  LDGSTS.E [R8+0xec00], desc[UR8][R10.64], P1 ;  /* 0x0ec000000a087fae */ /* 0x0003e40008921848 */
[----:B-1----:R-:W-:Y:S01]  /*430d0*/  IMAD.MOV.U32 R10, RZ, RZ, R32 ;  /* 0x000000ffff0a7224 */ /* 0x002fe200078e0020 */
[----:B------:R-:W-:-:S05]  /*430e0*/  MOV R11, R33 ;  /* 0x00000021000b7202 */ /* 0x000fca0000000f00 */
[----:B------:R1:W-:Y:S01]  /*430f0*/  LDGSTS.E [R8+0xed00], desc[UR8][R10.64], P1 ;  /* 0x0ed000000a087fae */ /* 0x0003e20008921848 */
[----:B----4-:R-:W-:-:S05]  /*43100*/  IADD3 R30, P2, R30, R5, RZ ;  /* 0x000000051e1e7210 */ /* 0x010fca0007f5e0ff */
[----:B------:R-:W-:Y:S01]  /*43110*/  IMAD.X R31, R31, 0x1, R4, P2 ;  /* 0x000000011f1f7824 */ /* 0x000fe200010e0604 */
[----:B-1----:R-:W-:-:S03]  /*43120*/  MOV R10, R30 ;  /* 0x0000001e000a7202 */ /* 0x002fc60000000f00 */
[----:B------:R-:W-:Y:S01]  /*43130*/  IMAD.MOV.U32 R11, RZ, RZ, R31 ;  /* 0x000000ffff0b7224 */ /* 0x000fe200078e001f */
[----:B------:R-:W-:-:S04]  /*43140*/  ISETP.GT.AND P2, PT, R7, 0x3f, PT ;  /* 0x0000003f0700780c */ /* 0x000fc80003f44270 */
[----:B------:R1:W-:Y:S01]  /*43150*/  LDGSTS.E [R8+0xee00], desc[UR8][R10.64], P1 ;  /* 0x0ee000000a087fae */ /* 0x0003e20008921848 */
[----:B------:R-:W-:-:S04]  /*43160*/  IADD3 R21, P3, R21, R5, RZ ;  /* 0x0000000515157210 */ /* 0x000fc80007f7e0ff */
[----:B------:R-:W-:Y:S02]  /*43170*/  IADD3.X R29, R29, R4, RZ, P3, !PT ;  /* 0x000000041d1d7210 */ /* 0x000fe40001ffe4ff */
[----:B------:R-:W-:Y:S01]  /*43180*/  SEL R7, RZ, 0x4, !P2 ;  /* 0x00000004ff077807 */ /* 0x000fe20005000000 */
[----:B-1----:R-:W-:Y:S01]  /*43190*/  IMAD.MOV.U32 R10, RZ, RZ, R21 ;  /* 0x000000ffff0a7224 */ /* 0x002fe200078e0015 */
[----:B------:R-:W-:Y:S02]  /*431a0*/  MOV R11, R29 ;  /* 0x0000001d000b7202 */ /* 0x000fe40000000f00 */
[----:B------:R-:W-:-:S03]  /*431b0*/  SEL R7, R7, RZ, !P0 ;  /* 0x000000ff07077207 */ /* 0x000fc60004000000 */
[----:B------:R1:W-:Y:S01]  /*431c0*/  LDGSTS.E [R8+0xef00], desc[UR8][R10.64], P1 ;  /* 0x0ef000000a087fae */ /* 0x0003e20008921848 */
[-C--:B------:R-:W-:Y:S02]  /*431d0*/  IADD3 R12, P1, R12, R5.reuse, RZ ;  /* 0x000000050c0c7210 */ /* 0x080fe40007f3e0ff */
[----:B------:R-:W-:Y:S01]  /*431e0*/  ISETP.NE.U32.AND P2, PT, R7, RZ, PT ;  /* 0x000000ff0700720c */ /* 0x000fe20003f45070 */
[----:B------:R-:W-:Y:S01]  /*431f0*/  STL [R1+0x1050], R30 ;  /* 0x0010501e01007387 */ /* 0x000fe20000100800 */
[----:B------:R-:W-:-:S03]  /*43200*/  IADD3 R27, P3, R27, R5, RZ ;  /* 0x000000051b1b7210 */ /* 0x000fc60007f7e0ff */
[----:B------:R-:W-:Y:S04]  /*43210*/  STL [R1+0x104c], R31 ;  /* 0x00104c1f01007387 */ /* 0x000fe80000100800 */
[----:B------:R4:W-:Y:S04]  /*43220*/  STL [R1+0x1058], R21 ;  /* 0x0010581501007387 */ /* 0x0009e80000100800 */
[----:B------:R-:W-:Y:S04]  /*43230*/  STL [R1+0x1054], R29 ;  /* 0x0010541d01007387 */ /* 0x000fe80000100800 */
[----:B------:R-:W2:Y:S01]  /*43240*/  LDL.LU R9, [R1+0x10e0] ;  /* 0x0010e00001097983 */ /* 0x000ea20000300800 */
[----:B-1----:R-:W-:-:S03]  /*43250*/  IMAD.MOV.U32 R10, RZ, RZ, R12 ;  /* 0x000000ffff0a7224 */ /* 0x002fc600078e000c */
[----:B----4-:R-:W4:Y:S01]  /*43260*/  LDL.LU R21, [R1+0x1120] ;  /* 0x0011200001157983 */ /* 0x010f220000300800 */
[----:B------:R-:W-:-:S03]  /*43270*/  IMAD.X R26, R26, 0x1, R4, P1 ;  /* 0x000000011a1a7824 */ /* 0x000fc600008e0604 */
[----:B------:R1:W-:Y:S04]  /*43280*/  STL [R1+0x10c0], R12 ;  /* 0x0010c00c01007387 */ /* 0x0003e80000100800 */
[----:B------:R3:W-:Y:S01]  /*43290*/  STL [R1+0x10bc], R26 ;  /* 0x0010bc1a01007387 */ /* 0x0007e20000100800 */
[----:B------:R-:W-:-:S03]  /*432a0*/  IADD3.X R28, R28, R4, RZ, P3, !PT ;  /* 0x000000041c1c7210 */ /* 0x000fc60001ffe4ff */
[----:B------:R-:W-:Y:S01]  /*432b0*/  STL [R1+0x10c8], R27 ;  /* 0x0010c81b01007387 */ /* 0x000fe20000100800 */
[----:B------:R-:W-:Y:S02]  /*432c0*/  MOV R11, R26 ;  /* 0x0000001a000b7202 */ /* 0x000fe40000000f00 */
[-C--:B------:R-:W-:Y:S01]  /*432d0*/  IADD3 R20, P1, R20, R5.reuse, RZ ;  /* 0x0000000514147210 */ /* 0x080fe20007f3e0ff */
[----:B-1----:R-:W4:Y:S04]  /*432e0*/  LDL.LU R12, [R1+0x10dc] ;  /* 0x0010dc00010c7983 */ /* 0x002f280000300800 */
[----:B------:R-:W-:Y:S04]  /*432f0*/  STL [R1+0x10c4], R28 ;  /* 0x0010c41c01007387 */ /* 0x000fe80000100800 */
[----:B---3--:R-:W3:Y:S01]  /*43300*/  LDL.LU R26, [R1+0x111c] ;  /* 0x00111c00011a7983 */ /* 0x008ee20000300800 */
[----:B------:R-:W-:-:S03]  /*43310*/  IADD3 R22, P3, R22, R5, RZ ;  /* 0x0000000516167210 */ /* 0x000fc60007f7e0ff */
[----:B------:R1:W-:Y:S04]  /*43320*/  LDGSTS.E [R8+0xfc00], desc[UR8][R10.64], P2 ;  /* 0x0fc000000a087fae */ /* 0x0003e80009121848 */
[----:B------:R2:W-:Y:S01]  /*43330*/  STL [R1+0x10d0], R20 ;  /* 0x0010d01401007387 */ /* 0x0005e20000100800 */
[----:B-1----:R-:W-:Y:S01]  /*43340*/  IMAD.MOV.U32 R10, RZ, RZ, R27 ;  /* 0x000000ffff0a7224 */ /* 0x002fe200078e001b */
[----:B------:R-:W-:-:S05]  /*43350*/  MOV R11, R28 ;  /* 0x0000001c000b7202 */ /* 0x000fca0000000f00 */
[----:B------:R1:W-:Y:S02]  /*43360*/  LDGSTS.E [R8+0xfd00], desc[UR8][R10.64], P2 ;  /* 0x0fd000000a087fae */ /* 0x0003e40009121848 */
[----:B-1----:R-:W-:Y:S02]  /*43370*/  IMAD.MOV.U32 R10, RZ, RZ, R20 ;  /* 0x000000ffff0a7224 */ /* 0x002fe400078e0014 */
[----:B------:R-:W-:-:S05]  /*43380*/  IMAD.X R23, R23, 0x1, R4, P1 ;  /* 0x0000000117177824 */ /* 0x000fca00008e0604 */
[----:B------:R1:W-:Y:S01]  /*43390*/  STL [R1+0x10cc], R23 ;  /* 0x0010cc1701007387 */ /* 0x0003e20000100800 */
[----:B--2---:R-:W-:-:S03]  /*433a0*/  IADD3.X R24, R24, R4, RZ, P3, !PT ;  /* 0x0000000418187210 */ /* 0x004fc60001ffe4ff */
[----:B------:R-:W-:Y:S01]  /*433b0*/  STL [R1+0x10d8], R22 ;  /* 0x0010d81601007387 */ /* 0x000fe20000100800 */
[----:B------:R-:W-:-:S03]  /*433c0*/  MOV R11, R23 ;  /* 0x00000017000b7202 */ /* 0x000fc60000000f00 */
[----:B------:R-:W2:Y:S04]  /*433d0*/  LDL.LU R20, [R1+0x1160] ;  /* 0x0011600001147983 */ /* 0x000ea80000300800 */
[----:B------:R1:W-:Y:S04]  /*433e0*/  STL [R1+0x10d4], R24 ;  /* 0x0010d41801007387 */ /* 0x0003e80000100800 */
[----:B-1----:R-:W2:Y:S04]  /*433f0*/  LDL.LU R23, [R1+0x11a0] ;  /* 0x0011a00001177983 */ /* 0x002ea80000300800 */
[----:B------:R-:W2:Y:S04]  /*43400*/  LDL.LU R29, [R1+0x115c] ;  /* 0x00115c00011d7983 */ /* 0x000ea80000300800 */
[----:B------:R-:W2:Y:S04]  /*43410*/  LDL.LU R27, [R1+0x119c] ;  /* 0x00119c00011b7983 */ /* 0x000ea80000300800 */
[----:B------:R1:W-:Y:S04]  /*43420*/  LDGSTS.E [R8+0xfe00], desc[UR8][R10.64], P2 ;  /* 0x0fe000000a087fae */ /* 0x0003e80009121848 */
[----:B------:R-:W2:Y:S01]  /*43430*/  LDL.LU R28, [R1+0x11dc] ;  /* 0x0011dc00011c7983 */ /* 0x000ea20000300800 */
[----:B------:R-:W-:Y:S01]  /*43440*/  IMAD R7, R13, -0x40, R15 ;  /* 0xffffffc00d077824 */ /* 0x000fe200078e020f */
[----:B-1----:R-:W-:-:S02]  /*43450*/  MOV R11, R24 ;  /* 0x00000018000b7202 */ /* 0x002fc40000000f00 */
[----:B------:R-:W2:Y:S01]  /*43460*/  LDL.LU R24, [R1+0x11e0] ;  /* 0x0011e00001187983 */ /* 0x000ea20000300800 */
[----:B------:R-:W-:-:S03]  /*43470*/  IMAD.MOV.U32 R10, RZ, RZ, R22 ;  /* 0x000000ffff0a7224 */ /* 0x000fc600078e0016 */
[----:B------:R-:W2:Y:S04]  /*43480*/  LDL.LU R22, [R1+0x121c] ;  /* 0x00121c0001167983 */ /* 0x000ea80000300800 */
[----:B------:R-:W2:Y:S01]  /*43490*/  LDL.LU R15, [R1+0x1220] ;  /* 0x00122000010f7983 */ /* 0x000ea20000300800 */
[----:B------:R-:W-:-:S03]  /*434a0*/  ISETP.GE.AND P1, PT, R25, R7, PT ;  /* 0x000000071900720c */ /* 0x000fc60003f26270 */
[----:B------:R1:W-:Y:S01]  /*434b0*/  LDGSTS.E [R8+0xff00], desc[UR8][R10.64], P2 ;  /* 0x0ff000000a087fae */ /* 0x0003e20009121848 */
[----:B------:R-:W-:Y:S01]  /*434c0*/  SEL R7, RZ, 0x4, P1 ;  /* 0x00000004ff077807 */ /* 0x000fe20000800000 */
[----:B------:R-:W-:Y:S02]  /*434d0*/  ULEA UR7, UR5, UR4, 0xf ;  /* 0x0000000405077291 */ /* 0x000fe4000f8e783f */
[----:B------:R-:W0:Y:S01]  /*434e0*/  LDGDEPBAR ;  /* 0x00000000000079af */ /* 0x000e220000000000 */
[----:B------:R-:W-:-:S04]  /*434f0*/  SEL R7, R7, RZ, !P0 ;  /* 0x000000ff07077207 */ /* 0x000fc80004000000 */
[----:B------:R-:W-:Y:S01]  /*43500*/  ISETP.NE.U32.AND P0, PT, R7, RZ, PT ;  /* 0x000000ff0700720c */ /* 0x000fe20003f05070 */
[----:B-1----:R-:W-:-:S05]  /*43510*/  IMAD.SHL.U32 R10, R25, 0x4, RZ ;  /* 0x00000004190a7824 */ /* 0x002fca00078e00ff */
[----:B------:R-:W-:Y:S02]  /*43520*/  IADD3 R7, R10, UR7, RZ ;  /* 0x000000070a077c10 */ /* 0x000fe4000fffe0ff */
[-C--:B------:R-:W-:Y:S02]  /*43530*/  IADD3 R9, P1, R9, R0.reuse, RZ ;  /* 0x0000000009097210 */ /* 0x080fe40007f3e0ff */
[----:B----4-:R-:W-:-:S03]  /*43540*/  IADD3 R21, P2, R21, R0, RZ ;  /* 0x0000000015157210 */ /* 0x010fc60007f5e0ff */
[----:B------:R1:W-:Y:S01]  /*43550*/  STL [R1+0x10e0], R9 ;  /* 0x0010e00901007387 */ /* 0x0003e20000100800 */
[----:B------:R-:W-:-:S03]  /*43560*/  IMAD.MOV.U32 R8, RZ, RZ, R9 ;  /* 0x000000ffff087224 */ /* 0x000fc600078e0009 */
[----:B------:R-:W-:Y:S01]  /*43570*/  STL [R1+0x1120], R21 ;  /* 0x0011201501007387 */ /* 0x000fe20000100800 */
[----:B------:R-:W-:-:S04]  /*43580*/  IADD3.X R12, R12, R2, RZ, P1, !PT ;  /* 0x000000020c0c7210 */ /* 0x000fc80000ffe4ff */
[----:B-1----:R-:W-:Y:S01]  /*43590*/  MOV R9, R12 ;  /* 0x0000000c00097202 */ /* 0x002fe20000000f00 */
[----:B---3--:R-:W-:Y:S01]  /*435a0*/  IMAD.X R26, R26, 0x1, R2, P2 ;  /* 0x000000011a1a7824 */ /* 0x008fe200010e0602 */
[----:B------:R1:W-:Y:S04]  /*435b0*/  STL [R1+0x10dc], R12 ;  /* 0x0010dc0c01007387 */ /* 0x0003e80000100800 */
[----:B------:R3:W-:Y:S04]  /*435c0*/  STL [R1+0x111c], R26 ;  /* 0x00111c1a01007387 */ /* 0x0007e80000100800 */
[----:B------:R-:W4:Y:S04]  /*435d0*/  LDL.LU R25, [R1+0x1260] ;  /* 0x0012600001197983 */ /* 0x000f280000300800 */
[----:B------:R3:W-:Y:S04]  /*435e0*/  LDGSTS.E [R7+0x20000], desc[UR8][R8.64], P0 ;  /* 0x2000000008077fae */ /* 0x0007e80008121848 */
[----:B-1----:R-:W4:Y:S01]  /*435f0*/  LDL.LU R12, [R1+0x12a0] ;  /* 0x0012a000010c7983 */ /* 0x002f220000300800 */
[----:B---3--:R-:W-:-:S03]  /*43600*/  MOV R9, R26 ;  /* 0x0000001a00097202 */ /* 0x008fc60000000f00 */
[----:B------:R-:W3:Y:S01]  /*43610*/  LDL.LU R26, [R1+0x125c] ;  /* 0x00125c00011a7983 */ /* 0x000ee20000300800 */
[----:B------:R-:W-:-:S03]  /*43620*/  IMAD.MOV.U32 R8, RZ, RZ, R21 ;  /* 0x000000ffff087224 */ /* 0x000fc600078e0015 */
[----:B------:R-:W3:Y:S04]  /*43630*/  LDL.LU R21, [R1+0x129c] ;  /* 0x00129c0001157983 */ /* 0x000ee80000300800 */
[----:B------:R1:W-:Y:S01]  /*43640*/  LDGSTS.E [R7+0x20800], desc[UR8][R8.64], P0 ;  /* 0x2080000008077fae */ /* 0x0003e20008121848 */
[----:B--2---:R-:W-:-:S05]  /*43650*/  IADD3 R20, P1, R20, R0, RZ ;  /* 0x0000000014147210 */ /* 0x004fca0007f3e0ff */
[----:B------:R2:W-:Y:S01]  /*43660*/  STL [R1+0x1160], R20 ;  /* 0x0011601401007387 */ /* 0x0005e20000100800 */
[----:B------:R-:W-:Y:S01]  /*43670*/  IADD3 R23, P2, R23, R0, RZ ;  /* 0x0000000017177210 */ /* 0x000fe20007f5e0ff */
[----:B------:R-:W-:Y:S02]  /*43680*/  IMAD.X R29, R29, 0x1, R2, P1 ;  /* 0x000000011d1d7824 */ /* 0x000fe400008e0602 */
[----:B-1----:R-:W-:Y:S01]  /*43690*/  IMAD.MOV.U32 R8, RZ, RZ, R20 ;  /* 0x000000ffff087224 */ /* 0x002fe200078e0014 */
[----:B------:R-:W-:Y:S02]  /*436a0*/  IADD3.X R27, R27, R2, RZ, P2, !PT ;  /* 0x000000021b1b7210 */ /* 0x000fe400017fe4ff */
[----:B------:R-:W-:Y:S01]  /*436b0*/  STL [R1+0x115c], R29 ;  /* 0x00115c1d01007387 */ /* 0x000fe20000100800 */
[----:B------:R-:W-:-:S03]  /*436c0*/  MOV R9, R29 ;  /* 0x0000001d00097202 */ /* 0x000fc60000000f00 */
[----:B------:R-:W-:Y:S04]  /*436d0*/  STL [R1+0x11a0], R23 ;  /* 0x0011a01701007387 */ /* 0x000fe80000100800 */
[----:B--2---:R-:W2:Y:S04]  /*436e0*/  LDL.LU R20, [R1+0x12e0] ;  /* 0x0012e00001147983 */ /* 0x004ea80000300800 */
[----:B------:R1:W-:Y:S04]  /*436f0*/  STL [R1+0x119c], R27 ;  /* 0x00119c1b01007387 */ /* 0x0003e80000100800 */
[----:B------:R1:W-:Y:S01]  /*43700*/  LDGSTS.E [R7+0x21000], desc[UR8][R8.64], P0 ;  /* 0x2100000008077fae */ /* 0x0003e20008121848 */
[----:B------:R-:W-:-:S03]  /*43710*/  IADD3 R24, P1, R24, R0, RZ ;  /* 0x0000000018187210 */ /* 0x000fc60007f3e0ff */
[----:B------:R-:W2:Y:S01]  /*43720*/  LDL.LU R11, [R1+0x1320] ;  /* 0x00132000010b7983 */ /* 0x000ea20000300800 */
[----:B-1----:R-:W-:-:S03]  /*43730*/  MOV R9, R27 ;  /* 0x0000001b00097202 */ /* 0x002fc60000000f00 */
[----:B------:R-:W2:Y:S01]  /*43740*/  LDL.LU R27, [R1+0x12dc] ;  /* 0x0012dc00011b7983 */ /* 0x000ea20000300800 */
[----:B------:R-:W-:Y:S01]  /*43750*/  IMAD.MOV.U32 R8, RZ, RZ, R23 ;  /* 0x000000ffff087224 */ /* 0x000fe200078e0017 */
[----:B------:R-:W-:Y:S01]  /*43760*/  IADD3 R15, P2, R15, R0, RZ ;  /* 0x000000000f0f7210 */ /* 0x000fe20007f5e0ff */
[----:B------:R-:W-:Y:S01]  /*43770*/  IMAD.X R28, R28, 0x1, R2, P1 ;  /* 0x000000011c1c7824 */ /* 0x000fe200008e0602 */
[----:B------:R-:W2:Y:S02]  /*43780*/  LDL.LU R23, [R1+0x131c] ;  /* 0x00131c0001177983 */ /* 0x000ea40000300800 */
[----:B------:R-:W-:Y:S02]  /*43790*/  IADD3.X R22, R22, R2, RZ, P2, !PT ;  /* 0x0000000216167210 */ /* 0x000fe400017fe4ff */
[----:B------:R1:W-:Y:S04]  /*437a0*/  STL [R1+0x11e0], R24 ;  /* 0x0011e01801007387 */ /* 0x0003e80000100800 */
[----:B------:R1:W-:Y:S04]  /*437b0*/  STL [R1+0x11dc], R28 ;  /* 0x0011dc1c01007387 */ /* 0x0003e80000100800 */
[----:B------:R1:W-:Y:S04]  /*437c0*/  STL [R1+0x1220], R15 ;  /* 0x0012200f01007387 */ /* 0x0003e80000100800 */
[----:B------:R-:W2:Y:S04]  /*437d0*/  LDL.LU R29, [R1+0x1360] ;  /* 0x00136000011d7983 */ /* 0x000ea80000300800 */
[----:B------:R1:W-:Y:S04]  /*437e0*/  LDGSTS.E [R7+0x21800], desc[UR8][R8.64], P0 ;  /* 0x2180000008077fae */ /* 0x0003e80008121848 */
[----:B------:R1:W-:Y:S02]  /*437f0*/  STL [R1+0x121c], R22 ;  /* 0x00121c1601007387 */ /* 0x0003e40000100800 */
[----:B-1----:R-:W-:-:S02]  /*43800*/  IMAD.MOV.U32 R8, RZ, RZ, R24 ;  /* 0x000000ffff087224 */ /* 0x002fc400078e0018 */
[----:B------:R-:W2:Y:S04]  /*43810*/  LDL.LU R24, [R1+0x13a0] ;  /* 0x0013a00001187983 */ /* 0x000ea80000300800 */
[----:B------:R-:W2:Y:S01]  /*43820*/  LDL.LU R30, [R1+0x135c] ;  /* 0x00135c00011e7983 */ /* 0x000ea20000300800 */
[----:B------:R-:W-:-:S03]  /*43830*/  MOV R9, R28 ;  /* 0x0000001c00097202 */ /* 0x000fc60000000f00 */
[----:B------:R-:W2:Y:S04]  /*43840*/  LDL.LU R28, [R1+0x139c] ;  /* 0x00139c00011c7983 */ /* 0x000ea80000300800 */
[----:B------:R1:W-:Y:S02]  /*43850*/  LDGSTS.E [R7+0x22000], desc[UR8][R8.64], P0 ;  /* 0x2200000008077fae */ /* 0x0003e40008121848 */
[----:B-1----:R-:W-:Y:S01]  /*43860*/  IMAD.MOV.U32 R8, RZ, RZ, R15 ;  /* 0x000000ffff087224 */ /* 0x002fe200078e000f */
[----:B------:R-:W-:Y:S01]  /*43870*/  MOV R9, R22 ;  /* 0x0000001600097202 */ /* 0x000fe20000000f00 */
[----:B------:R-:W2:Y:S04]  /*43880*/  LDL.LU R15, [R1+0x13e0] ;  /* 0x0013e000010f7983 */ /* 0x000ea80000300800 */
[----:B------:R-:W2:Y:S04]  /*43890*/  LDL.LU R22, [R1+0x1420] ;  /* 0x0014200001167983 */ /* 0x000ea80000300800 */
[----:B------:R1:W-:Y:S01]  /*438a0*/  LDGSTS.E [R7+0x22800], desc[UR8][R8.64], P0 ;  /* 0x2280000008077fae */ /* 0x0003e20008121848 */
[----:B----4-:R-:W-:-:S05]  /*438b0*/  IADD3 R25, P1, R25, R0, RZ ;  /* 0x0000000019197210 */ /* 0x010fca0007f3e0ff */
[----:B------:R4:W-:Y:S01]  /*438c0*/  STL [R1+0x1260], R25 ;  /* 0x0012601901007387 */ /* 0x0009e20000100800 */
[----:B------:R-:W-:Y:S01]  /*438d0*/  IADD3 R12, P2, R12, R0, RZ ;  /* 0x000000000c0c7210 */ /* 0x000fe20007f5e0ff */
[----:B-1----:R-:W-:Y:S02]  /*438e0*/  IMAD.MOV.U32 R8, RZ, RZ, R25 ;  /* 0x000000ffff087224 */ /* 0x002fe400078e0019 */
[----:B---3--:R-:W-:Y:S01]  /*438f0*/  IMAD.X R26, R26, 0x1, R2, P1 ;  /* 0x000000011a1a7824 */ /* 0x008fe200008e0602 */
[----:B------:R-:W-:-:S04]  /*43900*/  IADD3.X R21, R21, R2, RZ, P2, !PT ;  /* 0x0000000215157210 */ /* 0x000fc800017fe4ff */
[----:B------:R1:W-:Y:S04]  /*43910*/  STL [R1+0x125c], R26 ;  /* 0x00125c1a01007387 */ /* 0x0003e80000100800 */
[----:B------:R3:W-:Y:S04]  /*43920*/  STL [R1+0x12a0], R12 ;  /* 0x0012a00c01007387 */ /* 0x0007e80000100800 */
[----:B----4-:R-:W4:Y:S01]  /*43930*/  LDL.LU R25, [R1+0x13dc] ;  /* 0x0013dc0001197983 */ /* 0x010f220000300800 */
[----:B------:R-:W-:-:S03]  /*43940*/  MOV R9, R26 ;  /* 0x0000001a00097202 */ /* 0x000fc60000000f00 */
[----:B------:R3:W-:Y:S04]  /*43950*/  STL [R1+0x129c], R21 ;  /* 0x00129c1501007387 */ /* 0x0007e80000100800 */
[----:B-1----:R-:W4:Y:S04]  /*43960*/  LDL.LU R26, [R1+0x141c] ;  /* 0x00141c00011a7983 */ /* 0x002f280000300800 */
[----:B------:R1:W-:Y:S02]  /*43970*/  LDGSTS.E [R7+0x23000], desc[UR8][R8.64], P0 ;  /* 0x2300000008077fae */ /* 0x0003e40008121848 */
[----:B-1----:R-:W-:Y:S01]  /*43980*/  IMAD.MOV.U32 R8, RZ, RZ, R12 ;  /* 0x000000ffff087224 */ /* 0x002fe200078e000c */
[----:B------:R-:W-:Y:S01]  /*43990*/  MOV R9, R21 ;  /* 0x0000001500097202 */ /* 0x000fe20000000f00 */
[----:B---3--:R-:W3:Y:S04]  /*439a0*/  LDL.LU R12, [R1+0x1460] ;  /* 0x00146000010c7983 */ /* 0x008ee80000300800 */
[----:B------:R-:W3:Y:S04]  /*439b0*/  LDL.LU R21, [R1+0x14a0] ;  /* 0x0014a00001157983 */ /* 0x000ee80000300800 */
[----:B------:R1:W-:Y:S01]  /*439c0*/  LDGSTS.E [R7+0x23800], desc[UR8][R8.64], P0 ;  /* 0x2380000008077fae */ /* 0x0003e20008121848 */
[----:B--2---:R-:W-:-:S05]  /*439d0*/  IADD3 R20, P1, R20, R0, RZ ;  /* 0x0000000014147210 */ /* 0x004fca0007f3e0ff */
[----:B------:R2:W-:Y:S01]  /*439e0*/  STL [R1+0x12e0], R20 ;  /* 0x0012e01401007387 */ /* 0x0005e20000100800 */
[----:B-1----:R-:W-:Y:S01]  /*439f0*/  IMAD.MOV.U32 R8, RZ, RZ, R20 ;  /* 0x000000ffff087224 */ /* 0x002fe200078e0014 */
[----:B------:R-:W-:Y:S01]  /*43a00*/  IADD3 R11, P2, R11, R0, RZ ;  /* 0x000000000b0b7210 */ /* 0x000fe20007f5e0ff */
[----:B------:R-:W-:-:S03]  /*43a10*/  IMAD.X R27, R27, 0x1, R2, P1 ;  /* 0x000000011b1b7824 */ /* 0x000fc600008e0602 */
[----:B------:R-:W-:Y:S02]  /*43a20*/  IADD3.X R23, R23, R2, RZ, P2, !PT ;  /* 0x0000000217177210 */ /* 0x000fe400017fe4ff */
[----:B------:R1:W-:Y:S04]  /*43a30*/  STL [R1+0x12dc], R27 ;  /* 0x0012dc1b01007387 */ /* 0x0003e80000100800 */
[----:B------:R1:W-:Y:S04]  /*43a40*/  STL [R1+0x1320], R11 ;  /* 0x0013200b01007387 */ /* 0x0003e80000100800 */
[----:B--2---:R-:W2:Y:S01]  /*43a50*/  LDL.LU R20, [R1+0x145c] ;  /* 0x00145c0001147983 */ /* 0x004ea20000300800 */
[----:B------:R-:W-:-:S03]  /*43a60*/  MOV R9, R27 ;  /* 0x0000001b00097202 */ /* 0x000fc60000000f00 */
[----:B------:R1:W-:Y:S04]  /*43a70*/  STL [R1+0x131c], R23 ;  /* 0x00131c1701007387 */ /* 0x0003e80000100800 */
[----:B-1----:R-:W2:Y:S01]  /*43a80*/  LDL.LU R27, [R1+0x149c] ;  /* 0x00149c00011b7983 */ /* 0x002ea20000300800 */
[----:B------:R-:W-:-:S03]  /*43a90*/  IADD3 R29, P1, R29, R0, RZ ;  /* 0x000000001d1d7210 */ /* 0x000fc60007f3e0ff */
[----:B------:R1:W-:Y:S02]  /*43aa0*/  LDGSTS.E [R7+0x24000], desc[UR8][R8.64], P0 ;  /* 0x2400000008077fae */ /* 0x0003e40008121848 */
[----:B-1----:R-:W-:Y:S01]  /*43ab0*/  IMAD.MOV.U32 R8, RZ, RZ, R11 ;  /* 0x000000ffff087224 */ /* 0x002fe200078e000b */
[----:B------:R-:W-:Y:S01]  /*43ac0*/  MOV R9, R23 ;  /* 0x0000001700097202 */ /* 0x000fe20000000f00 */
[----:B------:R-:W2:Y:S01]  /*43ad0*/  LDL.LU R11, [R1+0x10e8] ;  /* 0x0010e800010b7983 */ /* 0x000ea20000300800 */
[----:B------:R-:W-:Y:S01]  /*43ae0*/  IADD3 R24, P2, R24, R0, RZ ;  /* 0x0000000018187210 */ /* 0x000fe20007f5e0ff */
[----:B------:R-:W-:Y:S02]  /*43af0*/  IMAD.X R30, R30, 0x1, R2, P1 ;  /* 0x000000011e1e7824 */ /* 0x000fe400008e0602 */
[----:B------:R1:W-:Y:S01]  /*43b00*/  LDGSTS.E [R7+0x24800], desc[UR8][R8.64], P0 ;  /* 0x2480000008077fae */ /* 0x0003e20008121848 */
[----:B------:R-:W-:-:S03]  /*43b10*/  IADD3.X R28, R28, R2, RZ, P2, !PT ;  /* 0x000000021c1c7210 */ /* 0x000fc600017fe4ff */
[----:B------:R-:W2:Y:S04]  /*43b20*/  LDL.LU R23, [R1+0x1128] ;  /* 0x0011280001177983 */ /* 0x000ea80000300800 */
[----:B------:R-:W-:Y:S01]  /*43b30*/  STL [R1+0x1360], R29 ;  /* 0x0013601d01007387 */ /* 0x000fe20000100800 */
[----:B-1----:R-:W-:Y:S01]  /*43b40*/  IMAD.MOV.U32 R8, RZ, RZ, R29 ;  /* 0x000000ffff087224 */ /* 0x002fe200078e001d */
[----:B------:R-:W-:Y:S02]  /*43b50*/  MOV R9, R30 ;  /* 0x0000001e00097202 */ /* 0x000fe40000000f00 */
[----:B------:R-:W-:Y:S04]  /*43b60*/  STL [R1+0x135c], R30 ;  /* 0x00135c1e01007387 */ /* 0x000fe80000100800 */
[----:B------:R1:W-:Y:S04]  /*43b70*/  STL [R1+0x13a0], R24 ;  /* 0x0013a01801007387 */ /* 0x0003e80000100800 */
[----:B------:R1:W-:Y:S04]  /*43b80*/  LDGSTS.E [R7+0x25000], desc[UR8][R8.64], P0 ;  /* 0x2500000008077fae */ /* 0x0003e80008121848 */
[----:B------:R1:W-:Y:S02]  /*43b90*/  STL [R1+0x139c], R28 ;  /* 0x00139c1c01007387 */ /* 0x0003e40000100800 */
[----:B-1----:R-:W-:-:S02]  /*43ba0*/  IMAD.MOV.U32 R8, RZ, RZ, R24 ;  /* 0x000000ffff087224 */ /* 0x002fc400078e0018 */
[----:B------:R-:W2:Y:S01]  /*43bb0*/  LDL.LU R24, [R1+0x10e4] ;  /* 0x0010e40001187983 */ /* 0x000ea20000300800 */
[----:B------:R-:W-:-:S03]  /*43bc0*/  MOV R9, R28 ;  /* 0x0000001c00097202 */ /* 0x000fc60000000f00 */
[----:B------:R-:W2:Y:S01]  /*43bd0*/  LDL.LU R28, [R1+0x1124] ;  /* 0x00112400011c7983 */ /* 0x000ea20000300800 */
[-C--:B------:R-:W-:Y:S02]  /*43be0*/  IADD3 R15, P1, R15, R0.reuse, RZ ;  /* 0x000000000f0f7210 */ /* 0x080fe40007f3e0ff */
[----:B------:R-:W-:Y:S01]  /*43bf0*/  IADD3 R22, P2, R22, R0, RZ ;  /* 0x0000000016167210 */ /* 0x000fe20007f5e0ff */
[----:B------:R1:W-:Y:S04]  /*43c00*/  LDGSTS.E [R7+0x25800], desc[UR8][R8.64], P0 ;  /* 0x2580000008077fae */ /* 0x0003e80008121848 */
[----:B------:R4:W-:Y:S01]  /*43c10*/  STL [R1+0x13e0], R15 ;  /* 0x0013e00f01007387 */ /* 0x0009e20000100800 */
[----:B-1----:R-:W-:Y:S02]  /*43c20*/  IMAD.MOV.U32 R8, RZ, RZ, R15 ;  /* 0x000000ffff087224 */ /* 0x002fe400078e000f */
[----:B----4-:R-:W-:-:S05]  /*43c30*/  IMAD.X R25, R25, 0x1, R2, P1 ;  /* 0x0000000119197824 */ /* 0x010fca00008e0602 */
[----:B------:R-:W-:Y:S01]  /*43c40*/  MOV R9, R25 ;  /* 0x0000001900097202 */ /* 0x000fe20000000f00 */
[----:B------:R1:W-:Y:S01]  /*43c50*/  STL [R1+0x13dc], R25 ;  /* 0x0013dc1901007387 */ /* 0x0003e20000100800 */
[----:B------:R-:W-:-:S03]  /*43c60*/  IADD3.X R26, R26, R2, RZ, P2, !PT ;  /* 0x000000021a1a7210 */ /* 0x000fc600017fe4ff */
[----:B------:R4:W-:Y:S04]  /*43c70*/  STL [R1+0x1420], R22 ;  /* 0x0014201601007387 */ /* 0x0009e80000100800 */
[----:B------:R-:W2:Y:S04]  /*43c80*/  LDL.LU R15, [R1+0x1168] ;  /* 0x00116800010f7983 */ /* 0x000ea80000300800 */
[----:B------:R4:W-:Y:S04]  /*43c90*/  STL [R1+0x141c], R26 ;  /* 0x00141c1a01007387 */ /* 0x0009e80000100800 */
[----:B------:R4:W-:Y:S04]  /*43ca0*/  LDGSTS.E [R7+0x26000], desc[UR8][R8.64], P0 ;  /* 0x2600000008077fae */ /* 0x0009e80008121848 */
[----:B-1----:R-:W2:Y:S01]  /*43cb0*/  LDL.LU R25, [R1+0x11a8] ;  /* 0x0011a80001197983 */ /* 0x002ea20000300800 */
[----:B---3--:R-:W-:Y:S01]  /*43cc0*/  IADD3 R12, P1, R12, R0, RZ ;  /* 0x000000000c0c7210 */ /* 0x008fe20007f3e0ff */
[----:B----4-:R-:W-:-:S02]  /*43cd0*/  IMAD.MOV.U32 R8, RZ, RZ, R22 ;  /* 0x000000ffff087224 */ /* 0x010fc400078e0016 */
[----:B------:R-:W3:Y:S01]  /*43ce0*/  LDL.LU R22, [R1+0x1164] ;  /* 0x0011640001167983 */ /* 0x000ee20000300800 */
[----:B------:R-:W-:Y:S02]  /*43cf0*/  MOV R9, R26 ;  /* 0x0000001a00097202 */ /* 0x000fe40000000f00 */
[----:B------:R-:W-:Y:S01]  /*43d00*/  IADD3 R21, P2, R21, R0, RZ ;  /* 0x0000000015157210 */ /* 0x000fe20007f5e0ff */
[----:B------:R-:W4:Y:S04]  /*43d10*/  LDL.LU R26, [R1+0x11a4] ;  /* 0x0011a400011a7983 */ /* 0x000f280000300800 */
[----:B------:R1:W-:Y:S04]  /*43d20*/  LDGSTS.E [R7+0x26800], desc[UR8][R8.64], P0 ;  /* 0x2680000008077fae */ /* 0x0003e80008121848 */
[----:B------:R-:W-:Y:S01]  /*43d30*/  STL [R1+0x1460], R12 ;  /* 0x0014600c01007387 */ /* 0x000fe20000100800 */
[----:B-1----:R-:W-:-:S02]  /*43d40*/  IMAD.MOV.U32 R8, RZ, RZ, R12 ;  /* 0x000000ffff087224 */ /* 0x002fc400078e000c */
[----:B--2---:R-:W-:-:S05]  /*43d50*/  IMAD.X R20, R20, 0x1, R2, P1 ;  /* 0x0000000114147824 */ /* 0x004fca00008e0602 */
[----:B------:R-:W-:Y:S01]  /*43d60*/  MOV R9, R20 ;  /* 0x0000001400097202 */ /* 0x000fe20000000f00 */
[----:B------:R1:W-:Y:S01]  /*43d70*/  STL [R1+0x145c], R20 ;  /* 0x00145c1401007387 */ /* 0x0003e20000100800 */
[----:B------:R-:W-:-:S03]  /*43d80*/  IADD3.X R27, R27, R2, RZ, P2, !PT ;  /* 0x000000021b1b7210 */ /* 0x000fc600017fe4ff */
[----:B------:R-:W-:Y:S04]  /*43d90*/  STL [R1+0x14a0], R21 ;  /* 0x0014a01501007387 */ /* 0x000fe80000100800 */
[----:B------:R2:W-:Y:S04]  /*43da0*/  LDGSTS.E [R7+0x27000], desc[UR8][R8.64], P0 ;  /* 0x2700000008077fae */ /* 0x0005e80008121848 */
[----:B-1----:R-:W4:Y:S04]  /*43db0*/  LDL.LU R20, [R1+0x11e8] ;  /* 0x0011e80001147983 */ /* 0x002f280000300800 */
[----:B------:R1:W-:Y:S04]  /*43dc0*/  STL [R1+0x149c], R27 ;  /* 0x00149c1b01007387 */ /* 0x0003e80000100800 */
[----:B------:R-:W4:Y:S01]  /*43dd0*/  LDL.LU R12, [R1+0x1228] ;  /* 0x00122800010c7983 */ /* 0x000f220000300800 */
[----:B--2---:R-:W-:Y:S01]  /*43de0*/  MOV R9, R27 ;  /* 0x0000001b00097202 */ /* 0x004fe20000000f00 */
[----:B------:R-:W-:-:S02]  /*43df0*/  IMAD.MOV.U32 R8, RZ, RZ, R21 ;  /* 0x000000ffff087224 */ /* 0x000fc400078e0015 */
[----:B-1----:R-:W2:Y:S01]  /*43e00*/  LDL.LU R27, [R1+0x11e4] ;  /* 0x0011e400011b7983 */ /* 0x002ea20000300800 */
[----:B------:R-:W-:-:S03]  /*43e10*/  IADD3 R11, P1, R11, R0, RZ ;  /* 0x000000000b0b7210 */ /* 0x000fc60007f3e0ff */
[----:B------:R-:W2:Y:S01]  /*43e20*/  LDL.LU R21, [R1+0x1224] ;  /* 0x0012240001157983 */ /* 0x000ea20000300800 */
[----:B------:R-:W-:-:S03]  /*43e30*/  IADD3 R23, P2, R23, R0, RZ ;  /* 0x0000000017177210 */ /* 0x000fc60007f5e0ff */
[----:B------:R1:W-:Y:S04]  /*43e40*/  LDGSTS.E [R7+0x27800], desc[UR8][R8.64], P0 ;  /* 0x2780000008077fae */ /* 0x0003e80008121848 */
[----:B------:R-:W-:Y:S01]  /*43e50*/  STL [R1+0x10e8], R11 ;  /* 0x0010e80b01007387 */ /* 0x000fe20000100800 */
[----:B-1----:R-:W-:-:S03]  /*43e60*/  LOP3.LUT R7, R10, 0x10, RZ, 0x3c, !PT ;  /* 0x000000100a077812 */ /* 0x002fc600078e3cff */
[----:B------:R-:W-:Y:S01]  /*43e70*/  STL [R1+0x1128], R23 ;  /* 0x0011281701007387 */ /* 0x000fe20000100800 */
[----:B------:R-:W-:Y:S02]  /*43e80*/  MOV R8, R11 ;  /* 0x0000000b00087202 */ /* 0x000fe40000000f00 */
[----:B------:R-:W-:Y:S01]  /*43e90*/  IADD3 R7, R7, UR7, RZ ;  /* 0x0000000707077c10 */ /* 0x000fe2000fffe0ff */
[----:B------:R-:W-:-:S04]  /*43ea0*/  IMAD.X R24, R24, 0x1, R2, P1 ;  /* 0x0000000118187824 */ /* 0x000fc800008e0602 */
[----:B------:R-:W-:Y:S01]  /*43eb0*/  IMAD.MOV.U32 R9, RZ, RZ, R24 ;  /* 0x000000ffff097224 */ /* 0x000fe200078e0018 */
[----:B------:R1:W-:Y:S01]  /*43ec0*/  STL [R1+0x10e4], R24 ;  /* 0x0010e41801007387 */ /* 0x0003e20000100800 */
[----:B------:R-:W-:-:S03]  /*43ed0*/  IMAD.X R28, R28, 0x1, R2, P2 ;  /* 0x000000011c1c7824 */ /* 0x000fc600010e0602 */
[----:B------:R1:W-:Y:S04]  /*43ee0*/  LDGSTS.E [R7+0x20100], desc[UR8][R8.64], P0 ;  /* 0x2010000008077fae */ /* 0x0003e80008121848 */
[----:B-1----:R-:W2:Y:S04]  /*43ef0*/  LDL.LU R24, [R1+0x1268] ;  /* 0x0012680001187983 */ /* 0x002ea80000300800 */
[----:B------:R-:W2:Y:S01]  /*43f00*/  LDL.LU R11, [R1+0x12a8] ;  /* 0x0012a800010b7983 */ /* 0x000ea20000300800 */
[----:B------:R-:W-:-:S03]  /*43f10*/  IMAD.MOV.U32 R9, RZ, RZ, R28 ;  /* 0x000000ffff097224 */ /* 0x000fc600078e001c */
[----:B------:R1:W-:Y:S01]  /*43f20*/  STL [R1+0x1124], R28 ;  /* 0x0011241c01007387 */ /* 0x0003e20000100800 */
[----:B------:R-:W-:-:S05]  /*43f30*/  MOV R8, R23 ;  /* 0x0000001700087202 */ /* 0x000fca0000000f00 */
[----:B------:R1:W-:Y:S04]  /*43f40*/  LDGSTS.E [R7+0x20900], desc[UR8][R8.64], P0 ;  /* 0x2090000008077fae */ /* 0x0003e80008121848 */
[----:B-1----:R-:W2:Y:S04]  /*43f50*/  LDL.LU R28, [R1+0x1264] ;  /* 0x00126400011c7983 */ /* 0x002ea80000300800 */
[----:B------:R-:W2:Y:S01]  /*43f60*/  LDL.LU R23, [R1+0x12a4] ;  /* 0x0012a40001177983 */ /* 0x000ea20000300800 */
[----:B------:R-:W-:-:S04]  /*43f70*/  IADD3 R15, P1, R15, R0, RZ ;  /* 0x000000000f0f7210 */ /* 0x000fc80007f3e0ff */
[----:B------:R-:W-:Y:S01]  /*43f80*/  MOV R8, R15 ;  /* 0x0000000f00087202 */ /* 0x000fe20000000f00 */
[----:B------:R-:W-:Y:S01]  /*43f90*/  STL [R1+0x1168], R15 ;  /* 0x0011680f01007387 */ /* 0x000fe20000100800 */
[----:B------:R-:W-:Y:S02]  /*43fa0*/  IADD3 R25, P2, R25, R0, RZ ;  /* 0x0000000019197210 */ /* 0x000fe40007f5e0ff */
[----:B---3--:R-:W-:-:S03]  /*43fb0*/  IADD3.X R22, R22, R2, RZ, P1, !PT ;  /* 0x0000000216167210 */ /* 0x008fc60000ffe4ff */
[----:B----4-:R-:W-:Y:S02]  /*43fc0*/  IMAD.X R26, R26, 0x1, R2, P2 ;  /* 0x000000011a1a7824 */ /* 0x010fe400010e0602 */
[----:B------:R1:W-:Y:S01]  /*43fd0*/  STL [R1+0x1164], R22 ;  /* 0x0011641601007387 */ /* 0x0003e20000100800 */
[----:B------:R-:W-:-:S03]  /*43fe0*/  IMAD.MOV.U32 R9, RZ, RZ, R22 ;  /* 0x000000ffff097224 */ /* 0x000fc600078e0016 */
[----:B------:R-:W-:Y:S04]  /*43ff0*/  STL [R1+0x11a8], R25 ;  /* 0x0011a81901007387 */ /* 0x000fe80000100800 */
[----:B------:R3:W-:Y:S04]  /*44000*/  LDGSTS.E [R7+0x21100], desc[UR8][R8.64], P0 ;  /* 0x2110000008077fae */ /* 0x0007e80008121848 */
[----:B-1----:R-:W4:Y:S04]  /*44010*/  LDL.LU R22, [R1+0x12e8] ;  /* 0x0012e80001167983 */ /* 0x002f280000300800 */
[----:B------:R1:W-:Y:S04]  /*44020*/  STL [R1+0x11a4], R26 ;  /* 0x0011a41a01007387 */ /* 0x0003e80000100800 */
[----:B------:R-:W4:Y:S01]  /*44030*/  LDL.LU R15, [R1+0x1328] ;  /* 0x00132800010f7983 */ /* 0x000f220000300800 */
[----:B---3--:R-:W-:-:S03]  /*44040*/  IMAD.MOV.U32 R9, RZ, RZ, R26 ;  /* 0x000000ffff097224 */ /* 0x008fc600078e001a */
[----:B-1----:R-:W3:Y:S01]  /*44050*/  LDL.LU R26, [R1+0x12e4] ;  /* 0x0012e400011a7983 */ /* 0x002ee20000300800 */
[----:B------:R-:W-:-:S03]  /*44060*/  MOV R8, R25 ;  /* 0x0000001900087202 */ /* 0x000fc60000000f00 */
[----:B------:R-:W3:Y:S04]  /*44070*/  LDL.LU R25, [R1+0x1324] ;  /* 0x0013240001197983 */ /* 0x000ee80000300800 */
[----:B------:R1:W-:Y:S01]  /*44080*/  LDGSTS.E [R7+0x21900], desc[UR8][R8.64], P0 ;  /* 0x2190000008077fae */ /* 0x0003e20008121848 */
[-C--:B------:R-:W-:Y:S02]  /*44090*/  IADD3 R20, P1, R20, R0.reuse, RZ ;  /* 0x0000000014147210 */ /* 0x080fe40007f3e0ff */
[----:B------:R-:W-:-:S03]  /*440a0*/  IADD3 R12, P2, R12, R0, RZ ;  /* 0x000000000c0c7210 */ /* 0x000fc60007f5e0ff */
[----:B------:R1:W-:Y:S01]  /*440b0*/  STL [R1+0x11e8], R20 ;  /* 0x0011e81401007387 */ /* 0x0003e20000100800 */
[----:B--2---:R-:W-:Y:S01]  /*440c0*/  IADD3.X R27, R27, R2, RZ, P1, !PT ;  /* 0x000000021b1b7210 */ /* 0x004fe20000ffe4ff */
[----:B------:R-:W-:-:S04]  /*440d0*/  IMAD.X R21, R21, 0x1, R2, P2 ;  /* 0x0000000115157824 */ /* 0x000fc800010e0602 */
[----:B------:R2:W-:Y:S01]  /*440e0*/  STL [R1+0x11e4], R27 ;  /* 0x0011e41b01007387 */ /* 0x0005e20000100800 */
[----:B-1----:R-:W-:-:S03]  /*440f0*/  MOV R8, R20 ;  /* 0x0000001400087202 */ /* 0x002fc60000000f00 */
[----:B------:R1:W-:Y:S04]  /*44100*/  STL [R1+0x1228], R12 ;  /* 0x0012280c01007387 */ /* 0x0003e80000100800 */
[----:B------:R-:W3:Y:S04]  /*44110*/  LDL.LU R29, [R1+0x1368] ;  /* 0x00136800011d7983 */ /* 0x000ee80000300800 */
[----:B------:R1:W-:Y:S04]  /*44120*/  STL [R1+0x1224], R21 ;  /* 0x0012241501007387 */ /* 0x0003e80000100800 */
[----:B------:R-:W3:Y:S04]  /*44130*/  LDL.LU R20, [R1+0x13a8] ;  /* 0x0013a80001147983 */ /* 0x000ee80000300800 */
[----:B------:R-:W3:Y:S01]  /*44140*/  LDL.LU R30, [R1+0x1364] ;  /* 0x00136400011e7983 */ /* 0x000ee20000300800 */
[----:B------:R-:W-:-:S03]  /*44150*/  IMAD.MOV.U32 R9, RZ, RZ, R27 ;  /* 0x000000ffff097224 */ /* 0x000fc600078e001b */
[----:B--2---:R-:W2:Y:S04]  /*44160*/  LDL.LU R27, [R1+0x13a4] ;  /* 0x0013a400011b7983 */ /* 0x004ea80000300800 */
[----:B------:R1:W-:Y:S02]  /*44170*/  LDGSTS.E [R7+0x22100], desc[UR8][R8.64], P0 ;  /* 0x2210000008077fae */ /* 0x0003e40008121848 */
[----:B-1----:R-:W-:Y:S02]  /*44180*/  MOV R8, R12 ;  /* 0x0000000c00087202 */ /* 0x002fe40000000f00 */
[-C--:B------:R-:W-:Y:S01]  /*44190*/  IADD3 R24, P1, R24, R0.reuse, RZ ;  /* 0x0000000018187210 */ /* 0x080fe20007f3e0ff */
[----:B------:R-:W-:Y:S01]  /*441a0*/  IMAD.MOV.U32 R9, RZ, RZ, R21 ;  /* 0x000000ffff097224 */ /* 0x000fe200078e0015 */
[----:B------:R-:W2:Y:S01]  /*441b0*/  LDL.LU R12, [R1+0x13e8] ;  /* 0x0013e800010c7983 */ /* 0x000ea20000300800 */
[----:B------:R-:W-:-:S03]  /*441c0*/  IADD3 R11, P2, R11, R0, RZ ;  /* 0x000000000b0b7210 */ /* 0x000fc60007f5e0ff */
[----:B------:R-:W2:Y:S04]  /*441d0*/  LDL.LU R21, [R1+0x1428] ;  /* 0x0014280001157983 */ /* 0x000ea80000300800 */
[----:B------:R1:W-:Y:S04]  /*441e0*/  STL [R1+0x1268], R24 ;  /* 0x0012681801007387 */ /* 0x0003e80000100800 */
[----:B------:R1:W-:Y:S01]  /*441f0*/  LDGSTS.E [R7+0x22900], desc[UR8][R8.64], P0 ;  /* 0x2290000008077fae */ /* 0x0003e20008121848 */
[----:B------:R-:W-:Y:S01]  /*44200*/  IADD3.X R28, R28, R2, RZ, P1, !PT ;  /* 0x000000021c1c7210 */ /* 0x000fe20000ffe4ff */
[----:B------:R-:W-:-:S04]  /*44210*/  IMAD.X R23, R23, 0x1, R2, P2 ;  /* 0x0000000117177824 */ /* 0x000fc800010e0602 */
[----:B------:R1:W-:Y:S02]  /*44220*/  STL [R1+0x1264], R28 ;  /* 0x0012641c01007387 */ /* 0x0003e40000100800 */
[----:B-1----:R-:W-:Y:S02]  /*44230*/  MOV R8, R24 ;  /* 0x0000001800087202 */ /* 0x002fe40000000f00 */
[----:B------:R1:W-:Y:S04]  /*44240*/  STL [R1+0x12a8], R11 ;  /* 0x0012a80b01007387 */ /* 0x0003e80000100800 */
[----:B------:R-:W2:Y:S01]  /*44250*/  LDL.LU R24, [R1+0x13e4] ;  /* 0x0013e40001187983 */ /* 0x000ea20000300800 */
[----:B------:R-:W-:-:S03]  /*44260*/  IMAD.MOV.U32 R9, RZ, RZ, R28 ;  /* 0x000000ffff097224 */ /* 0x000fc600078e001c */
[----:B------:R1:W-:Y:S04]  /*44270*/  STL [R1+0x12a4], R23 ;  /* 0x0012a41701007387 */ /* 0x0003e80000100800 */
[----:B------:R-:W2:Y:S04]  /*44280*/  LDL.LU R28, [R1+0x1424] ;  /* 0x00142400011c7983 */ /* 0x000ea80000300800 */
[----:B------:R1:W-:Y:S02]  /*44290*/  LDGSTS.E [R7+0x23100], desc[UR8][R8.64], P0 ;  /* 0x2310000008077fae */ /* 0x0003e40008121848 */
[----:B-1----:R-:W-:Y:S01]  /*442a0*/  MOV R8, R11 ;  /* 0x0000000b00087202 */ /* 0x002fe20000000f00 */
[----:B------:R-:W-:Y:S01]  /*442b0*/  IMAD.MOV.U32 R9, RZ, RZ, R23 ;  /* 0x000000ffff097224 */ /* 0x000fe200078e0017 */
[----:B------:R-:W2:Y:S04]  /*442c0*/  LDL.LU R11, [R1+0x1468] ;  /* 0x00146800010b7983 */ /* 0x000ea80000300800 */
[----:B------:R-:W2:Y:S04]  /*442d0*/  LDL.LU R23, [R1+0x14a8] ;  /* 0x0014a80001177983 */ /* 0x000ea80000300800 */
[----:B------:R1:W-:Y:S01]  /*442e0*/  LDGSTS.E [R7+0x23900], desc[UR8][R8.64], P0 ;  /* 0x2390000008077fae */ /* 0x0003e20008121848 */
[----:B----4-:R-:W-:-:S05]  /*442f0*/  IADD3 R22, P1, R22, R0, RZ ;  /* 0x0000000016167210 */ /* 0x010fca0007f3e0ff */
[----:B------:R4:W-:Y:S01]  /*44300*/  STL [R1+0x12e8], R22 ;  /* 0x0012e81601007387 */ /* 0x0009e20000100800 */
[----:B------:R-:W-:Y:S02]  /*44310*/  IADD3 R15, P2, R15, R0, RZ ;  /* 0x000000000f0f7210 */ /* 0x000fe40007f5e0ff */
[----:B---3--:R-:W-:Y:S02]  /*44320*/  IADD3.X R26, R26, R2, RZ, P1, !PT ;  /* 0x000000021a1a7210 */ /* 0x008fe40000ffe4ff */
[----:B-1----:R-:W-:Y:S01]  /*44330*/  MOV R8, R22 ;  /* 0x0000001600087202 */ /* 0x002fe20000000f00 */
[----:B------:R-:W-:Y:S02]  /*44340*/  IMAD.X R25, R25, 0x1, R2, P2 ;  /* 0x0000000119197824 */ /* 0x000fe400010e0602 */
[----:B------:R1:W-:Y:S01]  /*44350*/  STL [R1+0x12e4], R26 ;  /* 0x0012e41a01007387 */ /* 0x0003e20000100800 */
[----:B------:R-:W-:-:S03]  /*44360*/  IMAD.MOV.U32 R9, RZ, RZ, R26 ;  /* 0x000000ffff097224 */ /* 0x000fc600078e001a */
[----:B------:R3:W-:Y:S04]  /*44370*/  STL [R1+0x1328], R15 ;  /* 0x0013280f01007387 */ /* 0x0007e80000100800 */
[----:B----4-:R-:W4:Y:S04]  /*44380*/  LDL.LU R22, [R1+0x1464] ;  /* 0x0014640001167983 */ /* 0x010f280000300800 */
[----:B------:R3:W-:Y:S04]  /*44390*/  STL [R1+0x1324], R25 ;  /* 0x0013241901007387 */ /* 0x0007e80000100800 */
[----:B-1----:R-:W4:Y:S04]  /*443a0*/  LDL.LU R26, [R1+0x14a4] ;  /* 0x0014a400011a7983 */ /* 0x002f280000300800 */
[----:B------:R1:W-:Y:S02]  /*443b0*/  LDGSTS.E [R7+0x24100], desc[UR8][R8.64], P0 ;  /* 0x2410000008077fae */ /* 0x0003e40008121848 */
[----:B-1----:R-:W-:Y:S01]  /*443c0*/  MOV R8, R15 ;  /* 0x0000000f00087202 */ /* 0x002fe20000000f00 */
[----:B------:R-:W-:Y:S01]  /*443d0*/  IMAD.MOV.U32 R9, RZ, RZ, R25 ;  /* 0x000000ffff097224 */ /* 0x000fe200078e0019 */
[----:B---3--:R-:W3:Y:S04]  /*443e0*/  LDL.LU R15, [R1+0x10f0] ;  /* 0x0010f000010f7983 */ /* 0x008ee80000300800 */
[----:B------:R1:W-:Y:S04]  /*443f0*/  LDGSTS.E [R7+0x24900], desc[UR8][R8.64], P0 ;  /* 0x2490000008077fae */ /* 0x0003e80008121848 */
[----:B------:R-:W3:Y:S01]  /*44400*/  LDL.LU R25, [R1+0x1130] ;  /* 0x0011300001197983 */ /* 0x000ee20000300800 */
[----:B------:R-:W-:-:S04]  /*44410*/  IADD3 R29, P1, R29, R0, RZ ;  /* 0x000000001d1d7210 */ /* 0x000fc80007f3e0ff */
[----:B-1----:R-:W-:Y:S02]  /*44420*/  MOV R8, R29 ;  /* 0x0000001d00087202 */ /* 0x002fe40000000f00 */
[----:B------:R-:W-:Y:S02]  /*44430*/  IADD3 R20, P2, R20, R0, RZ ;  /* 0x0000000014147210 */ /* 0x000fe40007f5e0ff */
[----:B------:R-:W-:Y:S01]  /*44440*/  IADD3.X R30, R30, R2, RZ, P1, !PT ;  /* 0x000000021e1e7210 */ /* 0x000fe20000ffe4ff */
[----:B------:R-:W-:Y:S02]  /*44450*/  STL [R1+0x1368], R29 ;  /* 0x0013681d01007387 */ /* 0x000fe40000100800 */
[----:B--2---:R-:W-:Y:S02]  /*44460*/  IMAD.X R27, R27, 0x1, R2, P2 ;  /* 0x000000011b1b7824 */ /* 0x004fe400010e0602 */
[----:B------:R-:W-:Y:S01]  /*44470*/  IMAD.MOV.U32 R9, RZ, RZ, R30 ;  /* 0x000000ffff097224 */ /* 0x000fe200078e001e */
[----:B------:R-:W-:Y:S04]  /*44480*/  STL [R1+0x1364], R30 ;  /* 0x0013641e01007387 */ /* 0x000fe80000100800 */
[----:B------:R1:W-:Y:S04]  /*44490*/  STL [R1+0x13a8], R20 ;  /* 0x0013a81401007387 */ /* 0x0003e80000100800 */
[----:B------:R2:W-:Y:S04]  /*444a0*/  LDGSTS.E [R7+0x25100], desc[UR8][R8.64], P0 ;  /* 0x2510000008077fae */ /* 0x0005e80008121848 */
[----:B------:R1:W-:Y:S01]  /*444b0*/  STL [R1+0x13a4], R27 ;  /* 0x0013a41b01007387 */ /* 0x0003e20000100800 */
[----:B--2---:R-:W-:-:S03]  /*444c0*/  MOV R8, R20 ;  /* 0x0000001400087202 */ /* 0x004fc60000000f00 */
[----:B-1----:R-:W2:Y:S01]  /*444d0*/  LDL.LU R20, [R1+0x10ec] ;  /* 0x0010ec0001147983 */ /* 0x002ea20000300800 */
[-C--:B------:R-:W-:Y:S01]  /*444e0*/  IADD3 R12, P1, R12, R0.reuse, RZ ;  /* 0x000000000c0c7210 */ /* 0x080fe20007f3e0ff */
[----:B------:R-:W-:Y:S02]  /*444f0*/  IMAD.MOV.U32 R9, RZ, RZ, R27 ;  /* 0x000000ffff097224 */ /* 0x000fe400078e001b */
[----:B------:R-:W2:Y:S01]  /*44500*/  LDL.LU R27, [R1+0x112c] ;  /* 0x00112c00011b7983 */ /* 0x000ea20000300800 */
[----:B------:R-:W-:-:S03]  /*44510*/  IADD3 R21, P2, R21, R0, RZ ;  /* 0x0000000015157210 */ /* 0x000fc60007f5e0ff */
[----:B------:R1:W-:Y:S04]  /*44520*/  LDGSTS.E [R7+0x25900], desc[UR8][R8.64], P0 ;  /* 0x2590000008077fae */ /* 0x0003e80008121848 */
[----:B------:R1:W-:Y:S02]  /*44530*/  STL [R1+0x13e8], R12 ;  /* 0x0013e80c01007387 */ /* 0x0003e40000100800 */
[----:B-1----:R-:W-:Y:S02]  /*44540*/  MOV R8, R12 ;  /* 0x0000000c00087202 */ /* 0x002fe40000000f00 */
[----:B------:R-:W-:-:S05]  /*44550*/  IADD3.X R24, R24, R2, RZ, P1, !PT ;  /* 0x0000000218187210 */ /* 0x000fca0000ffe4ff */
[----:B------:R1:W-:Y:S01]  /*44560*/  STL [R1+0x13e4], R24 ;  /* 0x0013e41801007387 */ /* 0x0003e20000100800 */
[----:B------:R-:W-:Y:S02]  /*44570*/  IMAD.MOV.U32 R9, RZ, RZ, R24 ;  /* 0x000000ffff097224 */ /* 0x000fe400078e0018 */
[----:B------:R-:W-:Y:S01]  /*44580*/  IMAD.X R28, R28, 0x1, R2, P2 ;  /* 0x000000011c1c7824 */ /* 0x000fe200010e0602 */
[----:B------:R1:W-:Y:S04]  /*44590*/  STL [R1+0x1428], R21 ;  /* 0x0014281501007387 */ /* 0x0003e80000100800 */
[----:B------:R-:W2:Y:S04]  /*445a0*/  LDL.LU R12, [R1+0x1170] ;  /* 0x00117000010c7983 */ /* 0x000ea80000300800 */
[----:B------:R1:W-:Y:S04]  /*445b0*/  STL [R1+0x1424], R28 ;  /* 0x0014241c01007387 */ /* 0x0003e80000100800 */
[----:B------:R1:W-:Y:S04]  /*445c0*/  LDGSTS.E [R7+0x26100], desc[UR8][R8.64], P0 ;  /* 0x2610000008077fae */ /* 0x0003e80008121848 */
[----:B-1----:R-:W2:Y:S01]  /*445d0*/  LDL.LU R24, [R1+0x11b0] ;  /* 0x0011b00001187983 */ /* 0x002ea20000300800 */
[----:B------:R-:W-:-:S03]  /*445e0*/  MOV R8, R21 ;  /* 0x0000001500087202 */ /* 0x000fc60000000f00 */
[----:B------:R-:W2:Y:S01]  /*445f0*/  LDL.LU R21, [R1+0x116c] ;  /* 0x00116c0001157983 */ /* 0x000ea20000300800 */
[----:B------:R-:W-:-:S03]  /*44600*/  IMAD.MOV.U32 R9, RZ, RZ, R28 ;  /* 0x000000ffff097224 */ /* 0x000fc600078e001c */
[----:B------:R-:W2:Y:S01]  /*44610*/  LDL.LU R28, [R1+0x11ac] ;  /* 0x0011ac00011c7983 */ /* 0x000ea20000300800 */
[-C--:B------:R-:W-:Y:S02]  /*44620*/  IADD3 R11, P1, R11, R0.reuse, RZ ;  /* 0x000000000b0b7210 */ /* 0x080fe40007f3e0ff */
[----:B------:R-:W-:Y:S01]  /*44630*/  IADD3 R23, P2, R23, R0, RZ ;  /* 0x0000000017177210 */ /* 0x000fe20007f5e0ff */
[----:B------:R1:W-:Y:S04]  /*44640*/  LDGSTS.E [R7+0x26900], desc[UR8][R8.64], P0 ;  /* 0x2690000008077fae */ /* 0x0003e80008121848 */
[----:B------:R-:W-:Y:S01]  /*44650*/  STL [R1+0x1468], R11 ;  /* 0x0014680b01007387 */ /* 0x000fe20000100800 */
[----:B-1----:R-:W-:Y:S02]  /*44660*/  MOV R8, R11 ;  /* 0x0000000b00087202 */ /* 0x002fe40000000f00 */
[----:B----4-:R-:W-:-:S05]  /*44670*/  IADD3.X R22, R22, R2, RZ, P1, !PT ;  /* 0x0000000216167210 */ /* 0x010fca0000ffe4ff */
[----:B------:R1:W-:Y:S01]  /*44680*/  STL [R1+0x1464], R22 ;  /* 0x0014641601007387 */ /* 0x0003e20000100800 */
[----:B------:R-:W-:Y:S02]  /*44690*/  IMAD.MOV.U32 R9, RZ, RZ, R22 ;  /* 0x000000ffff097224 */ /* 0x000fe400078e0016 */
[----:B------:R-:W-:Y:S01]  /*446a0*/  IMAD.X R26, R26, 0x1, R2, P2 ;  /* 0x000000011a1a7824 */ /* 0x000fe200010e0602 */
[----:B------:R-:W-:Y:S04]  /*446b0*/  STL [R1+0x14a8], R23 ;  /* 0x0014a81701007387 */ /* 0x000fe80000100800 */
[----:B------:R4:W-:Y:S04]  /*446c0*/  LDGSTS.E [R7+0x27100], desc[UR8][R8.64], P0 ;  /* 0x2710000008077fae */ /* 0x0009e80008121848 */
[----:B-1----:R-:W2:Y:S04]  /*446d0*/  LDL.LU R22, [R1+0x11f0] ;  /* 0x0011f00001167983 */ /* 0x002ea80000300800 */
[----:B------:R1:W-:Y:S04]  /*446e0*/  STL [R1+0x14a4], R26 ;  /* 0x0014a41a01007387 */ /* 0x0003e80000100800 */
[----:B------:R-:W2:Y:S01]  /*446f0*/  LDL.LU R11, [R1+0x1230] ;  /* 0x00123000010b7983 */ /* 0x000ea20000300800 */
[----:B----4-:R-:W-:Y:S01]  /*44700*/  IMAD.MOV.U32 R9, RZ, RZ, R26 ;  /* 0x000000ffff097224 */ /* 0x010fe200078e001a */
[----:B------:R-:W-:-:S02]  /*44710*/  MOV R8, R23 ;  /* 0x0000001700087202 */ /* 0x000fc40000000f00 */
[----:B-1----:R-:W4:Y:S01]  /*44720*/  LDL.LU R26, [R1+0x11ec] ;  /* 0x0011ec00011a7983 */ /* 0x002f220000300800 */
[----:B---3--:R-:W-:-:S03]  /*44730*/  IADD3 R15, P1, R15, R0, RZ ;  /* 0x000000000f0f7210 */ /* 0x008fc60007f3e0ff */
[----:B------:R-:W3:Y:S01]  /*44740*/  LDL.LU R23, [R1+0x122c] ;  /* 0x00122c0001177983 */ /* 0x000ee20000300800 */
[----:B------:R-:W-:-:S03]  /*44750*/  IADD3 R25, P2, R25, R0, RZ ;  /* 0x0000000019197210 */ /* 0x000fc60007f5e0ff */
[----:B------:R1:W-:Y:S04]  /*44760*/  LDGSTS.E [R7+0x27900], desc[UR8][R8.64], P0 ;  /* 0x2790000008077fae */ /* 0x0003e80008121848 */
[----:B------:R2:W-:Y:S01]  /*44770*/  STL [R1+0x10f0], R15 ;  /* 0x0010f00f01007387 */ /* 0x0005e20000100800 */
[----:B-1----:R-:W-:-:S03]  /*44780*/  LOP3.LUT R7, R10, 0x20, RZ, 0x3c, !PT ;  /* 0x000000200a077812 */ /* 0x002fc600078e3cff */
[----:B------:R-:W-:Y:S01]  /*44790*/  STL [R1+0x1130], R25 ;  /* 0x0011301901007387 */ /* 0x000fe20000100800 */
[----:B------:R-:W-:Y:S02]  /*447a0*/  IMAD.MOV.U32 R8, RZ, RZ, R15 ;  /* 0x000000ffff087224 */ /* 0x000fe400078e000f */
[----:B------:R-:W-:Y:S01]  /*447b0*/  VIADD R7, R7, UR7 ;  /* 0x0000000707077c36 */ /* 0x000fe20008000000 */
[----:B--2---:R-:W-:-:S04]  /*447c0*/  IADD3.X R20, R20, R2, RZ, P1, !PT ;  /* 0x0000000214147210 */ /* 0x004fc80000ffe4ff */
[----:B------:R-:W-:Y:S01]  /*447d0*/  MOV R9, R20 ;  /* 0x0000001400097202 */ /* 0x000fe20000000f00 */
[----:B------:R1:W-:Y:S01]  /*447e0*/  STL [R1+0x10ec], R20 ;  /* 0x0010ec1401007387 */ /* 0x0003e20000100800 */
[----:B------:R-:W-:-:S03]  /*447f0*/  IADD3.X R27, R27, R2, RZ, P2, !PT ;  /* 0x000000021b1b7210 */ /* 0x000fc600017fe4ff */
[----:B------:R-:W2:Y:S04]  /*44800*/  LDL.LU R15, [R1+0x1270] ;  /* 0x00127000010f7983 */ /* 0x000ea80000300800 */
[----:B------:R1:W-:Y:S04]  /*44810*/  LDGSTS.E [R7+0x20200], desc[UR8][R8.64], P0 ;  /* 0x2020000008077fae */ /* 0x0003e80008121848 */
[----:B-1----:R-:W2:Y:S04]  /*44820*/  LDL.LU R20, [R1+0x12b0] ;  /* 0x0012b00001147983 */ /* 0x002ea80000300800 */
[----:B------:R1:W-:Y:S01]  /*44830*/  STL [R1+0x112c], R27 ;  /* 0x00112c1b01007387 */ /* 0x0003e20000100800 */
[----:B------:R-:W-:Y:S01]  /*44840*/  MOV R9, R27 ;  /* 0x0000001b00097202 */ /* 0x000fe20000000f00 */
[----:B------:R-:W-:-:S02]  /*44850*/  IMAD.MOV.U32 R8, RZ, RZ, R25 ;  /* 0x000000ffff087224 */ /* 0x000fc400078e0019 */
[----:B-1----:R-:W2:Y:S04]  /*44860*/  LDL.LU R27, [R1+0x126c] ;  /* 0x00126c00011b7983 */ /* 0x002ea80000300800 */
[----:B------:R-:W2:Y:S01]  /*44870*/  LDL.LU R25, [R1+0x12ac] ;  /* 0x0012ac0001197983 */ /* 0x000ea20000300800 */
[----:B------:R-:W-:-:S03]  /*44880*/  IADD3 R12, P1, R12, R0, RZ ;  /* 0x000000000c0c7210 */ /* 0x000fc60007f3e0ff */
[----:B------:R1:W-:Y:S04]  /*44890*/  LDGSTS.E [R7+0x20a00], desc[UR8][R8.64], P0 ;  /* 0x20a0000008077fae */ /* 0x0003e80008121848 */
[----:B------:R-:W-:Y:S01]  /*448a0*/  STL [R1+0x1170], R12 ;  /* 0x0011700c01007387 */ /* 0x000fe20000100800 */
[----:B------:R-:W-:Y:S01]  /*448b0*/  IADD3 R24, P2, R24, R0, RZ ;  /* 0x0000000018187210 */ /* 0x000fe20007f5e0ff */
[----:B-1----:R-:W-:Y:S02]  /*448c0*/  IMAD.MOV.U32 R8, RZ, RZ, R12 ;  /* 0x000000ffff087224 */ /* 0x002fe400078e000c */
[----:B------:R-:W-:Y:S01]  /*448d0*/  IMAD.X R21, R21, 0x1, R2, P1 ;  /* 0x0000000115157824 */ /* 0x000fe200008e0602 */
[----:B------:R-:W-:-:S04]  /*448e0*/  IADD3.X R28, R28, R2, RZ, P2, !PT ;  /* 0x000000021c1c7210 */ /* 0x000fc800017fe4ff */
[----:B------:R1:W-:Y:S01]  /*448f0*/  STL [R1+0x116c], R21 ;  /* 0x00116c1501007387 */ /* 0x0003e20000100800 */
[----:B------:R-:W-:-:S03]  /*44900*/  MOV R9, R21 ;  /* 0x0000001500097202 */ /* 0x000fc60000000f00 */
[----:B------:R-:W-:Y:S04]  /*44910*/  STL [R1+0x11b0], R24 ;  /* 0x0011b01801007387 */ /* 0x000fe80000100800 */
[----:B------:R1:W-:Y:S04]  /*44920*/  LDGSTS.E [R7+0x21200], desc[UR8][R8.64], P0 ;  /* 0x2120000008077fae */ /* 0x0003e80008121848 */
[----:B-1----:R-:W2:Y:S04]  /*44930*/  LDL.LU R21, [R1+0x12f0] ;  /* 0x0012f00001157983 */ /* 0x002ea80000300800 */
[----:B------:R1:W-:Y:S04]  /*44940*/  STL [R1+0x11ac], R28 ;  /* 0x0011ac1c01007387 */ /* 0x0003e80000100800 */
[----:B------:R-:W2:Y:S01]  /*44950*/  LDL.LU R12, [R1+0x1330] ;  /* 0x00133000010c7983 */ /* 0x000ea20000300800 */
[----:B------:R-:W-:-:S03]  /*44960*/  MOV R9, R28 ;  /* 0x0000001c00097202 */ /* 0x000fc60000000f00 */
[----:B-1----:R-:W2:Y:S01]  /*44970*/  LDL.LU R28, [R1+0x12ec] ;  /* 0x0012ec00011c7983 */ /* 0x002ea20000300800 */
[----:B------:R-:W-:-:S03]  /*44980*/  IMAD.MOV.U32 R8, RZ, RZ, R24 ;  /* 0x000000ffff087224 */ /* 0x000fc600078e0018 */
[----:B------:R-:W2:Y:S04]  /*44990*/  LDL.LU R24, [R1+0x132c] ;  /* 0x00132c0001187983 */ /* 0x000ea80000300800 */
[----:B------:R1:W-:Y:S01]  /*449a0*/  LDGSTS.E [R7+0x21a00], desc[UR8][R8.64], P0 ;  /* 0x21a0000008077fae */ /* 0x0003e20008121848 */
[----:B------:R-:W-:-:S05]  /*449b0*/  IADD3 R22, P1, R22, R0, RZ ;  /* 0x0000000016167210 */ /* 0x000fca0007f3e0ff */
[----:B------:R1:W-:Y:S01]  /*449c0*/  STL [R1+0x11f0], R22 ;  /* 0x0011f01601007387 */ /* 0x0003e20000100800 */
[----:B------:R-:W-:Y:S01]  /*449d0*/  IADD3 R11, P2, R11, R0, RZ ;  /* 0x000000000b0b7210 */ /* 0x000fe20007f5e0ff */
[----:B----4-:R-:W-:-:S03]  /*449e0*/  IMAD.X R26, R26, 0x1, R2, P1 ;  /* 0x000000011a1a7824 */ /* 0x010fc600008e0602 */
[----:B---3--:R-:W-:Y:S02]  /*449f0*/  IADD3.X R23, R23, R2, RZ, P2, !PT ;  /* 0x0000000217177210 */ /* 0x008fe400017fe4ff */
[----:B------:R3:W-:Y:S04]  /*44a00*/  STL [R1+0x11ec], R26 ;  /* 0x0011ec1a01007387 */ /* 0x0007e80000100800 */
[----:B------:R4:W-:Y:S01]  /*44a10*/  STL [R1+0x1230], R11 ;  /* 0x0012300b01007387 */ /* 0x0009e20000100800 */
[----:B-1----:R-:W-:-:S03]  /*44a20*/  IMAD.MOV.U32 R8, RZ, RZ, R22 ;  /* 0x000000ffff087224 */ /* 0x002fc600078e0016 */
[----:B------:R-:W2:Y:S04]  /*44a30*/  LDL.LU R29, [R1+0x1370] ;  /* 0x00137000011d7983 */ /* 0x000ea80000300800 */
[----:B------:R1:W-:Y:S01]  /*44a40*/  STL [R1+0x122c], R23 ;  /* 0x00122c1701007387 */ /* 0x0003e20000100800 */
[----:B------:R-:W-:-:S03]  /*44a50*/  MOV R9, R26 ;  /* 0x0000001a00097202 */ /* 0x000fc60000000f00 */
[----:B------:R-:W2:Y:S04]  /*44a60*/  LDL.LU R22, [R1+0x13b0] ;  /* 0x0013b00001167983 */ /* 0x000ea80000300800 */
[----:B------:R-:W2:Y:S04]  /*44a70*/  LDL.LU R30, [R1+0x136c] ;  /* 0x00136c00011e7983 */ /* 0x000ea80000300800 */
[----:B---3--:R-:W3:Y:S04]  /*44a80*/  LDL.LU R26, [R1+0x13ac] ;  /* 0x0013ac00011a7983 */ /* 0x008ee80000300800 */
[----:B------:R4:W-:Y:S02]  /*44a90*/  LDGSTS.E [R7+0x22200], desc[UR8][R8.64], P0 ;  /* 0x2220000008077fae */ /* 0x0009e40008121848 */
[----:B----4-:R-:W-:Y:S01]  /*44aa0*/  IMAD.MOV.U32 R8, RZ, RZ, R11 ;  /* 0x000000ffff087224 */ /* 0x010fe200078e000b */
[----:B------:R-:W-:Y:S01]  /*44ab0*/  MOV R9, R23 ;  /* 0x0000001700097202 */ /* 0x000fe20000000f00 */
[----:B------:R-:W4:Y:S04]  /*44ac0*/  LDL.LU R11, [R1+0x13f0] ;  /* 0x0013f000010b7983 */ /* 0x000f280000300800 */
[----:B-1----:R-:W4:Y:S04]  /*44ad0*/  LDL.LU R23, [R1+0x1430] ;  /* 0x0014300001177983 */ /* 0x002f280000300800 */
[----:B------:R1:W-:Y:S01]  /*44ae0*/  LDGSTS.E [R7+0x22a00], desc[UR8][R8.64], P0 ;  /* 0x22a0000008077fae */ /* 0x0003e20008121848 */
[----:B--2---:R-:W-:-:S05]  /*44af0*/  IADD3 R15, P1, R15, R0, RZ ;  /* 0x000000000f0f7210 */ /* 0x004fca0007f3e0ff */
[----:B------:R2:W-:Y:S01]  /*44b00*/  STL [R1+0x1270], R15 ;  /* 0x0012700f01007387 */ /* 0x0005e20000100800 */
[----:B------:R-:W-:Y:S01]  /*44b10*/  IADD3 R20, P2, R20, R0, RZ ;  /* 0x0000000014147210 */ /* 0x000fe20007f5e0ff */
[----:B-1----:R-:W-:Y:S02]  /*44b20*/  IMAD.MOV.U32 R8, RZ, RZ, R15 ;  /* 0x000000ffff087224 */ /* 0x002fe400078e000f */
[----:B------:R-:W-:Y:S01]  /*44b30*/  IMAD.X R27, R27, 0x1, R2, P1 ;  /* 0x000000011b1b7824 */ /* 0x000fe200008e0602 */
[----:B------:R-:W-:-:S04]  /*44b40*/  IADD3.X R25, R25, R2, RZ, P2, !PT ;  /* 0x0000000219197210 */ /* 0x000fc800017fe4ff */
[----:B------:R1:W-:Y:S04]  /*44b50*/  STL [R1+0x126c], R27 ;  /* 0x00126c1b01007387 */ /* 0x0003e80000100800 */
[----:B------:R1:W-:Y:S04]  /*44b60*/  STL [R1+0x12b0], R20 ;  /* 0x0012b01401007387 */ /* 0x0003e80000100800 */
[----:B--2---:R-:W2:Y:S01]  /*44b70*/  LDL.LU R15, [R1+0x13ec] ;  /* 0x0013ec00010f7983 */ /* 0x004ea20000300800 */
[----:B------:R-:W-:-:S03]  /*44b80*/  MOV R9, R27 ;  /* 0x0000001b00097202 */ /* 0x000fc60000000f00 */
[----:B------:R1:W-:Y:S04]  /*44b90*/  STL [R1+0x12ac], R25 ;  /* 0x0012ac1901007387 */ /* 0x0003e80000100800 */
[----:B-1----:R-:W2:Y:S04]  /*44ba0*/  LDL.LU R27, [R1+0x142c] ;  /* 0x00142c00011b7983 */ /* 0x002ea80000300800 */
[----:B------:R1:W-:Y:S02]  /*44bb0*/  LDGSTS.E [R7+0x23200], desc[UR8][R8.64], P0 ;  /* 0x2320000008077fae */ /* 0x0003e40008121848 */
[----:B-1----:R-:W-:Y:S01]  /*44bc0*/  IMAD.MOV.U32 R8, RZ, RZ, R20 ;  /* 0x000000ffff087224 */ /* 0x002fe200078e0014 */
[----:B------:R-:W-:Y:S01]  /*44bd0*/  MOV R9, R25 ;  /* 0x0000001900097202 */ /* 0x000fe20000000f00 */
[----:B------:R-:W2:Y:S04]  /*44be0*/  LDL.LU R20, [R1+0x1470] ;  /* 0x0014700001147983 */ /* 0x000ea80000300800 */
[----:B------:R-:W2:Y:S01]  /*44bf0*/  LDL.LU R25, [R1+0x14b0] ;  /* 0x0014b00001197983 */ /* 0x000ea20000300800 */
[----:B------:R-:W-:-:S03]  /*44c00*/  IADD3 R21, P1, R21, R0, RZ ;  /* 0x0000000015157210 */ /* 0x000fc60007f3e0ff */
[----:B------:R1:W-:Y:S04]  /*44c10*/  LDGSTS.E [R7+0x23a00], desc[UR8][R8.64], P0 ;  /* 0x23a0000008077fae */ /* 0x0003e80008121848 */
[----:B------:R1:W-:Y:S01]  /*44c20*/  STL [R1+0x12f0], R21 ;  /* 0x0012f01501007387 */ /* 0x0003e20000100800 */
[----:B------:R-:W-:Y:S01]  /*44c30*/  IADD3 R12, P2, R12, R0, RZ ;  /* 0x000000000c0c7210 */ /* 0x000fe20007f5e0ff */
[----:B------:R-:W-:Y:S02]  /*44c40*/  IMAD.X R28, R28, 0x1, R2, P1 ;  /* 0x000000011c1c7824 */ /* 0x000fe400008e0602 */
[----:B-1----:R-:W-:Y:S01]  /*44c50*/  IMAD.MOV.U32 R8, RZ, RZ, R21 ;  /* 0x000000ffff087224 */ /* 0x002fe200078e0015 */
[----:B------:R-:W-:Y:S02]  /*44c60*/  IADD3.X R24, R24, R2, RZ, P2, !PT ;  /* 0x0000000218187210 */ /* 0x000fe400017fe4ff */
[----:B------:R1:W-:Y:S04]  /*44c70*/  STL [R1+0x12ec], R28 ;  /* 0x0012ec1c01007387 */ /* 0x0003e80000100800 */
[----:B------:R1:W-:Y:S04]  /*44c80*/  STL [R1+0x1330], R12 ;  /* 0x0013300c01007387 */ /* 0x0003e80000100800 */
[----:B------:R-:W2:Y:S01]  /*44c90*/  LDL.LU R21, [R1+0x146c] ;  /* 0x00146c0001157983 */ /* 0x000ea20000300800 */
[----:B------:R-:W-:-:S03]  /*44ca0*/  MOV R9, R28 ;  /* 0x0000001c00097202 */ /* 0x000fc60000000f00 */
[----:B------:R1:W-:Y:S04]  /*44cb0*/  STL [R1+0x132c], R24 ;  /* 0x00132c1801007387 */ /* 0x0003e80000100800 */
[----:B-1----:R-:W2:Y:S04]  /*44cc0*/  LDL.LU R28, [R1+0x14ac] ;  /* 0x0014ac00011c7983 */ /* 0x002ea80000300800 */
[----:B------:R1:W-:Y:S02]  /*44cd0*/  LDGSTS.E [R7+0x24200], desc[UR8][R8.64], P0 ;  /* 0x2420000008077fae */ /* 0x0003e40008121848 */
[----:B-1----:R-:W-:Y:S01]  /*44ce0*/  IMAD.MOV.U32 R8, RZ, RZ, R12 ;  /* 0x000000ffff087224 */ /* 0x002fe200078e000c */
[----:B------:R-:W-:Y:S01]  /*44cf0*/  MOV R9, R24 ;  /* 0x0000001800097202 */ /* 0x000fe20000000f00 */
[----:B------:R-:W2:Y:S04]  /*44d00*/  LDL.LU R12, [R1+0x10f8] ;  /* 0x0010f800010c7983 */ /* 0x000ea80000300800 */
[----:B------:R1:W-:Y:S04]  /*44d10*/  LDGSTS.E [R7+0x24a00], desc[UR8][R8.64], P0 ;  /* 0x24a0000008077fae */ /* 0x0003e80008121848 */
[----:B------:R-:W2:Y:S01]  /*44d20*/  LDL.LU R24, [R1+0x1138] ;  /* 0x0011380001187983 */ /* 0x000ea20000300800 */
[----:B------:R-:W-:-:S05]  /*44d30*/  IADD3 R29, P1, R29, R0, RZ ;  /* 0x000000001d1d7210 */ /* 0x000fca0007f3e0ff */
[----:B-1----:R-:W-:Y:S01]  /*44d40*/  IMAD.MOV.U32 R8, RZ, RZ, R29 ;  /* 0x000000ffff087224 */ /* 0x002fe200078e001d */
[----:B------:R-:W-:Y:S01]  /*44d50*/  IADD3 R22, P2, R22, R0, RZ ;  /* 0x0000000016167210 */ /* 0x000fe20007f5e0ff */
[----:B------:R-:W-:Y:S01]  /*44d60*/  IMAD.X R30, R30, 0x1, R2, P1 ;  /* 0x000000011e1e7824 */ /* 0x000fe200008e0602 */
[----:B------:R-:W-:Y:S02]  /*44d70*/  STL [R1+0x1370], R29 ;  /* 0x0013701d01007387 */ /* 0x000fe40000100800 */
[----:B---3--:R-:W-:Y:S02]  /*44d80*/  IADD3.X R26, R26, R2, RZ, P2, !PT ;  /* 0x000000021a1a7210 */ /* 0x008fe400017fe4ff */
[----:B------:R-:W-:Y:S01]  /*44d90*/  MOV R9, R30 ;  /* 0x0000001e00097202 */ /* 0x000fe20000000f00 */
[----:B------:R-:W-:Y:S04]  /*44da0*/  STL [R1+0x136c], R30 ;  /* 0x00136c1e01007387 */ /* 0x000fe80000100800 */
[----:B------:R1:W-:Y:S04]  /*44db0*/  STL [R1+0x13b0], R22 ;  /* 0x0013b01601007387 */ /* 0x0003e80000100800 */
[----:B------:R3:W-:Y:S04]  /*44dc0*/  LDGSTS.E [R7+0x25200], desc[UR8][R8.64], P0 ;  /* 0x2520000008077fae */ /* 0x0007e80008121848 */
[----:B------:R1:W-:Y:S01]  /*44dd0*/  STL [R1+0x13ac], R26 ;  /* 0x0013ac1a01007387 */ /* 0x0003e20000100800 */
[----:B----4-:R-:W-:Y:S01]  /*44de0*/  IADD3 R11, P1, R11, R0, RZ ;  /* 0x000000000b0b7210 */ /* 0x010fe20007f3e0ff */
[----:B---3--:R-:W-:-:S02]  /*44df0*/  IMAD.MOV.U32 R8, RZ, RZ, R22 ;  /* 0x000000ffff087224 */ /* 0x008fc400078e0016 */
[----:B-1----:R-:W3:Y:S01]  /*44e00*/  LDL.LU R22, [R1+0x10f4] ;  /* 0x0010f40001167983 */ /* 0x002ee20000300800 */
[----:B------:R-:W-:Y:S02]  /*44e10*/  MOV R9, R26 ;  /* 0x0000001a00097202 */ /* 0x000fe40000000f00 */
[----:B------:R-:W-:Y:S01]  /*44e20*/  IADD3 R23, P2, R23, R0, RZ ;  /* 0x0000000017177210 */ /* 0x000fe20007f5e0ff */
[----:B------:R-:W4:Y:S04]  /*44e30*/  LDL.LU R26, [R1+0x1134] ;  /* 0x00113400011a7983 */ /* 0x000f280000300800 */
[----:B------:R1:W-:Y:S04]  /*44e40*/  LDGSTS.E [R7+0x25a00], desc[UR8][R8.64], P0 ;  /* 0x25a0000008077fae */ /* 0x0003e80008121848 */
[----:B------:R2:W-:Y:S01]  /*44e50*/  STL [R1+0x13f0], R11 ;  /* 0x0013f00b01007387 */ /* 0x0005e20000100800 */
[----:B-1----:R-:W-:-:S02]  /*44e60*/  IMAD.MOV.U32 R8, RZ, RZ, R11 ;  /* 0x000000ffff087224 */ /* 0x002fc400078e000b */
[----:B--2---:R-:W-:-:S05]  /*44e70*/  IMAD.X R15, R15, 0x1, R2, P1 ;  /* 0x000000010f0f7824 */ /* 0x004fca00008e0602 */
[----:B------:R-:W-:Y:S01]  /*44e80*/  MOV R9, R15 ;  /* 0x0000000f00097202 */ /* 0x000fe20000000f00 */
[----:B------:R1:W-:Y:S01]  /*44e90*/  STL [R1+0x13ec], R15 ;  /* 0x0013ec0f01007387 */ /* 0x0003e20000100800 */
[----:B------:R-:W-:-:S03]  /*44ea0*/  IADD3.X R27, R27, R2, RZ, P2, !PT ;  /* 0x000000021b1b7210 */ /* 0x000fc600017fe4ff */
[----:B------:R2:W-:Y:S04]  /*44eb0*/  STL [R1+0x1430], R23 ;  /* 0x0014301701007387 */ /* 0x0005e80000100800 */
[----:B------:R-:W4:Y:S04]  /*44ec0*/  LDL.LU R11, [R1+0x1178] ;  /* 0x00117800010b7983 */ /* 0x000f280000300800 */
[----:B------:R2:W-:Y:S04]  /*44ed0*/  STL [R1+0x142c], R27 ;  /* 0x00142c1b01007387 */ /* 0x0005e80000100800 */
[----:B------:R2:W-:Y:S04]  /*44ee0*/  LDGSTS.E [R7+0x26200], desc[UR8][R8.64], P0 ;  /* 0x2620000008077fae */ /* 0x0005e80008121848 */
[----:B-1----:R-:W4:Y:S01]  /*44ef0*/  LDL.LU R15, [R1+0x11b8] ;  /* 0x0011b800010f7983 */ /* 0x002f220000300800 */
[----:B------:R-:W-:Y:S01]  /*44f00*/  IADD3 R20, P1, R20, R0, RZ ;  /* 0x0000000014147210 */ /* 0x000fe20007f3e0ff */
[----:B--2---:R-:W-:-:S02]  /*44f10*/  IMAD.MOV.U32 R8, RZ, RZ, R23 ;  /* 0x000000ffff087224 */ /* 0x004fc400078e0017 */
[----:B------:R-:W2:Y:S01]  /*44f20*/  LDL.LU R23, [R1+0x1174] ;  /* 0x0011740001177983 */ /* 0x000ea20000300800 */
[----:B------:R-:W-:-:S03]  /*44f30*/  MOV R9, R27 ;  /* 0x0000001b00097202 */ /* 0x000fc60000000f00 */
[----:B------:R-:W2:Y:S01]  /*44f40*/  LDL.LU R27, [R1+0x11b4] ;  /* 0x0011b400011b7983 */ /* 0x000ea20000300800 */
[----:B------:R-:W-:-:S03]  /*44f50*/  IADD3 R25, P2, R25, R0, RZ ;  /* 0x0000000019197210 */ /* 0x000fc60007f5e0ff */
[----:B------:R1:W-:Y:S04]  /*44f60*/  LDGSTS.E [R7+0x26a00], desc[UR8][R8.64], P0 ;  /* 0x26a0000008077fae */ /* 0x0003e80008121848 */
[----:B------:R-:W-:Y:S01]  /*44f70*/  STL [R1+0x1470], R20 ;  /* 0x0014701401007387 */ /* 0x000fe20000100800 */
[----:B-1----:R-:W-:Y:S02]  /*44f80*/  IMAD.MOV.U32 R8, RZ, RZ, R20 ;  /* 0x000000ffff087224 */ /* 0x002fe400078e0014 */
[----:B------:R-:W-:-:S05]  /*44f90*/  IMAD.X R21, R21, 0x1, R2, P1 ;  /* 0x0000000115157824 */ /* 0x000fca00008e0602 */
[----:B------:R-:W-:Y:S01]  /*44fa0*/  MOV R9, R21 ;  /* 0x0000001500097202 */ /* 0x000fe20000000f00 */
[----:B------:R1:W-:Y:S01]  /*44fb0*/  STL [R1+0x146c], R21 ;  /* 0x00146c1501007387 */ /* 0x0003e20000100800 */
[----:B------:R-:W-:-:S03]  /*44fc0*/  IADD3.X R28, R28, R2, RZ, P2, !PT ;  /* 0x000000021c1c7210 */ /* 0x000fc600017fe4ff */
[----:B------:R-:W-:Y:S04]  /*44fd0*/  STL [R1+0x14b0], R25 ;  /* 0x0014b01901007387 */ /* 0x000fe80000100800 */
[----:B------:R1:W-:Y:S04]  /*44fe0*/  LDGSTS.E [R7+0x27200], desc[UR8][R8.64], P0 ;  /* 0x2720000008077fae */ /* 0x0003e80008121848 */
[----:B-1----:R-:W2:Y:S04]  /*44ff0*/  LDL.LU R21, [R1+0x11f8] ;  /* 0x0011f80001157983 */ /* 0x002ea80000300800 */
[----:B------:R1:W-:Y:S04]  /*45000*/  STL [R1+0x14ac], R28 ;  /* 0x0014ac1c01007387 */ /* 0x0003e80000100800 */
[----:B------:R-:W2:Y:S01]  /*45010*/  LDL.LU R20, [R1+0x1238] ;  /* 0x0012380001147983 */ /* 0x000ea20000300800 */
[----:B------:R-:W-:Y:S01]  /*45020*/  MOV R9, R28 ;  /* 0x0000001c00097202 */ /* 0x000fe20000000f00 */
[----:B------:R-:W-:-:S02]  /*45030*/  IMAD.MOV.U32 R8, RZ, RZ, R25 ;  /* 0x000000ffff087224 */ /* 0x000fc400078e0019 */
[----:B-1----:R-:W2:Y:S04]  /*45040*/  LDL.LU R28, [R1+0x11f4] ;  /* 0x0011f400011c7983 */ /* 0x002ea80000300800 */
[----:B------:R-:W2:Y:S01]  /*45050*/  LDL.LU R25, [R1+0x1234] ;  /* 0x0012340001197983 */ /* 0x000ea20000300800 */
[-C--:B------:R-:W-:Y:S02]  /*45060*/  IADD3 R12, P1, R12, R0.reuse, RZ ;  /* 0x000000000c0c7210 */ /* 0x080fe40007f3e0ff */
[----:B------:R-:W-:Y:S01]  /*45070*/  IADD3 R24, P2, R24, R0, RZ ;  /* 0x0000000018187210 */ /* 0x000fe20007f5e0ff */
[----:B------:R1:W-:Y:S04]  /*45080*/  LDGSTS.E [R7+0x27a00], desc[UR8][R8.64], P0 ;  /* 0x27a0000008077fae */ /* 0x0003e80008121848 */
[----:B------:R-:W-:Y:S01]  /*45090*/  STL [R1+0x10f8], R12 ;  /* 0x0010f80c01007387 */ /* 0x000fe20000100800 */
[----:B-1----:R-:W-:-:S03]  /*450a0*/  LOP3.LUT R7, R10, 0x30, RZ, 0x3c, !PT ;  /* 0x000000300a077812 */ /* 0x002fc600078e3cff */
[----:B------:R-:W-:Y:S01]  /*450b0*/  STL [R1+0x1138], R24 ;  /* 0x0011381801007387 */ /* 0x000fe20000100800 */
[----:B------:R-:W-:Y:S02]  /*450c0*/  MOV R8, R12 ;  /* 0x0000000c00087202 */ /* 0x000fe40000000f00 */
[----:B------:R-:W-:Y:S01]  /*450d0*/  IADD3 R7, R7, UR7, RZ ;  /* 0x0000000707077c10 */ /* 0x000fe2000fffe0ff */
[----:B---3--:R-:W-:-:S04]  /*450e0*/  IMAD.X R22, R22, 0x1, R2, P1 ;  /* 0x0000000116167824 */ /* 0x008fc800008e0602 */
[----:B------:R-:W-:Y:S01]  /*450f0*/  IMAD.MOV.U32 R9, RZ, RZ, R22 ;  /* 0x000000ffff097224 */ /* 0x000fe200078e0016 */
[----:B------:R1:W-:Y:S01]  /*45100*/  STL [R1+0x10f4], R22 ;  /* 0x0010f41601007387 */ /* 0x0003e20000100800 */
[----:B----4-:R-:W-:-:S03]  /*45110*/  IMAD.X R26, R26, 0x1, R2, P2 ;  /* 0x000000011a1a7824 */ /* 0x010fc600010e0602 */
[----:B------:R3:W-:Y:S04]  /*45120*/  LDGSTS.E [R7+0x20300], desc[UR8][R8.64], P0 ;  /* 0x2030000008077fae */ /* 0x0007e80008121848 */
[----:B-1----:R-:W4:Y:S04]  /*45130*/  LDL.LU R22, [R1+0x1278] ;  /* 0x0012780001167983 */ /* 0x002f280000300800 */
[----:B------:R-:W4:Y:S01]  /*45140*/  LDL.LU R12, [R1+0x12b8] ;  /* 0x0012b800010c7983 */ /* 0x000f220000300800 */
[----:B---3--:R-:W-:-:S03]  /*45150*/  IMAD.MOV.U32 R9, RZ, RZ, R26 ;  /* 0x000000ffff097224 */ /* 0x008fc600078e001a */
[----:B------:R1:W-:Y:S01]  /*45160*/  STL [R1+0x1134], R26 ;  /* 0x0011341a01007387 */ /* 0x0003e20000100800 */
[----:B------:R-:W-:-:S05]  /*45170*/  MOV R8, R24 ;  /* 0x0000001800087202 */ /* 0x000fca0000000f00 */
[----:B------:R3:W-:Y:S04]  /*45180*/  LDGSTS.E [R7+0x20b00], desc[UR8][R8.64], P0 ;  /* 0x20b0000008077fae */ /* 0x0007e80008121848 */
[----:B-1----:R-:W4:Y:S04]  /*45190*/  LDL.LU R26, [R1+0x1274] ;  /* 0x00127400011a7983 */ /* 0x002f280000300800 */
[----:B------:R-:W4:Y:S01]  /*451a0*/  LDL.LU R24, [R1+0x12b4] ;  /* 0x0012b40001187983 */ /* 0x000f220000300800 */
[----:B------:R-:W-:-:S04]  /*451b0*/  IADD3 R11, P1, R11, R0, RZ ;  /* 0x000000000b0b7210 */ /* 0x000fc80007f3e0ff */
[----:B---3--:R-:W-:Y:S01]  /*451c0*/  MOV R8, R11 ;  /* 0x0000000b00087202 */ /* 0x008fe20000000f00 */
[----:B------:R-:W-:Y:S01]  /*451d0*/  STL [R1+0x1178], R11 ;  /* 0x0011780b01007387 */ /* 0x000fe20000100800 */
[----:B------:R-:W-:Y:S02]  /*451e0*/  IADD3 R15, P2, R15, R0, RZ ;  /* 0x000000000f0f7210 */ /* 0x000fe40007f5e0ff */
[----:B--2---:R-:W-:-:S03]  /*451f0*/  IADD3.X R23, R23, R2, RZ, P1, !PT ;  /* 0x0000000217177210 */ /* 0x004fc60000ffe4ff */
[----:B------:R-:W-:Y:S02]  /*45200*/  IMAD.X R27, R27, 0x1, R2, P2 ;  /* 0x000000011b1b7824 */ /* 0x000fe400010e0602 */
[----:B------:R1:W-:Y:S01]  /*45210*/  STL [R1+0x1174], R23 ;  /* 0x0011741701007387 */ /* 0x0003e20000100800 */
[----:B------:R-:W-:-:S03]  /*45220*/  IMAD.MOV.U32 R9, RZ, RZ, R23 ;  /* 0x000000ffff097224 */ /* 0x000fc600078e0017 */
[----:B------:R-:W-:Y:S04]  /*45230*/  STL [R1+0x11b8], R15 ;  /* 0x0011b80f01007387 */ /* 0x000fe80000100800 */
[----:B------:R2:W-:Y:S04]  /*45240*/  LDGSTS.E [R7+0x21300], desc[UR8][R8.64], P0 ;  /* 0x2130000008077fae */ /* 0x0005e80008121848 */
[----:B-1----:R-:W3:Y:S04]  /*45250*/  LDL.LU R23, [R1+0x12f8] ;  /* 0x0012f80001177983 */ /* 0x002ee80000300800 */
[----:B------:R1:W-:Y:S04]  /*45260*/  STL [R1+0x11b4], R27 ;  /* 0x0011b41b01007387 */ /* 0x0003e80000100800 */
[----:B------:R-:W3:Y:S01]  /*45270*/  LDL.LU R11, [R1+0x1338] ;  /* 0x00133800010b7983 */ /* 0x000ee20000300800 */
[----:B--2---:R-:W-:-:S03]  /*45280*/  IMAD.MOV.U32 R9, RZ, RZ, R27 ;  /* 0x000000ffff097224 */ /* 0x004fc600078e001b */
[----:B-1----:R-:W2:Y:S01]  /*45290*/  LDL.LU R27, [R1+0x12f4] ;  /* 0x0012f400011b7983 */ /* 0x002ea20000300800 */
[----:B------:R-:W-:-:S03]  /*452a0*/  MOV R8, R15 ;  /* 0x0000000f00087202 */ /* 0x000fc60000000f00 */
[----:B------:R-:W2:Y:S04]  /*452b0*/  LDL.LU R15, [R1+0x1334] ;  /* 0x00133400010f7983 */ /* 0x000ea80000300800 */
[----:B------:R1:W-:Y:S01]  /*452c0*/  LDGSTS.E [R7+0x21b00], desc[UR8][R8.64], P0 ;  /* 0x21b0000008077fae */ /* 0x0003e20008121848 */
[-C--:B------:R-:W-:Y:S02]  /*452d0*/  IADD3 R21, P1, R21, R0.reuse, RZ ;  /* 0x0000000015157210 */ /* 0x080fe40007f3e0ff */
[----:B------:R-:W-:-:S03]  /*452e0*/  IADD3 R20, P2, R20, R0, RZ ;  /* 0x0000000014147210 */ /* 0x000fc60007f5e0ff */
[----:B------:R1:W-:Y:S01]  /*452f0*/  STL [R1+0x11f8], R21 ;  /* 0x0011f81501007387 */ /* 0x0003e20000100800 */
[----:B------:R-:W-:Y:S01]  /*45300*/  IADD3.X R28, R28, R2, RZ, P1, !PT ;  /* 0x000000021c1c7210 */ /* 0x000fe20000ffe4ff */
[----:B------:R-:W-:-:S04]  /*45310*/  IMAD.X R25, R25, 0x1, R2, P2 ;  /* 0x0000000119197824 */ /* 0x000fc800010e0602 */
[----:B------:R1:W-:Y:S02]  /*45320*/  STL [R1+0x11f4], R28 ;  /* 0x0011f41c01007387 */ /* 0x0003e40000100800 */
[----:B-1----:R-:W-:Y:S02]  /*45330*/  MOV R8, R21 ;  /* 0x0000001500087202 */ /* 0x002fe40000000f00 */
[----:B------:R1:W-:Y:S04]  /*45340*/  STL [R1+0x1238], R20 ;  /* 0x0012381401007387 */ /* 0x0003e80000100800 */
[----:B------:R-:W2:Y:S04]  /*45350*/  LDL.LU R29, [R1+0x1378] ;  /* 0x00137800011d7983 */ /* 0x000ea80000300800 */
[----:B------:R1:W-:Y:S04]  /*45360*/  STL [R1+0x1234], R25 ;  /* 0x0012341901007387 */ /* 0x0003e80000100800 */
[----:B------:R-:W2:Y:S04]  /*45370*/  LDL.LU R21, [R1+0x13b8] ;  /* 0x0013b80001157983 */ /* 0x000ea80000300800 */
[----:B------:R-:W2:Y:S01]  /*45380*/  LDL.LU R30, [R1+0x1374] ;  /* 0x00137400011e7983 */ /* 0x000ea20000300800 */
[----:B------:R-:W-:-:S03]  /*45390*/  IMAD.MOV.U32 R9, RZ, RZ, R28 ;  /* 0x000000ffff097224 */ /* 0x000fc600078e001c */
[----:B------:R-:W2:Y:S04]  /*453a0*/  LDL.LU R28, [R1+0x13b4] ;  /* 0x0013b400011c7983 */ /* 0x000ea80000300800 */
[----:B------:R1:W-:Y:S02]  /*453b0*/  LDGSTS.E [R7+0x22300], desc[UR8][R8.64], P0 ;  /* 0x2230000008077fae */ /* 0x0003e40008121848 */
[----:B-1----:R-:W-:Y:S01]  /*453c0*/  MOV R8, R20 ;  /* 0x0000001400087202 */ /* 0x002fe20000000f00 */
[----:B------:R-:W-:Y:S01]  /*453d0*/  IMAD.MOV.U32 R9, RZ, RZ, R25 ;  /* 0x000000ffff097224 */ /* 0x000fe200078e0019 */
[----:B------:R-:W2:Y:S04]  /*453e0*/  LDL.LU R20, [R1+0x13f8] ;  /* 0x0013f80001147983 */ /* 0x000ea80000300800 */
[----:B------:R-:W2:Y:S04]  /*453f0*/  LDL.LU R25, [R1+0x1438] ;  /* 0x0014380001197983 */ /* 0x000ea80000300800 */
[----:B------:R1:W-:Y:S01]  /*45400*/  LDGSTS.E [R7+0x22b00], desc[UR8][R8.64], P0 ;  /* 0x22b0000008077fae */ /* 0x0003e20008121848 */
[----:B----4-:R-:W-:-:S02]  /*45410*/  IADD3 R22, P1, R22, R0, RZ ;  /* 0x0000000016167210 */ /* 0x010fc40007f3e0ff */
[----:B------:R-:W-:-:S03]  /*45420*/  IADD3 R12, P2, R12, R0, RZ ;  /* 0x000000000c0c7210 */ /* 0x000fc60007f5e0ff */
[----:B------:R4:W-:Y:S01]  /*45430*/  STL [R1+0x1278], R22 ;  /* 0x0012781601007387 */ /* 0x0009e20000100800 */
[----:B-1----:R-:W-:Y:S02]  /*45440*/  MOV R8, R22 ;  /* 0x0000001600087202 */ /* 0x002fe40000000f00 */
[----:B------:R-:W-:Y:S01]  /*45450*/  IADD3.X R26, R26, R2, RZ, P1, !PT ;  /* 0x000000021a1a7210 */ /* 0x000fe20000ffe4ff */
[----:B------:R-:W-:-:S04]  /*45460*/  IMAD.X R24, R24, 0x1, R2, P2 ;  /* 0x0000000118187824 */ /* 0x000fc800010e0602 */
[----:B------:R1:W-:Y:S04]  /*45470*/  STL [R1+0x1274], R26 ;  /* 0x0012741a01007387 */ /* 0x0003e80000100800 */
[----:B------:R1:W-:Y:S01]  /*45480*/  STL [R1+0x12b8], R12 ;  /* 0x0012b80c01007387 */ /* 0x0003e20000100800 */
[----:B------:R-:W-:-:S03]  /*45490*/  IMAD.MOV.U32 R9, RZ, RZ, R26 ;  /* 0x000000ffff097224 */ /* 0x000fc600078e001a */
[----:B----4-:R-:W4:Y:S04]  /*454a0*/  LDL.LU R22, [R1+0x13f4] ;  /* 0x0013f40001167983 */ /* 0x010f280000300800 */
[----:B------:R1:W-:Y:S04]  /*454b0*/  STL [R1+0x12b4], R24 ;  /* 0x0012b41801007387 */ /* 0x0003e80000100800 */
[----:B-1----:R-:W4:Y:S04]  /*454c0*/  LDL.LU R26, [R1+0x1434] ;  /* 0x00143400011a7983 */ /* 0x002f280000300800 */
[----:B------:R1:W-:Y:S02]  /*454d0*/  LDGSTS.E [R7+0x23300], desc[UR8][R8.64], P0 ;  /* 0x2330000008077fae */ /* 0x0003e40008121848 */
[----:B-1----:R-:W-:Y:S01]  /*454e0*/  MOV R8, R12 ;  /* 0x0000000c00087202 */ /* 0x002fe20000000f00 */
[----:B------:R-:W-:Y:S01]  /*454f0*/  IMAD.MOV.U32 R9, RZ, RZ, R24 ;  /* 0x000000ffff097224 */ /* 0x000fe200078e0018 */
[----:B------:R-:W4:Y:S04]  /*45500*/  LDL.LU R12, [R1+0x1478] ;  /* 0x00147800010c7983 */ /* 0x000f280000300800 */
[----:B------:R-:W4:Y:S04]  /*45510*/  LDL.LU R24, [R1+0x14b8] ;  /* 0x0014b80001187983 */ /* 0x000f280000300800 */
[----:B------:R1:W-:Y:S01]  /*45520*/  LDGSTS.E [R7+0x23b00], desc[UR8][R8.64], P0 ;  /* 0x23b0000008077fae */ /* 0x0003e20008121848 */
[----:B---3--:R-:W-:-:S05]  /*45530*/  IADD3 R23, P1, R23, R0, RZ ;  /* 0x0000000017177210 */ /* 0x008fca0007f3e0ff */
[----:B------:R3:W-:Y:S01]  /*45540*/  STL [R1+0x12f8], R23 ;  /* 0x0012f81701007387 */ /* 0x0007e20000100800 */
[----:B------:R-:W-:Y:S02]  /*45550*/  IADD3 R11, P2, R11, R0, RZ ;  /* 0x000000000b0b7210 */ /* 0x000fe40007f5e0ff */
[----:B--2---:R-:W-:Y:S02]  /*45560*/  IADD3.X R27, R27, R2, RZ, P1, !PT ;  /* 0x000000021b1b7210 */ /* 0x004fe40000ffe4ff */
[----:B-1----:R-:W-:Y:S01]  /*45570*/  MOV R8, R23 ;  /* 0x0000001700087202 */ /* 0x002fe20000000f00 */
[----:B------:R-:W-:Y:S02]  /*45580*/  IMAD.X R15, R15, 0x1, R2, P2 ;  /* 0x000000010f0f7824 */ /* 0x000fe400010e0602 */
[----:B------:R1:W-:Y:S04]  /*45590*/  STL [R1+0x12f4], R27 ;  /* 0x0012f41b01007387 */ /* 0x0003e80000100800 */
[----:B------:R2:W-:Y:S04]  /*455a0*/  STL [R1+0x1338], R11 ;  /* 0x0013380b01007387 */ /* 0x0005e80000100800 */
[----:B---3--:R-:W3:Y:S01]  /*455b0*/  LDL.LU R23, [R1+0x1474] ;  /* 0x0014740001177983 */ /* 0x008ee20000300800 */
[----:B------:R-:W-:-:S03]  /*455c0*/  IMAD.MOV.U32 R9, RZ, RZ, R27 ;  /* 0x000000ffff097224 */ /* 0x000fc600078e001b */
[----:B------:R2:W-:Y:S04]  /*455d0*/  STL [R1+0x1334], R15 ;  /* 0x0013340f01007387 */ /* 0x0005e80000100800 */
[----:B-1----:R-:W3:Y:S04]  /*455e0*/  LDL.LU R27, [R1+0x14b4] ;  /* 0x0014b400011b7983 */ /* 0x002ee80000300800 */
[----:B------:R1:W-:Y:S01]  /*455f0*/  LDGSTS.E [R7+0x24300], desc[UR8][R8.64], P0 ;  /* 0x2430000008077fae */ /* 0x0003e20008121848 */
[----:B------:R-:W-:Y:S01]  /*45600*/  IADD3 R29, P1, R29, R0, RZ ;  /* 0x000000001d1d7210 */ /* 0x000fe20007f3e0ff */
[----:B-1----:R-:W-:Y:S01]  /*45610*/  IMAD.MOV.U32 R9, RZ, RZ, R15 ;  /* 0x000000ffff097224 */ /* 0x002fe200078e000f */
[----:B------:R-:W-:-:S02]  /*45620*/  MOV R8, R11 ;  /* 0x0000000b00087202 */ /* 0x000fc40000000f00 */
[----:B--2---:R-:W2:Y:S01]  /*45630*/  LDL.LU R11, [R1+0x1100] ;  /* 0x00110000010b7983 */ /* 0x004ea20000300800 */
[----:B------:R-:W-:-:S03]  /*45640*/  IADD3 R21, P2, R21, R0, RZ ;  /* 0x0000000015157210 */ /* 0x000fc60007f5e0ff */
[----:B------:R1:W-:Y:S01]  /*45650*/  LDGSTS.E [R7+0x24b00], desc[UR8][R8.64], P0 ;  /* 0x24b0000008077fae */ /* 0x0003e20008121848 */
[----:B------:R-:W-:-:S03]  /*45660*/  IADD3.X R30, R30, R2, RZ, P1, !PT ;  /* 0x000000021e1e7210 */ /* 0x000fc60000ffe4ff */
[----:B------:R-:W2:Y:S01]  /*45670*/  LDL.LU R15, [R1+0x1140] ;  /* 0x00114000010f7983 */ /* 0x000ea20000300800 */
[----:B------:R-:W-:-:S03]  /*45680*/  IMAD.X R28, R28, 0x1, R2, P2 ;  /* 0x000000011c1c7824 */ /* 0x000fc600010e0602 */
[----:B------:R-:W-:Y:S01]  /*45690*/  STL [R1+0x1378], R29 ;  /* 0x0013781d01007387 */ /* 0x000fe20000100800 */
[----:B-1----:R-:W-:Y:S01]  /*456a0*/  MOV R8, R29 ;  /* 0x0000001d00087202 */ /* 0x002fe20000000f00 */
[----:B------:R-:W-:Y:S02]  /*456b0*/  IMAD.MOV.U32 R9, RZ, RZ, R30 ;  /* 0x000000ffff097224 */ /* 0x000fe400078e001e */
[----:B------:R-:W-:Y:S04]  /*456c0*/  STL [R1+0x1374], R30 ;  /* 0x0013741e01007387 */ /* 0x000fe80000100800 */
[----:B------:R1:W-:Y:S04]  /*456d0*/  STL [R1+0x13b8], R21 ;  /* 0x0013b81501007387 */ /* 0x0003e80000100800 */
[----:B------:R1:W-:Y:S04]  /*456e0*/  LDGSTS.E [R7+0x25300], desc[UR8][R8.64], P0 ;  /* 0x2530000008077fae */ /* 0x0003e80008121848 */
[----:B------:R1:W-:Y:S02]  /*456f0*/  STL [R1+0x13b4], R28 ;  /* 0x0013b41c01007387 */ /* 0x0003e40000100800 */
[----:B-1----:R-:W-:-:S02]  /*45700*/  MOV R8, R21 ;  /* 0x0000001500087202 */ /* 0x002fc40000000f00 */
[----:B------:R-:W2:Y:S01]  /*45710*/  LDL.LU R21, [R1+0x10fc] ;  /* 0x0010fc0001157983 */ /* 0x000ea20000300800 */
[----:B------:R-:W-:-:S03]  /*45720*/  IMAD.MOV.U32 R9, RZ, RZ, R28 ;  /* 0x000000ffff097224 */ /* 0x000fc600078e001c */
[----:B------:R-:W2:Y:S01]  /*45730*/  LDL.LU R28, [R1+0x113c] ;  /* 0x00113c00011c7983 */ /* 0x000ea20000300800 */
[-C--:B------:R-:W-:Y:S02]  /*45740*/  IADD3 R20, P1, R20, R0.reuse, RZ ;  /* 0x0000000014147210 */ /* 0x080fe40007f3e0ff */
[----:B------:R-:W-:Y:S01]  /*45750*/  IADD3 R25, P2, R25, R0, RZ ;  /* 0x0000000019197210 */ /* 0x000fe20007f5e0ff */
[----:B------:R1:W-:Y:S04]  /*45760*/  LDGSTS.E [R7+0x25b00], desc[UR8][R8.64], P0 ;  /* 0x25b0000008077fae */ /* 0x0003e80008121848 */
[----:B------:R4:W-:Y:S01]  /*45770*/  STL [R1+0x13f8], R20 ;  /* 0x0013f81401007387 */ /* 0x0009e20000100800 */
[----:B-1----:R-:W-:Y:S02]  /*45780*/  MOV R8, R20 ;  /* 0x0000001400087202 */ /* 0x002fe40000000f00 */
[----:B----4-:R-:W-:-:S05]  /*45790*/  IADD3.X R22, R22, R2, RZ, P1, !PT ;  /* 0x0000000216167210 */ /* 0x010fca0000ffe4ff */
        /* <DEDUP_REMOVED lines=8> */
[----:B------:R-:W-:-:S02]  /*45820*/  IADD3 R12, P1, R12, R0, RZ ;  /* 0x000000000c0c7210 */ /* 0x000fc40007f3e0ff */
[----:B----4-:R-:W-:Y:S02]  /*45830*/  MOV R8, R25 ;  /* 0x0000001900087202 */ /* 0x010fe40000000f00 */
[----:B------:R-:W4:Y:S01]  /*45840*/  LDL.LU R25, [R1+0x117c] ;  /* 0x00117c0001197983 */ /* 0x000f220000300800 */
[----:B------:R-:W-:Y:S01]  /*45850*/  IMAD.MOV.U32 R9, RZ, RZ, R26 ;  /* 0x000000ffff097224 */ /* 0x000fe200078e001a */
[----:B------:R-:W-:Y:S02]  /*45860*/  IADD3 R24, P2, R24, R0, RZ ;  /* 0x0000000018187210 */ /* 0x000fe40007f5e0ff */
[----:B------:R-:W4:Y:S04]  /*45870*/  LDL.LU R26, [R1+0x11bc] ;  /* 0x0011bc00011a7983 */ /* 0x000f280000300800 */
[----:B------:R1:W-:Y:S04]  /*45880*/  LDGSTS.E [R7+0x26b00], desc[UR8][R8.64], P0 ;  /* 0x26b0000008077fae */ /* 0x0003e80008121848 */
[----:B------:R-:W-:Y:S01]  /*45890*/  STL [R1+0x1478], R12 ;  /* 0x0014780c01007387 */ /* 0x000fe20000100800 */
[----:B-1----:R-:W-:-:S02]  /*458a0*/  MOV R8, R12 ;  /* 0x0000000c00087202 */ /* 0x002fc40000000f00 */
[----:B---3--:R-:W-:-:S05]  /*458b0*/  IADD3.X R23, R23, R2, RZ, P1, !PT ;  /* 0x0000000217177210 */ /* 0x008fca0000ffe4ff */
[----:B------:R1:W-:Y:S01]  /*458c0*/  STL [R1+0x1474], R23 ;  /* 0x0014741701007387 */ /* 0x0003e20000100800 */
[----:B------:R-:W-:Y:S02]  /*458d0*/  IMAD.MOV.U32 R9, RZ, RZ, R23 ;  /* 0x000000ffff097224 */ /* 0x000fe400078e0017 */
[----:B------:R-:W-:Y:S01]  /*458e0*/  IMAD.X R27, R27, 0x1, R2, P2 ;  /* 0x000000011b1b7824 */ /* 0x000fe200010e0602 */
[----:B------:R-:W-:Y:S04]  /*458f0*/  STL [R1+0x14b8], R24 ;  /* 0x0014b81801007387 */ /* 0x000fe80000100800 */
[----:B------:R3:W-:Y:S04]  /*45900*/  LDGSTS.E [R7+0x27300], desc[UR8][R8.64], P0 ;  /* 0x2730000008077fae */ /* 0x0007e80008121848 */
[----:B-1----:R-:W4:Y:S04]  /*45910*/  LDL.LU R23, [R1+0x1200] ;  /* 0x0012000001177983 */ /* 0x002f280000300800 */
[----:B------:R1:W-:Y:S04]  /*45920*/  STL [R1+0x14b4], R27 ;  /* 0x0014b41b01007387 */ /* 0x0003e80000100800 */
[----:B------:R-:W4:Y:S01]  /*45930*/  LDL.LU R12, [R1+0x1240] ;  /* 0x00124000010c7983 */ /* 0x000f220000300800 */
[----:B---3--:R-:W-:Y:S01]  /*45940*/  IMAD.MOV.U32 R9, RZ, RZ, R27 ;  /* 0x000000ffff097224 */ /* 0x008fe200078e001b */
[----:B------:R-:W-:-:S02]  /*45950*/  MOV R8, R24 ;  /* 0x0000001800087202 */ /* 0x000fc40000000f00 */
[----:B-1----:R-:W3:Y:S01]  /*45960*/  LDL.LU R27, [R1+0x11fc] ;  /* 0x0011fc00011b7983 */ /* 0x002ee20000300800 */
[----:B--2---:R-:W-:-:S03]  /*45970*/  IADD3 R11, P1, R11, R0, RZ ;  /* 0x000000000b0b7210 */ /* 0x004fc60007f3e0ff */
[----:B------:R-:W2:Y:S04]  /*45980*/  LDL.LU R24, [R1+0x123c] ;  /* 0x00123c0001187983 */ /* 0x000ea80000300800 */
[----:B------:R1:W-:Y:S01]  /*45990*/  LDGSTS.E [R7+0x27b00], desc[UR8][R8.64], P0 ;  /* 0x27b0000008077fae */ /* 0x0003e20008121848 */
[----:B------:R-:W-:-:S03]  /*459a0*/  IADD3 R15, P2, R15, R0, RZ ;  /* 0x000000000f0f7210 */ /* 0x000fc60007f5e0ff */
[----:B------:R-:W-:Y:S01]  /*459b0*/  STL [R1+0x1100], R11 ;  /* 0x0011000b01007387 */ /* 0x000fe20000100800 */
[----:B-1----:R-:W-:-:S03]  /*459c0*/  LOP3.LUT R7, R10, 0x40, RZ, 0x3c, !PT ;  /* 0x000000400a077812 */ /* 0x002fc600078e3cff */
[----:B------:R-:W-:Y:S01]  /*459d0*/  STL [R1+0x1140], R15 ;  /* 0x0011400f01007387 */ /* 0x000fe20000100800 */
[----:B------:R-:W-:Y:S02]  /*459e0*/  IMAD.MOV.U32 R8, RZ, RZ, R11 ;  /* 0x000000ffff087224 */ /* 0x000fe400078e000b */
[----:B------:R-:W-:Y:S01]  /*459f0*/  VIADD R7, R7, UR7 ;  /* 0x0000000707077c36 */ /* 0x000fe20008000000 */
[----:B------:R-:W-:-:S04]  /*45a00*/  IADD3.X R21, R21, R2, RZ, P1, !PT ;  /* 0x0000000215157210 */ /* 0x000fc80000ffe4ff */
[----:B------:R-:W-:Y:S01]  /*45a10*/  MOV R9, R21 ;  /* 0x0000001500097202 */ /* 0x000fe20000000f00 */
[----:B------:R1:W-:Y:S01]  /*45a20*/  STL [R1+0x10fc], R21 ;  /* 0x0010fc1501007387 */ /* 0x0003e20000100800 */
[----:B------:R-:W-:-:S03]  /*45a30*/  IADD3.X R28, R28, R2, RZ, P2, !PT ;  /* 0x000000021c1c7210 */ /* 0x000fc600017fe4ff */
[----:B------:R1:W-:Y:S04]  /*45a40*/  LDGSTS.E [R7+0x20400], desc[UR8][R8.64], P0 ;  /* 0x2040000008077fae */ /* 0x0003e80008121848 */
[----:B-1----:R-:W2:Y:S04]  /*45a50*/  LDL.LU R21, [R1+0x1280] ;  /* 0x0012800001157983 */ /* 0x002ea80000300800 */
[----:B------:R-:W2:Y:S01]  /*45a60*/  LDL.LU R11, [R1+0x12c0] ;  /* 0x0012c000010b7983 */ /* 0x000ea20000300800 */
[----:B------:R-:W-:-:S03]  /*45a70*/  MOV R9, R28 ;  /* 0x0000001c00097202 */ /* 0x000fc60000000f00 */
[----:B------:R1:W-:Y:S01]  /*45a80*/  STL [R1+0x113c], R28 ;  /* 0x00113c1c01007387 */ /* 0x0003e20000100800 */
[----:B------:R-:W-:-:S05]  /*45a90*/  IMAD.MOV.U32 R8, RZ, RZ, R15 ;  /* 0x000000ffff087224 */ /* 0x000fca00078e000f */
[----:B------:R1:W-:Y:S04]  /*45aa0*/  LDGSTS.E [R7+0x20c00], desc[UR8][R8.64], P0 ;  /* 0x20c0000008077fae */ /* 0x0003e80008121848 */
[----:B-1----:R-:W2:Y:S04]  /*45ab0*/  LDL.LU R28, [R1+0x127c] ;  /* 0x00127c00011c7983 */ /* 0x002ea80000300800 */
[----:B------:R-:W2:Y:S01]  /*45ac0*/  LDL.LU R15, [R1+0x12bc] ;  /* 0x0012bc00010f7983 */ /* 0x000ea20000300800 */
[----:B------:R-:W-:-:S05]  /*45ad0*/  IADD3 R20, P1, R20, R0, RZ ;  /* 0x0000000014147210 */ /* 0x000fca0007f3e0ff */
[----:B------:R-:W-:Y:S01]  /*45ae0*/  STL [R1+0x1180], R20 ;  /* 0x0011801401007387 */ /* 0x000fe20000100800 */
[----:B------:R-:W-:Y:S01]  /*45af0*/  IMAD.MOV.U32 R8, RZ, RZ, R20 ;  /* 0x000000ffff087224 */ /* 0x000fe200078e0014 */
[----:B------:R-:W-:Y:S01]  /*45b00*/  IADD3 R22, P2, R22, R0, RZ ;  /* 0x0000000016167210 */ /* 0x000fe20007f5e0ff */
[----:B----4-:R-:W-:-:S03]  /*45b10*/  IMAD.X R25, R25, 0x1, R2, P1 ;  /* 0x0000000119197824 */ /* 0x010fc600008e0602 */
[----:B------:R-:W-:Y:S02]  /*45b20*/  IADD3.X R26, R26, R2, RZ, P2, !PT ;  /* 0x000000021a1a7210 */ /* 0x000fe400017fe4ff */
[----:B------:R1:W-:Y:S01]  /*45b30*/  STL [R1+0x117c], R25 ;  /* 0x00117c1901007387 */ /* 0x0003e20000100800 */
[----:B------:R-:W-:-:S03]  /*45b40*/  MOV R9, R25 ;  /* 0x0000001900097202 */ /* 0x000fc60000000f00 */
[----:B------:R-:W-:Y:S04]  /*45b50*/  STL [R1+0x11c0], R22 ;  /* 0x0011c01601007387 */ /* 0x000fe80000100800 */
[----:B------:R4:W-:Y:S04]  /*45b60*/  LDGSTS.E [R7+0x21400], desc[UR8][R8.64], P0 ;  /* 0x2140000008077fae */ /* 0x0009e80008121848 */
[----:B-1----:R-:W2:Y:S04]  /*45b70*/  LDL.LU R25, [R1+0x1300] ;  /* 0x0013000001197983 */ /* 0x002ea80000300800 */
[----:B------:R1:W-:Y:S04]  /*45b80*/  STL [R1+0x11bc], R26 ;  /* 0x0011bc1a01007387 */ /* 0x0003e80000100800 */
[----:B------:R-:W2:Y:S01]  /*45b90*/  LDL.LU R20, [R1+0x1340] ;  /* 0x0013400001147983 */ /* 0x000ea20000300800 */
[----:B----4-:R-:W-:-:S03]  /*45ba0*/  MOV R9, R26 ;  /* 0x0000001a00097202 */ /* 0x010fc60000000f00 */
[----:B-1----:R-:W4:Y:S01]  /*45bb0*/  LDL.LU R26, [R1+0x12fc] ;  /* 0x0012fc00011a7983 */ /* 0x002f220000300800 */
[----:B------:R-:W-:-:S03]  /*45bc0*/  IMAD.MOV.U32 R8, RZ, RZ, R22 ;  /* 0x000000ffff087224 */ /* 0x000fc600078e0016 */
[----:B------:R-:W4:Y:S04]  /*45bd0*/  LDL.LU R22, [R1+0x133c] ;  /* 0x00133c0001167983 */ /* 0x000f280000300800 */
[----:B------:R1:W-:Y:S01]  /*45be0*/  LDGSTS.E [R7+0x21c00], desc[UR8][R8.64], P0 ;  /* 0x21c0000008077fae */ /* 0x0003e20008121848 */
[----:B------:R-:W-:-:S05]  /*45bf0*/  IADD3 R23, P1, R23, R0, RZ ;  /* 0x0000000017177210 */ /* 0x000fca0007f3e0ff */
[----:B------:R1:W-:Y:S01]  /*45c00*/  STL [R1+0x1200], R23 ;  /* 0x0012001701007387 */ /* 0x0003e20000100800 */
[----:B------:R-:W-:Y:S01]  /*45c10*/  IADD3 R12, P2, R12, R0, RZ ;  /* 0x000000000c0c7210 */ /* 0x000fe20007f5e0ff */
[----:B---3--:R-:W-:-:S03]  /*45c20*/  IMAD.X R27, R27, 0x1, R2, P1 ;  /* 0x000000011b1b7824 */ /* 0x008fc600008e0602 */
[----:B--2---:R-:W-:Y:S02]  /*45c30*/  IADD3.X R24, R24, R2, RZ, P2, !PT ;  /* 0x0000000218187210 */ /* 0x004fe400017fe4ff */
[----:B------:R2:W-:Y:S04]  /*45c40*/  STL [R1+0x11fc], R27 ;  /* 0x0011fc1b01007387 */ /* 0x0005e80000100800 */
[----:B------:R3:W-:Y:S01]  /*45c50*/  STL [R1+0x1240], R12 ;  /* 0x0012400c01007387 */ /* 0x0007e20000100800 */
[----:B-1----:R-:W-:-:S03]  /*45c60*/  IMAD.MOV.U32 R8, RZ, RZ, R23 ;  /* 0x000000ffff087224 */ /* 0x002fc600078e0017 */
[----:B------:R-:W4:Y:S04]  /*45c70*/  LDL.LU R29, [R1+0x1380] ;  /* 0x00138000011d7983 */ /* 0x000f280000300800 */
[----:B------:R1:W-:Y:S04]  /*45c80*/  STL [R1+0x123c], R24 ;  /* 0x00123c1801007387 */ /* 0x0003e80000100800 */
[----:B------:R-:W4:Y:S04]  /*45c90*/  LDL.LU R23, [R1+0x13c0] ;  /* 0x0013c00001177983 */ /* 0x000f280000300800 */
[----:B------:R-:W4:Y:S01]  /*45ca0*/  LDL.LU R30, [R1+0x137c] ;  /* 0x00137c00011e7983 */ /* 0x000f220000300800 */
[----:B------:R-:W-:-:S03]  /*45cb0*/  MOV R9, R27 ;  /* 0x0000001b00097202 */ /* 0x000fc60000000f00 */
[----:B--2---:R-:W2:Y:S04]  /*45cc0*/  LDL.LU R27, [R1+0x13bc] ;  /* 0x0013bc00011b7983 */ /* 0x004ea80000300800 */
[----:B------:R3:W-:Y:S02]  /*45cd0*/  LDGSTS.E [R7+0x22400], desc[UR8][R8.64], P0 ;  /* 0x2240000008077fae */ /* 0x0007e40008121848 */
[----:B---3--:R-:W-:Y:S01]  /*45ce0*/  IMAD.MOV.U32 R8, RZ, RZ, R12 ;  /* 0x000000ffff087224 */ /* 0x008fe200078e000c */
[----:B------:R-:W-:Y:S01]  /*45cf0*/  MOV R9, R24 ;  /* 0x0000001800097202 */ /* 0x000fe20000000f00 */
[----:B------:R-:W3:Y:S04]  /*45d00*/  LDL.LU R12, [R1+0x1400] ;  /* 0x00140000010c7983 */ /* 0x000ee80000300800 */
[----:B-1----:R-:W3:Y:S01]  /*45d10*/  LDL.LU R24, [R1+0x1440] ;  /* 0x0014400001187983 */ /* 0x002ee20000300800 */
[----:B------:R-:W-:-:S03]  /*45d20*/  IADD3 R21, P1, R21, R0, RZ ;  /* 0x0000000015157210 */ /* 0x000fc60007f3e0ff */
[----:B------:R1:W-:Y:S01]  /*45d30*/  LDGSTS.E [R7+0x22c00], desc[UR8][R8.64], P0 ;  /* 0x22c0000008077fae */ /* 0x0003e20008121848 */
[----:B------:R-:W-:-:S03]  /*45d40*/  IADD3 R11, P2, R11, R0, RZ ;  /* 0x000000000b0b7210 */ /* 0x000fc60007f5e0ff */
[----:B------:R1:W-:Y:S01]  /*45d50*/  STL [R1+0x1280], R21 ;  /* 0x0012801501007387 */ /* 0x0003e20000100800 */
[----:B------:R-:W-:Y:S02]  /*45d60*/  IMAD.X R28, R28, 0x1, R2, P1 ;  /* 0x000000011c1c7824 */ /* 0x000fe400008e0602 */
[----:B-1----:R-:W-:Y:S01]  /*45d70*/  IMAD.MOV.U32 R8, RZ, RZ, R21 ;  /* 0x000000ffff087224 */ /* 0x002fe200078e0015 */
[----:B------:R-:W-:Y:S02]  /*45d80*/  IADD3.X R15, R15, R2, RZ, P2, !PT ;  /* 0x000000020f0f7210 */ /* 0x000fe400017fe4ff */
[----:B------:R1:W-:Y:S04]  /*45d90*/  STL [R1+0x127c], R28 ;  /* 0x00127c1c01007387 */ /* 0x0003e80000100800 */
[----:B------:R1:W-:Y:S04]  /*45da0*/  STL [R1+0x12c0], R11 ;  /* 0x0012c00b01007387 */ /* 0x0003e80000100800 */
[----:B------:R-:W3:Y:S01]  /*45db0*/  LDL.LU R21, [R1+0x13fc] ;  /* 0x0013fc0001157983 */ /* 0x000ee20000300800 */
[----:B------:R-:W-:-:S03]  /*45dc0*/  MOV R9, R28 ;  /* 0x0000001c00097202 */ /* 0x000fc60000000f00 */
[----:B------:R1:W-:Y:S04]  /*45dd0*/  STL [R1+0x12bc], R15 ;  /* 0x0012bc0f01007387 */ /* 0x0003e80000100800 */
[----:B-1----:R-:W3:Y:S04]  /*45de0*/  LDL.LU R28, [R1+0x143c] ;  /* 0x00143c00011c7983 */ /* 0x002ee80000300800 */
[----:B------:R1:W-:Y:S02]  /*45df0*/  LDGSTS.E [R7+0x23400], desc[UR8][R8.64], P0 ;  /* 0x2340000008077fae */ /* 0x0003e40008121848 */
[----:B-1----:R-:W-:Y:S01]  /*45e00*/  IMAD.MOV.U32 R8, RZ, RZ, R11 ;  /* 0x000000ffff087224 */ /* 0x002fe200078e000b */
[----:B------:R-:W-:Y:S01]  /*45e10*/  MOV R9, R15 ;  /* 0x0000000f00097202 */ /* 0x000fe20000000f00 */
[----:B------:R-:W3:Y:S04]  /*45e20*/  LDL.LU R11, [R1+0x1480] ;  /* 0x00148000010b7983 */ /* 0x000ee80000300800 */
[----:B------:R-:W3:Y:S04]  /*45e30*/  LDL.LU R15, [R1+0x14c0] ;  /* 0x0014c000010f7983 */ /* 0x000ee80000300800 */
[----:B------:R1:W-:Y:S01]  /*45e40*/  LDGSTS.E [R7+0x23c00], desc[UR8][R8.64], P0 ;  /* 0x23c0000008077fae */ /* 0x0003e20008121848 */
[----:B------:R-:W-:-:S05]  /*45e50*/  IADD3 R25, P1, R25, R0, RZ ;  /* 0x0000000019197210 */ /* 0x000fca0007f3e0ff */
[----:B------:R1:W-:Y:S01]  /*45e60*/  STL [R1+0x1300], R25 ;  /* 0x0013001901007387 */ /* 0x0003e20000100800 */
[----:B------:R-:W-:Y:S01]  /*45e70*/  IADD3 R20, P2, R20, R0, RZ ;  /* 0x0000000014147210 */ /* 0x000fe20007f5e0ff */
[----:B----4-:R-:W-:Y:S02]  /*45e80*/  IMAD.X R26, R26, 0x1, R2, P1 ;  /* 0x000000011a1a7824 */ /* 0x010fe400008e0602 */
[----:B-1----:R-:W-:Y:S01]  /*45e90*/  IMAD.MOV.U32 R8, RZ, RZ, R25 ;  /* 0x000000ffff087224 */ /* 0x002fe200078e0019 */
[----:B------:R-:W-:Y:S02]  /*45ea0*/  IADD3.X R22, R22, R2, RZ, P2, !PT ;  /* 0x0000000216167210 */ /* 0x000fe400017fe4ff */
[----:B------:R1:W-:Y:S01]  /*45eb0*/  STL [R1+0x12fc], R26 ;  /* 0x0012fc1a01007387 */ /* 0x0003e20000100800 */
[----:B------:R-:W-:-:S03]  /*45ec0*/  MOV R9, R26 ;  /* 0x0000001a00097202 */ /* 0x000fc60000000f00 */
[----:B------:R4:W-:Y:S04]  /*45ed0*/  STL [R1+0x1340], R20 ;  /* 0x0013401401007387 */ /* 0x0009e80000100800 */
[----:B------:R-:W3:Y:S04]  /*45ee0*/  LDL.LU R25, [R1+0x147c] ;  /* 0x00147c0001197983 */ /* 0x000ee80000300800 */
[----:B------:R4:W-:Y:S04]  /*45ef0*/  STL [R1+0x133c], R22 ;  /* 0x00133c1601007387 */ /* 0x0009e80000100800 */
[----:B-1----:R-:W3:Y:S04]  /*45f00*/  LDL.LU R26, [R1+0x14bc] ;  /* 0x0014bc00011a7983 */ /* 0x002ee80000300800 */
[----:B------:R1:W-:Y:S02]  /*45f10*/  LDGSTS.E [R7+0x24400], desc[UR8][R8.64], P0 ;  /* 0x2440000008077fae */ /* 0x0003e40008121848 */
[----:B-1----:R-:W-:Y:S01]  /*45f20*/  IMAD.MOV.U32 R8, RZ, RZ, R20 ;  /* 0x000000ffff087224 */ /* 0x002fe200078e0014 */
[----:B------:R-:W-:Y:S01]  /*45f30*/  MOV R9, R22 ;  /* 0x0000001600097202 */ /* 0x000fe20000000f00 */
[----:B----4-:R-:W4:Y:S04]  /*45f40*/  LDL.LU R20, [R1+0x1108] ;  /* 0x0011080001147983 */ /* 0x010f280000300800 */
[----:B------:R1:W-:Y:S04]  /*45f50*/  LDGSTS.E [R7+0x24c00], desc[UR8][R8.64], P0 ;  /* 0x24c0000008077fae */ /* 0x0003e80008121848 */
[----:B------:R-:W4:Y:S01]  /*45f60*/  LDL.LU R22, [R1+0x1148] ;  /* 0x0011480001167983 */ /* 0x000f220000300800 */
[----:B------:R-:W-:-:S05]  /*45f70*/  IADD3 R29, P1, R29, R0, RZ ;  /* 0x000000001d1d7210 */ /* 0x000fca0007f3e0ff */
[----:B-1----:R-:W-:Y:S01]  /*45f80*/  IMAD.MOV.U32 R8, RZ, RZ, R29 ;  /* 0x000000ffff087224 */ /* 0x002fe200078e001d */
[----:B------:R-:W-:Y:S01]  /*45f90*/  IADD3 R23, P2, R23, R0, RZ ;  /* 0x0000000017177210 */ /* 0x000fe20007f5e0ff */
[----:B------:R-:W-:Y:S01]  /*45fa0*/  IMAD.X R30, R30, 0x1, R2, P1 ;  /* 0x000000011e1e7824 */ /* 0x000fe200008e0602 */
[----:B------:R-:W-:Y:S02]  /*45fb0*/  STL [R1+0x1380], R29 ;  /* 0x0013801d01007387 */ /* 0x000fe40000100800 */
[----:B--2---:R-:W-:Y:S02]  /*45fc0*/  IADD3.X R27, R27, R2, RZ, P2, !PT ;  /* 0x000000021b1b7210 */ /* 0x004fe400017fe4ff */
[----:B------:R-:W-:Y:S01]  /*45fd0*/  MOV R9, R30 ;  /* 0x0000001e00097202 */ /* 0x000fe20000000f00 */
[----:B------:R-:W-:Y:S04]  /*45fe0*/  STL [R1+0x137c], R30 ;  /* 0x00137c1e01007387 */ /* 0x000fe80000100800 */
[----:B------:R1:W-:Y:S04]  /*45ff0*/  STL [R1+0x13c0], R23 ;  /* 0x0013c01701007387 */ /* 0x0003e80000100800 */
[----:B------:R2:W-:Y:S04]  /*46000*/  LDGSTS.E [R7+0x25400], desc[UR8][R8.64], P0 ;  /* 0x2540000008077fae */ /* 0x0005e80008121848 */
[----:B------:R1:W-:Y:S01]  /*46010*/  STL [R1+0x13bc], R27 ;  /* 0x0013bc1b01007387 */ /* 0x0003e20000100800 */
[----:B---3--:R-:W-:Y:S01]  /*46020*/  IADD3 R12, P1, R12, R0, RZ ;  /* 0x000000000c0c7210 */ /* 0x008fe20007f3e0ff */
[----:B--2---:R-:W-:-:S02]  /*46030*/  IMAD.MOV.U32 R8, RZ, RZ, R23 ;  /* 0x000000ffff087224 */ /* 0x004fc400078e0017 */
[----:B-1----:R-:W2:Y:S01]  /*46040*/  LDL.LU R23, [R1+0x1104] ;  /* 0x0011040001177983 */ /* 0x002ea20000300800 */
[----:B------:R-:W-:-:S03]  /*46050*/  MOV R9, R27 ;  /* 0x0000001b00097202 */ /* 0x000fc60000000f00 */
[----:B------:R-:W3:Y:S01]  /*46060*/  LDL.LU R27, [R1+0x1144] ;  /* 0x00114400011b7983 */ /* 0x000ee20000300800 */
[----:B------:R-:W-:-:S03]  /*46070*/  IADD3 R24, P2, R24, R0, RZ ;  /* 0x0000000018187210 */ /* 0x000fc60007f5e0ff */
[----:B------:R1:W-:Y:S04]  /*46080*/  LDGSTS.E [R7+0x25c00], desc[UR8][R8.64], P0 ;  /* 0x25c0000008077fae */ /* 0x0003e80008121848 */
[----:B------:R1:W-:Y:S02]  /*46090*/  STL [R1+0x1400], R12 ;  /* 0x0014000c01007387 */ /* 0x0003e40000100800 */
[----:B-1----:R-:W-:Y:S02]  /*460a0*/  IMAD.MOV.U32 R8, RZ, RZ, R12 ;  /* 0x000000ffff087224 */ /* 0x002fe400078e000c */
[----:B------:R-:W-:-:S05]  /*460b0*/  IMAD.X R21, R21, 0x1, R2, P1 ;  /* 0x0000000115157824 */ /* 0x000fca00008e0602 */
[----:B------:R-:W-:Y:S01]  /*460c0*/  MOV R9, R21 ;  /* 0x0000001500097202 */ /* 0x000fe20000000f00 */
[----:B------:R1:W-:Y:S01]  /*460d0*/  STL [R1+0x13fc], R21 ;  /* 0x0013fc1501007387 */ /* 0x0003e20000100800 */
[----:B------:R-:W-:-:S03]  /*460e0*/  IADD3.X R28, R28, R2, RZ, P2, !PT ;  /* 0x000000021c1c7210 */ /* 0x000fc600017fe4ff */
[----:B------:R1:W-:Y:S04]  /*460f0*/  STL [R1+0x1440], R24 ;  /* 0x0014401801007387 */ /* 0x0003e80000100800 */
[----:B------:R-:W3:Y:S04]  /*46100*/  LDL.LU R12, [R1+0x1188] ;  /* 0x00118800010c7983 */ /* 0x000ee80000300800 */
[----:B------:R1:W-:Y:S04]  /*46110*/  STL [R1+0x143c], R28 ;  /* 0x00143c1c01007387 */ /* 0x0003e80000100800 */
[----:B------:R1:W-:Y:S04]  /*46120*/  LDGSTS.E [R7+0x26400], desc[UR8][R8.64], P0 ;  /* 0x2640000008077fae */ /* 0x0003e80008121848 */
[----:B-1----:R-:W3:Y:S01]  /*46130*/  LDL.LU R21, [R1+0x11c8] ;  /* 0x0011c80001157983 */ /* 0x002ee20000300800 */
[----:B------:R-:W-:-:S03]  /*46140*/  IMAD.MOV.U32 R8, RZ, RZ, R24 ;  /* 0x000000ffff087224 */ /* 0x000fc600078e0018 */
[----:B------:R-:W3:Y:S01]  /*46150*/  LDL.LU R24, [R1+0x1184] ;  /* 0x0011840001187983 */ /* 0x000ee20000300800 */
[----:B------:R-:W-:-:S03]  /*46160*/  MOV R9, R28 ;  /* 0x0000001c00097202 */ /* 0x000fc60000000f00 */
[----:B------:R-:W3:Y:S01]  /*46170*/  LDL.LU R28, [R1+0x11c4] ;  /* 0x0011c400011c7983 */ /* 0x000ee20000300800 */
[-C--:B------:R-:W-:Y:S02]  /*46180*/  IADD3 R11, P1, R11, R0.reuse, RZ ;  /* 0x000000000b0b7210 */ /* 0x080fe40007f3e0ff */
[----:B------:R-:W-:Y:S01]  /*46190*/  IADD3 R15, P2, R15, R0, RZ ;  /* 0x000000000f0f7210 */ /* 0x000fe20007f5e0ff */
        /* <DEDUP_REMOVED lines=9> */
[----:B-1----:R-:W3:Y:S04]  /*46230*/  LDL.LU R25, [R1+0x1208] ;  /* 0x0012080001197983 */ /* 0x002ee80000300800 */
[----:B------:R1:W-:Y:S04]  /*46240*/  STL [R1+0x14bc], R26 ;  /* 0x0014bc1a01007387 */ /* 0x0003e80000100800 */
[----:B------:R-:W3:Y:S01]  /*46250*/  LDL.LU R11, [R1+0x1248] ;  /* 0x00124800010b7983 */ /* 0x000ee20000300800 */
[----:B----4-:R-:W-:Y:S01]  /*46260*/  MOV R9, R26 ;  /* 0x0000001a00097202 */ /* 0x010fe20000000f00 */
[----:B------:R-:W-:-:S02]  /*46270*/  IMAD.MOV.U32 R8, RZ, RZ, R15 ;  /* 0x000000ffff087224 */ /* 0x000fc400078e000f */
[----:B-1----:R-:W4:Y:S01]  /*46280*/  LDL.LU R26, [R1+0x1204] ;  /* 0x00120400011a7983 */ /* 0x002f220000300800 */
[----:B------:R-:W-:-:S03]  /*46290*/  IADD3 R20, P1, R20, R0, RZ ;  /* 0x0000000014147210 */ /* 0x000fc60007f3e0ff */
[----:B------:R-:W4:Y:S01]  /*462a0*/  LDL.LU R15, [R1+0x1244] ;  /* 0x00124400010f7983 */ /* 0x000f220000300800 */
[----:B------:R-:W-:-:S03]  /*462b0*/  IADD3 R22, P2, R22, R0, RZ ;  /* 0x0000000016167210 */ /* 0x000fc60007f5e0ff */
[----:B------:R1:W-:Y:S04]  /*462c0*/  LDGSTS.E [R7+0x27c00], desc[UR8][R8.64], P0 ;  /* 0x27c0000008077fae */ /* 0x0003e80008121848 */
[----:B------:R3:W-:Y:S01]  /*462d0*/  STL [R1+0x1108], R20 ;  /* 0x0011081401007387 */ /* 0x0007e20000100800 */
[----:B-1----:R-:W-:-:S03]  /*462e0*/  LOP3.LUT R7, R10, 0x50, RZ, 0x3c, !PT ;  /* 0x000000500a077812 */ /* 0x002fc600078e3cff */
[----:B------:R-:W-:Y:S01]  /*462f0*/  STL [R1+0x1148], R22 ;  /* 0x0011481601007387 */ /* 0x000fe20000100800 */
[----:B------:R-:W-:Y:S02]  /*46300*/  MOV R8, R20 ;  /* 0x0000001400087202 */ /* 0x000fe40000000f00 */
[----:B------:R-:W-:Y:S01]  /*46310*/  IADD3 R7, R7, UR7, RZ ;  /* 0x0000000707077c10 */ /* 0x000fe2000fffe0ff */
[----:B--2---:R-:W-:-:S04]  /*46320*/  IMAD.X R23, R23, 0x1, R2, P1 ;  /* 0x0000000117177824 */ /* 0x004fc800008e0602 */
[----:B------:R-:W-:Y:S01]  /*46330*/  IMAD.MOV.U32 R9, RZ, RZ, R23 ;  /* 0x000000ffff097224 */ /* 0x000fe200078e0017 */
[----:B------:R1:W-:Y:S01]  /*46340*/  STL [R1+0x1104], R23 ;  /* 0x0011041701007387 */ /* 0x0003e20000100800 */
[----:B---3--:R-:W-:-:S03]  /*46350*/  IMAD.X R27, R27, 0x1, R2, P2 ;  /* 0x000000011b1b7824 */ /* 0x008fc600010e0602 */
[----:B------:R-:W2:Y:S04]  /*46360*/  LDL.LU R20, [R1+0x1288] ;  /* 0x0012880001147983 */ /* 0x000ea80000300800 */
[----:B------:R3:W-:Y:S04]  /*46370*/  LDGSTS.E [R7+0x20500], desc[UR8][R8.64], P0 ;  /* 0x2050000008077fae */ /* 0x0007e80008121848 */
[----:B-1----:R-:W2:Y:S04]  /*46380*/  LDL.LU R23, [R1+0x12c8] ;  /* 0x0012c80001177983 */ /* 0x002ea80000300800 */
[----:B------:R1:W-:Y:S01]  /*46390*/  STL [R1+0x1144], R27 ;  /* 0x0011441b01007387 */ /* 0x0003e20000100800 */
[----:B---3--:R-:W-:-:S03]  /*463a0*/  MOV R8, R22 ;  /* 0x0000001600087202 */ /* 0x008fc60000000f00 */
[----:B------:R-:W3:Y:S01]  /*463b0*/  LDL.LU R22, [R1+0x1284] ;  /* 0x0012840001167983 */ /* 0x000ee20000300800 */
[----:B------:R-:W-:-:S03]  /*463c0*/  IMAD.MOV.U32 R9, RZ, RZ, R27 ;  /* 0x000000ffff097224 */ /* 0x000fc600078e001b */
[----:B-1----:R-:W3:Y:S04]  /*463d0*/  LDL.LU R27, [R1+0x12c4] ;  /* 0x0012c400011b7983 */ /* 0x002ee80000300800 */
[----:B------:R1:W-:Y:S01]  /*463e0*/  LDGSTS.E [R7+0x20d00], desc[UR8][R8.64], P0 ;  /* 0x20d0000008077fae */ /* 0x0003e20008121848 */
[----:B------:R-:W-:-:S04]  /*463f0*/  IADD3 R12, P1, R12, R0, RZ ;  /* 0x000000000c0c7210 */ /* 0x000fc80007f3e0ff */
[----:B-1----:R-:W-:Y:S01]  /*46400*/  MOV R8, R12 ;  /* 0x0000000c00087202 */ /* 0x002fe20000000f00 */
[----:B------:R-:W-:Y:S01]  /*46410*/  STL [R1+0x1188], R12 ;  /* 0x0011880c01007387 */ /* 0x000fe20000100800 */
[----:B------:R-:W-:Y:S02]  /*46420*/  IADD3 R21, P2, R21, R0, RZ ;  /* 0x0000000015157210 */ /* 0x000fe40007f5e0ff */
[----:B------:R-:W-:-:S03]  /*46430*/  IADD3.X R24, R24, R2, RZ, P1, !PT ;  /* 0x0000000218187210 */ /* 0x000fc60000ffe4ff */
        /* <DEDUP_REMOVED lines=8> */
[----:B------:R-:W-:Y:S01]  /*464c0*/  IMAD.MOV.U32 R9, RZ, RZ, R28 ;  /* 0x000000ffff097224 */ /* 0x000fe200078e001c */
[----:B------:R-:W-:-:S02]  /*464d0*/  MOV R8, R21 ;  /* 0x0000001500087202 */ /* 0x000fc40000000f00 */
[----:B-1----:R-:W3:Y:S04]  /*464e0*/  LDL.LU R28, [R1+0x1304] ;  /* 0x00130400011c7983 */ /* 0x002ee80000300800 */
[----:B------:R-:W3:Y:S04]  /*464f0*/  LDL.LU R21, [R1+0x1344] ;  /* 0x0013440001157983 */ /* 0x000ee80000300800 */
[----:B------:R1:W-:Y:S01]  /*46500*/  LDGSTS.E [R7+0x21d00], desc[UR8][R8.64], P0 ;  /* 0x21d0000008077fae */ /* 0x0003e20008121848 */
[-C--:B------:R-:W-:Y:S02]  /*46510*/  IADD3 R25, P1, R25, R0.reuse, RZ ;  /* 0x0000000019197210 */ /* 0x080fe40007f3e0ff */
[----:B------:R-:W-:-:S03]  /*46520*/  IADD3 R11, P2, R11, R0, RZ ;  /* 0x000000000b0b7210 */ /* 0x000fc60007f5e0ff */
[----:B------:R1:W-:Y:S01]  /*46530*/  STL [R1+0x1208], R25 ;  /* 0x0012081901007387 */ /* 0x0003e20000100800 */
[----:B----4-:R-:W-:Y:S01]  /*46540*/  IADD3.X R26, R26, R2, RZ, P1, !PT ;  /* 0x000000021a1a7210 */ /* 0x010fe20000ffe4ff */
[----:B------:R-:W-:-:S04]  /*46550*/  IMAD.X R15, R15, 0x1, R2, P2 ;  /* 0x000000010f0f7824 */ /* 0x000fc800010e0602 */
[----:B------:R4:W-:Y:S01]  /*46560*/  STL [R1+0x1204], R26 ;  /* 0x0012041a01007387 */ /* 0x0009e20000100800 */
[----:B-1----:R-:W-:-:S03]  /*46570*/  MOV R8, R25 ;  /* 0x0000001900087202 */ /* 0x002fc60000000f00 */
[----:B------:R1:W-:Y:S04]  /*46580*/  STL [R1+0x1248], R11 ;  /* 0x0012480b01007387 */ /* 0x0003e80000100800 */
[----:B------:R-:W3:Y:S04]  /*46590*/  LDL.LU R29, [R1+0x1388] ;  /* 0x00138800011d7983 */ /* 0x000ee80000300800 */
[----:B------:R1:W-:Y:S04]  /*465a0*/  STL [R1+0x1244], R15 ;  /* 0x0012440f01007387 */ /* 0x0003e80000100800 */
[----:B------:R-:W3:Y:S01]  /*465b0*/  LDL.LU R25, [R1+0x13c8] ;  /* 0x0013c80001197983 */ /* 0x000ee20000300800 */
[----:B------:R-:W-:-:S03]  /*465c0*/  IMAD.MOV.U32 R9, RZ, RZ, R26 ;  /* 0x000000ffff097224 */ /* 0x000fc600078e001a */
[----:B------:R-:W3:Y:S04]  /*465d0*/  LDL.LU R30, [R1+0x1384] ;  /* 0x00138400011e7983 */ /* 0x000ee80000300800 */
[----:B----4-:R-:W4:Y:S04]  /*465e0*/  LDL.LU R26, [R1+0x13c4] ;  /* 0x0013c400011a7983 */ /* 0x010f280000300800 */
[----:B------:R1:W-:Y:S02]  /*465f0*/  LDGSTS.E [R7+0x22500], desc[UR8][R8.64], P0 ;  /* 0x2250000008077fae */ /* 0x0003e40008121848 */
[----:B-1----:R-:W-:Y:S01]  /*46600*/  MOV R8, R11 ;  /* 0x0000000b00087202 */ /* 0x002fe20000000f00 */
[----:B------:R-:W-:Y:S01]  /*46610*/  IMAD.MOV.U32 R9, RZ, RZ, R15 ;  /* 0x000000ffff097224 */ /* 0x000fe200078e000f */
[----:B------:R-:W4:Y:S04]  /*46620*/  LDL.LU R11, [R1+0x1408] ;  /* 0x00140800010b7983 */ /* 0x000f280000300800 */
[----:B------:R-:W4:Y:S04]  /*46630*/  LDL.LU R15, [R1+0x1448] ;  /* 0x00144800010f7983 */ /* 0x000f280000300800 */
[----:B------:R1:W-:Y:S01]  /*46640*/  LDGSTS.E [R7+0x22d00], desc[UR8][R8.64], P0 ;  /* 0x22d0000008077fae */ /* 0x0003e20008121848 */
[----:B--2---:R-:W-:-:S05]  /*46650*/  IADD3 R20, P1, R20, R0, RZ ;  /* 0x0000000014147210 */ /* 0x004fca0007f3e0ff */
[----:B------:R2:W-:Y:S01]  /*46660*/  STL [R1+0x1288], R20 ;  /* 0x0012881401007387 */ /* 0x0005e20000100800 */
[----:B------:R-:W-:Y:S02]  /*46670*/  IADD3 R23, P2, R23, R0, RZ ;  /* 0x0000000017177210 */ /* 0x000fe40007f5e0ff */
[----:B-1----:R-:W-:Y:S02]  /*46680*/  MOV R8, R20 ;  /* 0x0000001400087202 */ /* 0x002fe40000000f00 */
[----:B---3--:R-:W-:Y:S01]  /*46690*/  IADD3.X R22, R22, R2, RZ, P1, !PT ;  /* 0x0000000216167210 */ /* 0x008fe20000ffe4ff */
[----:B------:R-:W-:-:S04]  /*466a0*/  IMAD.X R27, R27, 0x1, R2, P2 ;  /* 0x000000011b1b7824 */ /* 0x000fc800010e0602 */
[----:B------:R1:W-:Y:S04]  /*466b0*/  STL [R1+0x1284], R22 ;  /* 0x0012841601007387 */ /* 0x0003e80000100800 */
[----:B------:R-:W-:Y:S04]  /*466c0*/  STL [R1+0x12c8], R23 ;  /* 0x0012c81701007387 */ /* 0x000fe80000100800 */
[----:B--2---:R-:W2:Y:S01]  /*466d0*/  LDL.LU R20, [R1+0x1404] ;  /* 0x0014040001147983 */ /* 0x004ea20000300800 */
[----:B------:R-:W-:-:S03]  /*466e0*/  IMAD.MOV.U32 R9, RZ, RZ, R22 ;  /* 0x000000ffff097224 */ /* 0x000fc600078e0016 */
[----:B------:R3:W-:Y:S04]  /*466f0*/  STL [R1+0x12c4], R27 ;  /* 0x0012c41b01007387 */ /* 0x0007e80000100800 */
[----:B-1----:R-:W2:Y:S04]  /*46700*/  LDL.LU R22, [R1+0x1444] ;  /* 0x0014440001167983 */ /* 0x002ea80000300800 */
[----:B------:R1:W-:Y:S02]  /*46710*/  LDGSTS.E [R7+0x23500], desc[UR8][R8.64], P0 ;  /* 0x2350000008077fae */ /* 0x0003e40008121848 */
[----:B-1----:R-:W-:Y:S01]  /*46720*/  MOV R8, R23 ;  /* 0x0000001700087202 */ /* 0x002fe20000000f00 */
[----:B------:R-:W-:-:S02]  /*46730*/  IMAD.MOV.U32 R9, RZ, RZ, R27 ;  /* 0x000000ffff097224 */ /* 0x000fc400078e001b */
[----:B---3--:R-:W3:Y:S04]  /*46740*/  LDL.LU R27, [R1+0x1488] ;  /* 0x00148800011b7983 */ /* 0x008ee80000300800 */
[----:B------:R-:W3:Y:S04]  /*46750*/  LDL.LU R23, [R1+0x14c8] ;  /* 0x0014c80001177983 */ /* 0x000ee80000300800 */
[----:B------:R1:W-:Y:S01]  /*46760*/  LDGSTS.E [R7+0x23d00], desc[UR8][R8.64], P0 ;  /* 0x23d0000008077fae */ /* 0x0003e20008121848 */
[-C--:B------:R-:W-:Y:S02]  /*46770*/  IADD3 R24, P1, R24, R0.reuse, RZ ;  /* 0x0000000018187210 */ /* 0x080fe40007f3e0ff */
[----:B------:R-:W-:-:S03]  /*46780*/  IADD3 R12, P2, R12, R0, RZ ;  /* 0x000000000c0c7210 */ /* 0x000fc60007f5e0ff */
[----:B------:R-:W-:Y:S01]  /*46790*/  STL [R1+0x1308], R24 ;  /* 0x0013081801007387 */ /* 0x000fe20000100800 */
[----:B------:R-:W-:Y:S01]  /*467a0*/  IADD3.X R28, R28, R2, RZ, P1, !PT ;  /* 0x000000021c1c7210 */ /* 0x000fe20000ffe4ff */
[----:B------:R-:W-:-:S04]  /*467b0*/  IMAD.X R21, R21, 0x1, R2, P2 ;  /* 0x0000000115157824 */ /* 0x000fc800010e0602 */
[----:B------:R1:W-:Y:S02]  /*467c0*/  STL [R1+0x1304], R28 ;  /* 0x0013041c01007387 */ /* 0x0003e40000100800 */
[----:B-1----:R-:W-:Y:S01]  /*467d0*/  IMAD.MOV.U32 R9, RZ, RZ, R28 ;  /* 0x000000ffff097224 */ /* 0x002fe200078e001c */
[----:B------:R-:W-:Y:S01]  /*467e0*/  MOV R8, R24 ;  /* 0x0000001800087202 */ /* 0x000fe20000000f00 */
[----:B------:R1:W-:Y:S04]  /*467f0*/  STL [R1+0x1348], R12 ;  /* 0x0013480c01007387 */ /* 0x0003e80000100800 */
[----:B------:R1:W-:Y:S04]  /*46800*/  LDGSTS.E [R7+0x24500], desc[UR8][R8.64], P0 ;  /* 0x2450000008077fae */ /* 0x0003e80008121848 */
[----:B------:R-:W3:Y:S04]  /*46810*/  LDL.LU R28, [R1+0x1484] ;  /* 0x00148400011c7983 */ /* 0x000ee80000300800 */
[----:B------:R1:W-:Y:S04]  /*46820*/  STL [R1+0x1344], R21 ;  /* 0x0013441501007387 */ /* 0x0003e80000100800 */
[----:B------:R-:W3:Y:S01]  /*46830*/  LDL.LU R24, [R1+0x14c4] ;  /* 0x0014c40001187983 */ /* 0x000ee20000300800 */
[----:B-1----:R-:W-:Y:S01]  /*46840*/  MOV R8, R12 ;  /* 0x0000000c00087202 */ /* 0x002fe20000000f00 */
[----:B------:R-:W-:-:S02]  /*46850*/  IMAD.MOV.U32 R9, RZ, RZ, R21 ;  /* 0x000000ffff097224 */ /* 0x000fc400078e0015 */
[----:B------:R-:W3:Y:S04]  /*46860*/  LDL.LU R12, [R1+0x1110] ;  /* 0x00111000010c7983 */ /* 0x000ee80000300800 */
[----:B------:R1:W-:Y:S04]  /*46870*/  LDGSTS.E [R7+0x24d00], desc[UR8][R8.64], P0 ;  /* 0x24d0000008077fae */ /* 0x0003e80008121848 */
[----:B------:R-:W3:Y:S01]  /*46880*/  LDL.LU R21, [R1+0x1150] ;  /* 0x0011500001157983 */ /* 0x000ee20000300800 */
[----:B------:R-:W-:-:S04]  /*46890*/  IADD3 R29, P1, R29, R0, RZ ;  /* 0x000000001d1d7210 */ /* 0x000fc80007f3e0ff */
[----:B-1----:R-:W-:Y:S02]  /*468a0*/  MOV R8, R29 ;  /* 0x0000001d00087202 */ /* 0x002fe40000000f00 */
[----:B------:R-:W-:Y:S02]  /*468b0*/  IADD3 R25, P2, R25, R0, RZ ;  /* 0x0000000019197210 */ /* 0x000fe40007f5e0ff */
[----:B------:R-:W-:Y:S01]  /*468c0*/  IADD3.X R30, R30, R2, RZ, P1, !PT ;  /* 0x000000021e1e7210 */ /* 0x000fe20000ffe4ff */
[----:B------:R-:W-:Y:S02]  /*468d0*/  STL [R1+0x1388], R29 ;  /* 0x0013881d01007387 */ /* 0x000fe40000100800 */
[----:B----4-:R-:W-:Y:S02]  /*468e0*/  IMAD.X R26, R26, 0x1, R2, P2 ;  /* 0x000000011a1a7824 */ /* 0x010fe400010e0602 */
[----:B------:R-:W-:Y:S01]  /*468f0*/  IMAD.MOV.U32 R9, RZ, RZ, R30 ;  /* 0x000000ffff097224 */ /* 0x000fe200078e001e */
[----:B------:R-:W-:Y:S04]  /*46900*/  STL [R1+0x1384], R30 ;  /* 0x0013841e01007387 */ /* 0x000fe80000100800 */
[----:B------:R1:W-:Y:S04]  /*46910*/  STL [R1+0x13c8], R25 ;  /* 0x0013c81901007387 */ /* 0x0003e80000100800 */
[----:B------:R4:W-:Y:S04]  /*46920*/  LDGSTS.E [R7+0x25500], desc[UR8][R8.64], P0 ;  /* 0x2550000008077fae */ /* 0x0009e80008121848 */
[----:B------:R1:W-:Y:S01]  /*46930*/  STL [R1+0x13c4], R26 ;  /* 0x0013c41a01007387 */ /* 0x0003e20000100800 */
[----:B------:R-:W-:-:S02]  /*46940*/  IADD3 R11, P1, R11, R0, RZ ;  /* 0x000000000b0b7210 */ /* 0x000fc40007f3e0ff */
[----:B----4-:R-:W-:Y:S02]  /*46950*/  MOV R8, R25 ;  /* 0x0000001900087202 */ /* 0x010fe40000000f00 */
[----:B-1----:R-:W4:Y:S01]  /*46960*/  LDL.LU R25, [R1+0x110c] ;  /* 0x00110c0001197983 */ /* 0x002f220000300800 */
[----:B------:R-:W-:Y:S01]  /*46970*/  IMAD.MOV.U32 R9, RZ, RZ, R26 ;  /* 0x000000ffff097224 */ /* 0x000fe200078e001a */
[----:B------:R-:W-:Y:S02]  /*46980*/  IADD3 R15, P2, R15, R0, RZ ;  /* 0x000000000f0f7210 */ /* 0x000fe40007f5e0ff */
[----:B------:R-:W4:Y:S04]  /*46990*/  LDL.LU R26, [R1+0x114c] ;  /* 0x00114c00011a7983 */ /* 0x000f280000300800 */
[----:B------:R1:W-:Y:S04]  /*469a0*/  LDGSTS.E [R7+0x25d00], desc[UR8][R8.64], P0 ;  /* 0x25d0000008077fae */ /* 0x0003e80008121848 */
[----:B------:R-:W-:Y:S01]  /*469b0*/  STL [R1+0x1408], R11 ;  /* 0x0014080b01007387 */ /* 0x000fe20000100800 */
[----:B-1----:R-:W-:-:S02]  /*469c0*/  MOV R8, R11 ;  /* 0x0000000b00087202 */ /* 0x002fc40000000f00 */
[----:B--2---:R-:W-:-:S05]  /*469d0*/  IADD3.X R20, R20, R2, RZ, P1, !PT ;  /* 0x0000000214147210 */ /* 0x004fca0000ffe4ff */
        /* <DEDUP_REMOVED lines=8> */
[----:B--2---:R-:W-:Y:S01]  /*46a60*/  IMAD.MOV.U32 R9, RZ, RZ, R22 ;  /* 0x000000ffff097224 */ /* 0x004fe200078e0016 */
[----:B---3--:R-:W-:-:S02]  /*46a70*/  IADD3 R27, P1, R27, R0, RZ ;  /* 0x000000001b1b7210 */ /* 0x008fc40007f3e0ff */
[----:B-1----:R-:W2:Y:S01]  /*46a80*/  LDL.LU R22, [R1+0x118c] ;  /* 0x00118c0001167983 */ /* 0x002ea20000300800 */
[----:B------:R-:W-:Y:S02]  /*46a90*/  MOV R8, R15 ;  /* 0x0000000f00087202 */ /* 0x000fe40000000f00 */
[----:B------:R-:W-:Y:S01]  /*46aa0*/  IADD3 R23, P2, R23, R0, RZ ;  /* 0x0000000017177210 */ /* 0x000fe20007f5e0ff */
[----:B------:R-:W3:Y:S04]  /*46ab0*/  LDL.LU R15, [R1+0x11cc] ;  /* 0x0011cc00010f7983 */ /* 0x000ee80000300800 */
[----:B------:R-:W-:Y:S04]  /*46ac0*/  STL [R1+0x1488], R27 ;  /* 0x0014881b01007387 */ /* 0x000fe80000100800 */
[----:B------:R1:W-:Y:S02]  /*46ad0*/  LDGSTS.E [R7+0x26d00], desc[UR8][R8.64], P0 ;  /* 0x26d0000008077fae */ /* 0x0003e40008121848 */
[----:B-1----:R-:W-:-:S02]  /*46ae0*/  MOV R8, R27 ;  /* 0x0000001b00087202 */ /* 0x002fc40000000f00 */
[----:B------:R-:W-:-:S05]  /*46af0*/  IADD3.X R28, R28, R2, RZ, P1, !PT ;  /* 0x000000021c1c7210 */ /* 0x000fca0000ffe4ff */
[----:B------:R1:W-:Y:S01]  /*46b00*/  STL [R1+0x1484], R28 ;  /* 0x0014841c01007387 */ /* 0x0003e20000100800 */
[----:B------:R-:W-:-:S03]  /*46b10*/  IMAD.X R24, R24, 0x1, R2, P2 ;  /* 0x0000000118187824 */ /* 0x000fc600010e0602 */
[----:B------:R-:W-:Y:S01]  /*46b20*/  STL [R1+0x14c8], R23 ;  /* 0x0014c81701007387 */ /* 0x000fe20000100800 */
[----:B------:R-:W-:-:S03]  /*46b30*/  IMAD.MOV.U32 R9, RZ, RZ, R28 ;  /* 0x000000ffff097224 */ /* 0x000fc600078e001c */
[----:B------:R1:W-:Y:S04]  /*46b40*/  STL [R1+0x14c4], R24 ;  /* 0x0014c41801007387 */ /* 0x0003e80000100800 */
[----:B-1----:R-:W3:Y:S04]  /*46b50*/  LDL.LU R28, [R1+0x120c] ;  /* 0x00120c00011c7983 */ /* 0x002ee80000300800 */
[----:B------:R-:W3:Y:S04]  /*46b60*/  LDL.LU R27, [R1+0x1210] ;  /* 0x00121000011b7983 */ /* 0x000ee80000300800 */
[----:B------:R1:W-:Y:S02]  /*46b70*/  LDGSTS.E [R7+0x27500], desc[UR8][R8.64], P0 ;  /* 0x2750000008077fae */ /* 0x0003e40008121848 */
[----:B-1----:R-:W-:Y:S01]  /*46b80*/  IMAD.MOV.U32 R9, RZ, RZ, R24 ;  /* 0x000000ffff097224 */ /* 0x002fe200078e0018 */
[----:B------:R-:W-:Y:S01]  /*46b90*/  MOV R8, R23 ;  /* 0x0000001700087202 */ /* 0x000fe20000000f00 */
[----:B------:R-:W3:Y:S04]  /*46ba0*/  LDL.LU R24, [R1+0x124c] ;  /* 0x00124c0001187983 */ /* 0x000ee80000300800 */
[----:B------:R-:W3:Y:S01]  /*46bb0*/  LDL.LU R23, [R1+0x1250] ;  /* 0x0012500001177983 */ /* 0x000ee20000300800 */
[----:B------:R-:W-:-:S02]  /*46bc0*/  IADD3 R12, P1, R12, R0, RZ ;  /* 0x000000000c0c7210 */ /* 0x000fc40007f3e0ff */
[----:B------:R-:W-:Y:S01]  /*46bd0*/  IADD3 R21, P2, R21, R0, RZ ;  /* 0x0000000015157210 */ /* 0x000fe20007f5e0ff */
[----:B------:R1:W-:Y:S04]  /*46be0*/  LDGSTS.E [R7+0x27d00], desc[UR8][R8.64], P0 ;  /* 0x27d0000008077fae */ /* 0x0003e80008121848 */
[----:B------:R-:W-:Y:S01]  /*46bf0*/  STL [R1+0x1110], R12 ;  /* 0x0011100c01007387 */ /* 0x000fe20000100800 */
[----:B-1----:R-:W-:-:S03]  /*46c00*/  LOP3.LUT R7, R10, 0x60, RZ, 0x3c, !PT ;  /* 0x000000600a077812 */ /* 0x002fc600078e3cff */
[----:B------:R-:W-:Y:S01]  /*46c10*/  STL [R1+0x1150], R21 ;  /* 0x0011501501007387 */ /* 0x000fe20000100800 */
[----:B------:R-:W-:Y:S02]  /*46c20*/  IMAD.MOV.U32 R8, RZ, RZ, R12 ;  /* 0x000000ffff087224 */ /* 0x000fe400078e000c */
[----:B------:R-:W-:Y:S01]  /*46c30*/  VIADD R7, R7, UR7 ;  /* 0x0000000707077c36 */ /* 0x000fe20008000000 */
[----:B----4-:R-:W-:-:S04]  /*46c40*/  IADD3.X R25, R25, R2, RZ, P1, !PT ;  /* 0x0000000219197210 */ /* 0x010fc80000ffe4ff */
[----:B------:R-:W-:Y:S01]  /*46c50*/  MOV R9, R25 ;  /* 0x0000001900097202 */ /* 0x000fe20000000f00 */
[----:B------:R1:W-:Y:S01]  /*46c60*/  STL [R1+0x110c], R25 ;  /* 0x00110c1901007387 */ /* 0x0003e20000100800 */
[----:B------:R-:W-:-:S03]  /*46c70*/  IADD3.X R26, R26, R2, RZ, P2, !PT ;  /* 0x000000021a1a7210 */ /* 0x000fc600017fe4ff */
[----:B------:R4:W-:Y:S04]  /*46c80*/  LDGSTS.E [R7+0x20600], desc[UR8][R8.64], P0 ;  /* 0x2060000008077fae */ /* 0x0009e80008121848 */
[----:B-1----:R-:W3:Y:S04]  /*46c90*/  LDL.LU R25, [R1+0x1290] ;  /* 0x0012900001197983 */ /* 0x002ee80000300800 */
[----:B------:R-:W3:Y:S01]  /*46ca0*/  LDL.LU R12, [R1+0x12d0] ;  /* 0x0012d000010c7983 */ /* 0x000ee20000300800 */
[----:B----4-:R-:W-:-:S03]  /*46cb0*/  MOV R9, R26 ;  /* 0x0000001a00097202 */ /* 0x010fc60000000f00 */
[----:B------:R1:W-:Y:S01]  /*46cc0*/  STL [R1+0x114c], R26 ;  /* 0x00114c1a01007387 */ /* 0x0003e20000100800 */
[----:B------:R-:W-:-:S05]  /*46cd0*/  IMAD.MOV.U32 R8, RZ, RZ, R21 ;  /* 0x000000ffff087224 */ /* 0x000fca00078e0015 */
[----:B------:R4:W-:Y:S04]  /*46ce0*/  LDGSTS.E [R7+0x20e00], desc[UR8][R8.64], P0 ;  /* 0x20e0000008077fae */ /* 0x0009e80008121848 */
[----:B-1----:R-:W3:Y:S04]  /*46cf0*/  LDL.LU R26, [R1+0x128c] ;  /* 0x00128c00011a7983 */ /* 0x002ee80000300800 */
[----:B------:R-:W3:Y:S01]  /*46d00*/  LDL.LU R21, [R1+0x12cc] ;  /* 0x0012cc0001157983 */ /* 0x000ee20000300800 */
[----:B------:R-:W-:-:S05]  /*46d10*/  IADD3 R20, P1, R20, R0, RZ ;  /* 0x0000000014147210 */ /* 0x000fca0007f3e0ff */
[----:B------:R1:W-:Y:S01]  /*46d20*/  STL [R1+0x1190], R20 ;  /* 0x0011901401007387 */ /* 0x0003e20000100800 */
[----:B------:R-:W-:Y:S01]  /*46d30*/  IADD3 R11, P2, R11, R0, RZ ;  /* 0x000000000b0b7210 */ /* 0x000fe20007f5e0ff */
[----:B--2---:R-:W-:Y:S02]  /*46d40*/  IMAD.X R22, R22, 0x1, R2, P1 ;  /* 0x0000000116167824 */ /* 0x004fe400008e0602 */
[----:B----4-:R-:W-:Y:S01]  /*46d50*/  IMAD.MOV.U32 R8, RZ, RZ, R20 ;  /* 0x000000ffff087224 */ /* 0x010fe200078e0014 */
[----:B---3--:R-:W-:Y:S02]  /*46d60*/  IADD3.X R15, R15, R2, RZ, P2, !PT ;  /* 0x000000020f0f7210 */ /* 0x008fe400017fe4ff */
[----:B------:R2:W-:Y:S04]  /*46d70*/  STL [R1+0x118c], R22 ;  /* 0x00118c1601007387 */ /* 0x0005e80000100800 */
[----:B------:R3:W-:Y:S04]  /*46d80*/  STL [R1+0x11d0], R11 ;  /* 0x0011d00b01007387 */ /* 0x0007e80000100800 */
[----:B-1----:R-:W4:Y:S01]  /*46d90*/  LDL.LU R20, [R1+0x1310] ;  /* 0x0013100001147983 */ /* 0x002f220000300800 */
[----:B------:R-:W-:-:S03]  /*46da0*/  MOV R9, R22 ;  /* 0x0000001600097202 */ /* 0x000fc60000000f00 */
[----:B------:R1:W-:Y:S04]  /*46db0*/  STL [R1+0x11cc], R15 ;  /* 0x0011cc0f01007387 */ /* 0x0003e80000100800 */
[----:B------:R-:W4:Y:S04]  /*46dc0*/  LDL.LU R29, [R1+0x1350] ;  /* 0x00135000011d7983 */ /* 0x000f280000300800 */
[----:B--2---:R-:W2:Y:S04]  /*46dd0*/  LDL.LU R22, [R1+0x130c] ;  /* 0x00130c0001167983 */ /* 0x004ea80000300800 */
[----:B------:R-:W2:Y:S04]  /*46de0*/  LDL.LU R30, [R1+0x134c] ;  /* 0x00134c00011e7983 */ /* 0x000ea80000300800 */
[----:B------:R1:W-:Y:S02]  /*46df0*/  LDGSTS.E [R7+0x21600], desc[UR8][R8.64], P0 ;  /* 0x2160000008077fae */ /* 0x0003e40008121848 */
[----:B-1----:R-:W-:Y:S01]  /*46e00*/  IMAD.MOV.U32 R8, RZ, RZ, R11 ;  /* 0x000000ffff087224 */ /* 0x002fe200078e000b */
[----:B------:R-:W-:Y:S01]  /*46e10*/  MOV R9, R15 ;  /* 0x0000000f00097202 */ /* 0x000fe20000000f00 */
[----:B---3--:R-:W3:Y:S04]  /*46e20*/  LDL.LU R11, [R1+0x1390] ;  /* 0x00139000010b7983 */ /* 0x008ee80000300800 */
[----:B------:R-:W3:Y:S04]  /*46e30*/  LDL.LU R15, [R1+0x13d0] ;  /* 0x0013d000010f7983 */ /* 0x000ee80000300800 */
[----:B------:R1:W-:Y:S01]  /*46e40*/  LDGSTS.E [R7+0x21e00], desc[UR8][R8.64], P0 ;  /* 0x21e0000008077fae */ /* 0x0003e20008121848 */
[----:B------:R-:W-:-:S05]  /*46e50*/  IADD3 R27, P1, R27, R0, RZ ;  /* 0x000000001b1b7210 */ /* 0x000fca0007f3e0ff */
[----:B------:R-:W-:Y:S01]  /*46e60*/  IMAD.X R28, R28, 0x1, R2, P1 ;  /* 0x000000011c1c7824 */ /* 0x000fe200008e0602 */
[----:B------:R1:W-:Y:S02]  /*46e70*/  STL [R1+0x1210], R27 ;  /* 0x0012101b01007387 */ /* 0x0003e40000100800 */
[----:B-1----:R-:W-:Y:S02]  /*46e80*/  IMAD.MOV.U32 R8, RZ, RZ, R27 ;  /* 0x000000ffff087224 */ /* 0x002fe400078e001b */
[----:B------:R1:W-:Y:S01]  /*46e90*/  STL [R1+0x120c], R28 ;  /* 0x00120c1c01007387 */ /* 0x0003e20000100800 */
[----:B------:R-:W-:-:S05]  /*46ea0*/  MOV R9, R28 ;  /* 0x0000001c00097202 */ /* 0x000fca0000000f00 */
[----:B------:R1:W-:Y:S01]  /*46eb0*/  LDGSTS.E [R7+0x22600], desc[UR8][R8.64], P0 ;  /* 0x2260000008077fae */ /* 0x0003e20008121848 */
[----:B------:R-:W-:-:S04]  /*46ec0*/  IADD3 R23, P2, R23, R0, RZ ;  /* 0x0000000017177210 */ /* 0x000fc80007f5e0ff */
[----:B------:R-:W-:Y:S01]  /*46ed0*/  IADD3.X R24, R24, R2, RZ, P2, !PT ;  /* 0x0000000218187210 */ /* 0x000fe200017fe4ff */
[----:B------:R1:W-:Y:S04]  /*46ee0*/  STL [R1+0x1250], R23 ;  /* 0x0012501701007387 */ /* 0x0003e80000100800 */
[----:B------:R-:W3:Y:S04]  /*46ef0*/  LDL.LU R27, [R1+0x138c] ;  /* 0x00138c00011b7983 */ /* 0x000ee80000300800 */
[----:B------:R1:W-:Y:S04]  /*46f00*/  STL [R1+0x124c], R24 ;  /* 0x00124c1801007387 */ /* 0x0003e80000100800 */
[----:B-1----:R-:W3:Y:S01]  /*46f10*/  LDL.LU R28, [R1+0x13cc] ;  /* 0x0013cc00011c7983 */ /* 0x002ee20000300800 */
[----:B------:R-:W-:Y:S01]  /*46f20*/  IMAD.MOV.U32 R8, RZ, RZ, R23 ;  /* 0x000000ffff087224 */ /* 0x000fe200078e0017 */
[----:B------:R-:W-:-:S02]  /*46f30*/  MOV R9, R24 ;  /* 0x0000001800097202 */ /* 0x000fc40000000f00 */
[----:B------:R-:W3:Y:S04]  /*46f40*/  LDL.LU R23, [R1+0x1410] ;  /* 0x0014100001177983 */ /* 0x000ee80000300800 */
[----:B------:R-:W3:Y:S04]  /*46f50*/  LDL.LU R24, [R1+0x1450] ;  /* 0x0014500001187983 */ /* 0x000ee80000300800 */
[----:B------:R1:W-:Y:S01]  /*46f60*/  LDGSTS.E [R7+0x22e00], desc[UR8][R8.64], P0 ;  /* 0x22e0000008077fae */ /* 0x0003e20008121848 */
[-C--:B------:R-:W-:Y:S02]  /*46f70*/  IADD3 R25, P1, R25, R0.reuse, RZ ;  /* 0x0000000019197210 */ /* 0x080fe40007f3e0ff */
[----:B------:R-:W-:-:S03]  /*46f80*/  IADD3 R12, P2, R12, R0, RZ ;  /* 0x000000000c0c7210 */ /* 0x000fc60007f5e0ff */
[----:B------:R1:W-:Y:S02]  /*46f90*/  STL [R1+0x1290], R25 ;  /* 0x0012901901007387 */ /* 0x0003e40000100800 */
[----:B-1----:R-:W-:Y:S02]  /*46fa0*/  IMAD.MOV.U32 R8, RZ, RZ, R25 ;  /* 0x000000ffff087224 */ /* 0x002fe400078e0019 */
[----:B------:R-:W-:Y:S01]  /*46fb0*/  IMAD.X R26, R26, 0x1, R2, P1 ;  /* 0x000000011a1a7824 */ /* 0x000fe200008e0602 */
[----:B------:R-:W-:-:S04]  /*46fc0*/  IADD3.X R21, R21, R2, RZ, P2, !PT ;  /* 0x0000000215157210 */ /* 0x000fc800017fe4ff */
[----:B------:R1:W-:Y:S01]  /*46fd0*/  STL [R1+0x128c], R26 ;  /* 0x00128c1a01007387 */ /* 0x0003e20000100800 */
[----:B------:R-:W-:-:S03]  /*46fe0*/  MOV R9, R26 ;  /* 0x0000001a00097202 */ /* 0x000fc60000000f00 */
[----:B------:R-:W-:Y:S04]  /*46ff0*/  STL [R1+0x12d0], R12 ;  /* 0x0012d00c01007387 */ /* 0x000fe80000100800 */
[----:B------:R-:W3:Y:S04]  /*47000*/  LDL.LU R25, [R1+0x140c] ;  /* 0x00140c0001197983 */ /* 0x000ee80000300800 */
[----:B------:R1:W-:Y:S04]  /*47010*/  STL [R1+0x12cc], R21 ;  /* 0x0012cc1501007387 */ /* 0x0003e80000100800 */
[----:B-1----:R-:W3:Y:S04]  /*47020*/  LDL.LU R26, [R1+0x144c] ;  /* 0x00144c00011a7983 */ /* 0x002ee80000300800 */
[----:B------:R1:W-:Y:S02]  /*47030*/  LDGSTS.E [R7+0x23600], desc[UR8][R8.64], P0 ;  /* 0x2360000008077fae */ /* 0x0003e40008121848 */
[----:B-1----:R-:W-:Y:S01]  /*47040*/  IMAD.MOV.U32 R8, RZ, RZ, R12 ;  /* 0x000000ffff087224 */ /* 0x002fe200078e000c */
[----:B------:R-:W-:-:S02]  /*47050*/  MOV R9, R21 ;  /* 0x0000001500097202 */ /* 0x000fc40000000f00 */
[----:B------:R-:W3:Y:S01]  /*47060*/  LDL.LU R21, [R1+0x1490] ;  /* 0x0014900001157983 */ /* 0x000ee20000300800 */
[----:B----4-:R-:W-:-:S03]  /*47070*/  IADD3 R20, P1, R20, R0, RZ ;  /* 0x0000000014147210 */ /* 0x010fc60007f3e0ff */
[----:B------:R-:W4:Y:S01]  /*47080*/  LDL.LU R12, [R1+0x14d0] ;  /* 0x0014d000010c7983 */ /* 0x000f220000300800 */
[----:B------:R-:W-:-:S03]  /*47090*/  IADD3 R29, P2, R29, R0, RZ ;  /* 0x000000001d1d7210 */ /* 0x000fc60007f5e0ff */
[----:B------:R1:W-:Y:S01]  /*470a0*/  LDGSTS.E [R7+0x23e00], desc[UR8][R8.64], P0 ;  /* 0x23e0000008077fae */ /* 0x0003e20008121848 */
[----:B--2---:R-:W-:-:S03]  /*470b0*/  IMAD.X R22, R22, 0x1, R2, P1 ;  /* 0x0000000116167824 */ /* 0x004fc600008e0602 */
[----:B------:R-:W-:Y:S01]  /*470c0*/  STL [R1+0x1310], R20 ;  /* 0x0013101401007387 */ /* 0x000fe20000100800 */
[----:B------:R-:W-:-:S03]  /*470d0*/  IADD3.X R30, R30, R2, RZ, P2, !PT ;  /* 0x000000021e1e7210 */ /* 0x000fc600017fe4ff */
[----:B------:R2:W-:Y:S01]  /*470e0*/  STL [R1+0x130c], R22 ;  /* 0x00130c1601007387 */ /* 0x0005e20000100800 */
[----:B-1----:R-:W-:-:S03]  /*470f0*/  MOV R9, R22 ;  /* 0x0000001600097202 */ /* 0x002fc60000000f00 */
[----:B------:R-:W-:Y:S01]  /*47100*/  STL [R1+0x1350], R29 ;  /* 0x0013501d01007387 */ /* 0x000fe20000100800 */
[----:B------:R-:W-:-:S03]  /*47110*/  IMAD.MOV.U32 R8, RZ, RZ, R20 ;  /* 0x000000ffff087224 */ /* 0x000fc600078e0014 */
[----:B--2---:R-:W2:Y:S04]  /*47120*/  LDL.LU R22, [R1+0x148c] ;  /* 0x00148c0001167983 */ /* 0x004ea80000300800 */
[----:B------:R-:W-:Y:S04]  /*47130*/  STL [R1+0x134c], R30 ;  /* 0x00134c1e01007387 */ /* 0x000fe80000100800 */
[----:B------:R-:W2:Y:S01]  /*47140*/  LDL.LU R20, [R1+0x14cc] ;  /* 0x0014cc0001147983 */ /* 0x000ea20000300800 */
[----:B---3--:R-:W-:-:S03]  /*47150*/  IADD3 R11, P1, R11, R0, RZ ;  /* 0x000000000b0b7210 */ /* 0x008fc60007f3e0ff */
[----:B------:R1:W-:Y:S01]  /*47160*/  LDGSTS.E [R7+0x24600], desc[UR8][R8.64], P0 ;  /* 0x2460000008077fae */ /* 0x0003e20008121848 */
[----:B------:R-:W-:-:S03]  /*47170*/  IADD3 R15, P2, R15, R0, RZ ;  /* 0x000000000f0f7210 */ /* 0x000fc60007f5e0ff */
[----:B------:R-:W-:Y:S01]  /*47180*/  STL [R1+0x1390], R11 ;  /* 0x0013900b01007387 */ /* 0x000fe20000100800 */
[----:B-1----:R-:W-:Y:S01]  /*47190*/  IMAD.MOV.U32 R8, RZ, RZ, R29 ;  /* 0x000000ffff087224 */ /* 0x002fe200078e001d */
[----:B------:R-:W-:-:S05]  /*471a0*/  MOV R9, R30 ;  /* 0x0000001e00097202 */ /* 0x000fca0000000f00 */
[----:B------:R1:W-:Y:S02]  /*471b0*/  LDGSTS.E [R7+0x24e00], desc[UR8][R8.64], P0 ;  /* 0x24e0000008077fae */ /* 0x0003e40008121848 */
[----:B-1----:R-:W-:Y:S02]  /*471c0*/  IMAD.MOV.U32 R8, RZ, RZ, R11 ;  /* 0x000000ffff087224 */ /* 0x002fe400078e000b */
[----:B------:R-:W-:-:S05]  /*471d0*/  IMAD.X R27, R27, 0x1, R2, P1 ;  /* 0x000000011b1b7824 */ /* 0x000fca00008e0602 */
[----:B------:R1:W-:Y:S01]  /*471e0*/  STL [R1+0x138c], R27 ;  /* 0x00138c1b01007387 */ /* 0x0003e20000100800 */
[----:B------:R-:W-:Y:S02]  /*471f0*/  MOV R9, R27 ;  /* 0x0000001b00097202 */ /* 0x000fe40000000f00 */
[----:B------:R-:W-:Y:S01]  /*47200*/  IADD3.X R28, R28, R2, RZ, P2, !PT ;  /* 0x000000021c1c7210 */ /* 0x000fe200017fe4ff */
[----:B------:R-:W-:Y:S04]  /*47210*/  STL [R1+0x13d0], R15 ;  /* 0x0013d00f01007387 */ /* 0x000fe80000100800 */
[----:B------:R3:W-:Y:S04]  /*47220*/  LDGSTS.E [R7+0x25600], desc[UR8][R8.64], P0 ;  /* 0x2560000008077fae */ /* 0x0007e80008121848 */
[----:B-1----:R-:W2:Y:S04]  /*47230*/  LDL.LU R27, [R1+0x1118] ;  /* 0x00111800011b7983 */ /* 0x002ea80000300800 */
[----:B------:R1:W-:Y:S04]  /*47240*/  STL [R1+0x13cc], R28 ;  /* 0x0013cc1c01007387 */ /* 0x0003e80000100800 */
[----:B------:R-:W2:Y:S01]  /*47250*/  LDL.LU R11, [R1+0x1158] ;  /* 0x00115800010b7983 */ /* 0x000ea20000300800 */
[----:B---3--:R-:W-:Y:S01]  /*47260*/  MOV R9, R28 ;  /* 0x0000001c00097202 */ /* 0x008fe20000000f00 */
[----:B------:R-:W-:-:S02]  /*47270*/  IMAD.MOV.U32 R8, RZ, RZ, R15 ;  /* 0x000000ffff087224 */ /* 0x000fc400078e000f */
[----:B-1----:R-:W3:Y:S04]  /*47280*/  LDL.LU R28, [R1+0x1114] ;  /* 0x00111400011c7983 */ /* 0x002ee80000300800 */
[----:B------:R-:W3:Y:S01]  /*47290*/  LDL.LU R15, [R1+0x1154] ;  /* 0x00115400010f7983 */ /* 0x000ee20000300800 */
[-C--:B------:R-:W-:Y:S02]  /*472a0*/  IADD3 R23, P1, R23, R0.reuse, RZ ;  /* 0x0000000017177210 */ /* 0x080fe40007f3e0ff */
[----:B------:R-:W-:Y:S01]  /*472b0*/  IADD3 R24, P2, R24, R0, RZ ;  /* 0x0000000018187210 */ /* 0x000fe20007f5e0ff */
[----:B------:R1:W-:Y:S04]  /*472c0*/  LDGSTS.E [R7+0x25e00], desc[UR8][R8.64], P0 ;  /* 0x25e0000008077fae */ /* 0x0003e80008121848 */
[----:B------:R-:W-:Y:S01]  /*472d0*/  STL [R1+0x1410], R23 ;  /* 0x0014101701007387 */ /* 0x000fe20000100800 */
[----:B-1----:R-:W-:-:S02]  /*472e0*/  IMAD.MOV.U32 R8, RZ, RZ, R23 ;  /* 0x000000ffff087224 */ /* 0x002fc400078e0017 */
[----:B------:R-:W-:-:S05]  /*472f0*/  IMAD.X R25, R25, 0x1, R2, P1 ;  /* 0x0000000119197824 */ /* 0x000fca00008e0602 */
[----:B------:R1:W-:Y:S01]  /*47300*/  STL [R1+0x140c], R25 ;  /* 0x00140c1901007387 */ /* 0x0003e20000100800 */
[----:B------:R-:W-:Y:S02]  /*47310*/  MOV R9, R25 ;  /* 0x0000001900097202 */ /* 0x000fe40000000f00 */
[----:B------:R-:W-:Y:S01]  /*47320*/  IADD3.X R26, R26, R2, RZ, P2, !PT ;  /* 0x000000021a1a7210 */ /* 0x000fe200017fe4ff */
[----:B------:R-:W-:Y:S04]  /*47330*/  STL [R1+0x1450], R24 ;  /* 0x0014501801007387 */ /* 0x000fe80000100800 */
[----:B------:R1:W-:Y:S04]  /*47340*/  LDGSTS.E [R7+0x26600], desc[UR8][R8.64], P0 ;  /* 0x2660000008077fae */ /* 0x0003e80008121848 */
[----:B-1----:R-:W3:Y:S04]  /*47350*/  LDL.LU R25, [R1+0x1198] ;  /* 0x0011980001197983 */ /* 0x002ee80000300800 */
[----:B------:R1:W-:Y:S04]  /*47360*/  STL [R1+0x144c], R26 ;  /* 0x00144c1a01007387 */ /* 0x0003e80000100800 */
[----:B------:R-:W3:Y:S01]  /*47370*/  LDL.LU R23, [R1+0x11d8] ;  /* 0x0011d80001177983 */ /* 0x000ee20000300800 */
[----:B------:R-:W-:Y:S01]  /*47380*/  MOV R9, R26 ;  /* 0x0000001a00097202 */ /* 0x000fe20000000f00 */
[----:B------:R-:W-:Y:S01]  /*47390*/  IMAD.MOV.U32 R8, RZ, RZ, R24 ;  /* 0x000000ffff087224 */ /* 0x000fe200078e0018 */
[-C--:B------:R-:W-:Y:S01]  /*473a0*/  IADD3 R21, P1, R21, R0.reuse, RZ ;  /* 0x0000000015157210 */ /* 0x080fe20007f3e0ff */
[----:B-1----:R-:W3:Y:S01]  /*473b0*/  LDL.LU R26, [R1+0x1194] ;  /* 0x00119400011a7983 */ /* 0x002ee20000300800 */
[----:B----4-:R-:W-:-:S03]  /*473c0*/  IADD3 R12, P2, R12, R0, RZ ;  /* 0x000000000c0c7210 */ /* 0x010fc60007f5e0ff */
[----:B------:R-:W4:Y:S04]  /*473d0*/  LDL.LU R24, [R1+0x11d4] ;  /* 0x0011d40001187983 */ /* 0x000f280000300800 */
[----:B------:R-:W-:Y:S04]  /*473e0*/  STL [R1+0x1490], R21 ;  /* 0x0014901501007387 */ /* 0x000fe80000100800 */
[----:B------:R1:W-:Y:S01]  /*473f0*/  LDGSTS.E [R7+0x26e00], desc[UR8][R8.64], P0 ;  /* 0x26e0000008077fae */ /* 0x0003e20008121848 */
[----:B--2---:R-:W-:Y:S02]  /*47400*/  IMAD.X R22, R22, 0x1, R2, P1 ;  /* 0x0000000116167824 */ /* 0x004fe400008e0602 */
[----:B-1----:R-:W-:-:S03]  /*47410*/  IMAD.MOV.U32 R8, RZ, RZ, R21 ;  /* 0x000000ffff087224 */ /* 0x002fc600078e0015 */
[----:B------:R1:W-:Y:S01]  /*47420*/  STL [R1+0x148c], R22 ;  /* 0x00148c1601007387 */ /* 0x0003e20000100800 */
[----:B------:R-:W-:-:S03]  /*47430*/  IADD3.X R20, R20, R2, RZ, P2, !PT ;  /* 0x0000000214147210 */ /* 0x000fc600017fe4ff */
[----:B------:R-:W-:Y:S01]  /*47440*/  STL [R1+0x14d0], R12 ;  /* 0x0014d00c01007387 */ /* 0x000fe20000100800 */
[----:B------:R-:W-:-:S03]  /*47450*/  MOV R9, R22 ;  /* 0x0000001600097202 */ /* 0x000fc60000000f00 */
[----:B------:R2:W-:Y:S04]  /*47460*/  STL [R1+0x14cc], R20 ;  /* 0x0014cc1401007387 */ /* 0x0005e80000100800 */
[----:B-1----:R-:W4:Y:S04]  /*47470*/  LDL.LU R22, [R1+0x1214] ;  /* 0x0012140001167983 */ /* 0x002f280000300800 */
[----:B------:R-:W4:Y:S04]  /*47480*/  LDL.LU R21, [R1+0x1218] ;  /* 0x0012180001157983 */ /* 0x000f280000300800 */
[----:B------:R1:W-:Y:S02]  /*47490*/  LDGSTS.E [R7+0x27600], desc[UR8][R8.64], P0 ;  /* 0x2760000008077fae */ /* 0x0003e40008121848 */
[----:B-1----:R-:W-:Y:S01]  /*474a0*/  MOV R9, R20 ;  /* 0x0000001400097202 */ /* 0x002fe20000000f00 */
[----:B------:R-:W-:Y:S01]  /*474b0*/  IMAD.MOV.U32 R8, RZ, RZ, R12 ;  /* 0x000000ffff087224 */ /* 0x000fe200078e000c */
[----:B--2---:R-:W2:Y:S04]  /*474c0*/  LDL.LU R20, [R1+0x1254] ;  /* 0x0012540001147983 */ /* 0x004ea80000300800 */
[----:B------:R-:W2:Y:S04]  /*474d0*/  LDL.LU R12, [R1+0x1258] ;  /* 0x00125800010c7983 */ /* 0x000ea80000300800 */
[----:B------:R1:W-:Y:S02]  /*474e0*/  LDGSTS.E [R7+0x27e00], desc[UR8][R8.64], P0 ;  /* 0x27e0000008077fae */ /* 0x0003e40008121848 */
[----:B-1----:R-:W-:-:S04]  /*474f0*/  LOP3.LUT R7, R10, 0x70, RZ, 0x3c, !PT ;  /* 0x000000700a077812 */ /* 0x002fc800078e3cff */
[----:B------:R-:W-:Y:S02]  /*47500*/  IADD3 R7, R7, UR7, RZ ;  /* 0x0000000707077c10 */ /* 0x000fe4000fffe0ff */
[----:B------:R-:W-:-:S04]  /*47510*/  IADD3 R27, P1, R27, R0, RZ ;  /* 0x000000001b1b7210 */ /* 0x000fc80007f3e0ff */
[----:B------:R-:W-:Y:S02]  /*47520*/  MOV R8, R27 ;  /* 0x0000001b00087202 */ /* 0x000fe40000000f00 */
[----:B------:R-:W-:Y:S01]  /*47530*/  IADD3 R11, P2, R11, R0, RZ ;  /* 0x000000000b0b7210 */ /* 0x000fe20007f5e0ff */
[----:B---3--:R-:W-:Y:S01]  /*47540*/  IMAD.X R28, R28, 0x1, R2, P1 ;  /* 0x000000011c1c7824 */ /* 0x008fe200008e0602 */
[----:B------:R-:W-:Y:S03]  /*47550*/  STL [R1+0x1118], R27 ;  /* 0x0011181b01007387 */ /* 0x000fe60000100800 */
[----:B------:R-:W-:Y:S02]  /*47560*/  IMAD.MOV.U32 R9, RZ, RZ, R28 ;  /* 0x000000ffff097224 */ /* 0x000fe400078e001c */
[----:B------:R-:W-:Y:S01]  /*47570*/  IMAD.X R15, R15, 0x1, R2, P2 ;  /* 0x000000010f0f7824 */ /* 0x000fe200010e0602 */
[----:B------:R-:W-:Y:S04]  /*47580*/  STL [R1+0x1114], R28 ;  /* 0x0011141c01007387 */ /* 0x000fe80000100800 */
[----:B------:R-:W-:Y:S04]  /*47590*/  STL [R1+0x1158], R11 ;  /* 0x0011580b01007387 */ /* 0x000fe80000100800 */
[----:B------:R1:W-:Y:S04]  /*475a0*/  LDGSTS.E [R7+0x20700], desc[UR8][R8.64], P0 ;  /* 0x2070000008077fae */ /* 0x0003e80008121848 */
[----:B------:R3:W-:Y:S01]  /*475b0*/  STL [R1+0x1154], R15 ;  /* 0x0011540f01007387 */ /* 0x0007e20000100800 */
[----:B-1----:R-:W-:Y:S01]  /*475c0*/  IMAD.MOV.U32 R9, RZ, RZ, R15 ;  /* 0x000000ffff097224 */ /* 0x002fe200078e000f */
[----:B------:R-:W-:-:S02]  /*475d0*/  MOV R8, R11 ;  /* 0x0000000b00087202 */ /* 0x000fc40000000f00 */
[----:B---3--:R-:W3:Y:S04]  /*475e0*/  LDL.LU R15, [R1+0x1294] ;  /* 0x00129400010f7983 */ /* 0x008ee80000300800 */
[----:B------:R-:W3:Y:S04]  /*475f0*/  LDL.LU R11, [R1+0x1298] ;  /* 0x00129800010b7983 */ /* 0x000ee80000300800 */
[----:B------:R-:W3:Y:S04]  /*47600*/  LDL.LU R33, [R1+0x12d4] ;  /* 0x0012d40001217983 */ /* 0x000ee80000300800 */
[----:B------:R-:W3:Y:S04]  /*47610*/  LDL.LU R32, [R1+0x12d8] ;  /* 0x0012d80001207983 */ /* 0x000ee80000300800 */
[----:B------:R1:W-:Y:S01]  /*47620*/  LDGSTS.E [R7+0x20f00], desc[UR8][R8.64], P0 ;  /* 0x20f0000008077fae */ /* 0x0003e20008121848 */
[----:B------:R-:W-:-:S02]  /*47630*/  IADD3 R25, P1, R25, R0, RZ ;  /* 0x0000000019197210 */ /* 0x000fc40007f3e0ff */
[----:B------:R-:W-:-:S03]  /*47640*/  IADD3 R23, P2, R23, R0, RZ ;  /* 0x0000000017177210 */ /* 0x000fc60007f5e0ff */
[----:B------:R-:W-:Y:S01]  /*47650*/  STL [R1+0x1198], R25 ;  /* 0x0011981901007387 */ /* 0x000fe20000100800 */
[----:B------:R-:W-:Y:S01]  /*47660*/  IADD3.X R26, R26, R2, RZ, P1, !PT ;  /* 0x000000021a1a7210 */ /* 0x000fe20000ffe4ff */
[----:B----4-:R-:W-:-:S04]  /*47670*/  IMAD.X R24, R24, 0x1, R2, P2 ;  /* 0x0000000118187824 */ /* 0x010fc800010e0602 */
[----:B------:R4:W-:Y:S04]  /*47680*/  STL [R1+0x1194], R26 ;  /* 0x0011941a01007387 */ /* 0x0009e80000100800 */
[----:B------:R-:W-:Y:S04]  /*47690*/  STL [R1+0x11d8], R23 ;  /* 0x0011d81701007387 */ /* 0x000fe80000100800 */
[----:B------:R4:W-:Y:S04]  /*476a0*/  STL [R1+0x11d4], R24 ;  /* 0x0011d41801007387 */ /* 0x0009e80000100800 */
[----:B------:R-:W3:Y:S04]  /*476b0*/  LDL.LU R31, [R1+0x1314] ;  /* 0x00131400011f7983 */ /* 0x000ee80000300800 */
[----:B------:R-:W3:Y:S01]  /*476c0*/  LDL.LU R30, [R1+0x1318] ;  /* 0x00131800011e7983 */ /* 0x000ee20000300800 */
[----:B-1----:R-:W-:Y:S01]  /*476d0*/  MOV R8, R25 ;  /* 0x0000001900087202 */ /* 0x002fe20000000f00 */
[----:B------:R-:W-:-:S02]  /*476e0*/  IMAD.MOV.U32 R9, RZ, RZ, R26 ;  /* 0x000000ffff097224 */ /* 0x000fc400078e001a */
[----:B------:R-:W3:Y:S04]  /*476f0*/  LDL.LU R29, [R1+0x1354] ;  /* 0x00135400011d7983 */ /* 0x000ee80000300800 */
[----:B------:R-:W3:Y:S04]  /*47700*/  LDL.LU R28, [R1+0x1358] ;  /* 0x00135800011c7983 */ /* 0x000ee80000300800 */
[----:B------:R1:W-:Y:S04]  /*47710*/  LDGSTS.E [R7+0x21700], desc[UR8][R8.64], P0 ;  /* 0x2170000008077fae */ /* 0x0003e80008121848 */
[----:B----4-:R-:W4:Y:S01]  /*47720*/  LDL.LU R26, [R1+0x1398] ;  /* 0x00139800011a7983 */ /* 0x010f220000300800 */
[----:B------:R-:W-:Y:S01]  /*47730*/  IADD3 R21, P1, R21, R0, RZ ;  /* 0x0000000015157210 */ /* 0x000fe20007f3e0ff */
[----:B-1----:R-:W-:-:S02]  /*47740*/  IMAD.MOV.U32 R9, RZ, RZ, R24 ;  /* 0x000000ffff097224 */ /* 0x002fc400078e0018 */
[----:B------:R-:W4:Y:S01]  /*47750*/  LDL.LU R24, [R1+0x13d8] ;  /* 0x0013d80001187983 */ /* 0x000f220000300800 */
[----:B------:R-:W-:-:S03]  /*47760*/  IADD3.X R22, R22, R2, RZ, P1, !PT ;  /* 0x0000000216167210 */ /* 0x000fc60000ffe4ff */
[----:B------:R-:W-:Y:S01]  /*47770*/  STL [R1+0x1218], R21 ;  /* 0x0012181501007387 */ /* 0x000fe20000100800 */
[----:B------:R-:W-:-:S03]  /*47780*/  MOV R8, R23 ;  /* 0x0000001700087202 */ /* 0x000fc60000000f00 */
[----:B------:R1:W-:Y:S04]  /*47790*/  STL [R1+0x1214], R22 ;  /* 0x0012141601007387 */ /* 0x0003e80000100800 */
[----:B------:R1:W-:Y:S01]  /*477a0*/  LDGSTS.E [R7+0x21f00], desc[UR8][R8.64], P0 ;  /* 0x21f0000008077fae */ /* 0x0003e20008121848 */
[----:B--2---:R-:W-:-:S05]  /*477b0*/  IADD3 R12, P2, R12, R0, RZ ;  /* 0x000000000c0c7210 */ /* 0x004fca0007f5e0ff */
[----:B------:R-:W-:Y:S01]  /*477c0*/  STL [R1+0x1258], R12 ;  /* 0x0012580c01007387 */ /* 0x000fe20000100800 */
[----:B------:R-:W-:-:S03]  /*477d0*/  IMAD.X R20, R20, 0x1, R2, P2 ;  /* 0x0000000114147824 */ /* 0x000fc600010e0602 */
[----:B------:R-:W2:Y:S01]  /*477e0*/  LDL.LU R27, [R1+0x1394] ;  /* 0x00139400011b7983 */ /* 0x000ea20000300800 */
[----:B-1----:R-:W-:Y:S01]  /*477f0*/  MOV R8, R21 ;  /* 0x0000001500087202 */ /* 0x002fe20000000f00 */
[----:B------:R-:W-:Y:S02]  /*47800*/  IMAD.MOV.U32 R9, RZ, RZ, R22 ;  /* 0x000000ffff097224 */ /* 0x000fe400078e0016 */
[----:B------:R1:W-:Y:S04]  /*47810*/  STL [R1+0x1254], R20 ;  /* 0x0012541401007387 */ /* 0x0003e80000100800 */
[----:B------:R-:W2:Y:S04]  /*47820*/  LDL.LU R25, [R1+0x13d4] ;  /* 0x0013d40001197983 */ /* 0x000ea80000300800 */
[----:B------:R-:W2:Y:S04]  /*47830*/  LDL.LU R23, [R1+0x1414] ;  /* 0x0014140001177983 */ /* 0x000ea80000300800 */
[----:B------:R-:W2:Y:S04]  /*47840*/  LDL.LU R22, [R1+0x1418] ;  /* 0x0014180001167983 */ /* 0x000ea80000300800 */
[----:B------:R1:W-:Y:S04]  /*47850*/  LDGSTS.E [R7+0x22700], desc[UR8][R8.64], P0 ;  /* 0x2270000008077fae */ /* 0x0003e80008121848 */
[----:B------:R-:W2:Y:S01]  /*47860*/  LDL.LU R21, [R1+0x1454] ;  /* 0x0014540001157983 */ /* 0x000ea20000300800 */
[----:B-1----:R-:W-:-:S03]  /*47870*/  IMAD.MOV.U32 R9, RZ, RZ, R20 ;  /* 0x000000ffff097224 */ /* 0x002fc600078e0014 */
[----:B------:R-:W2:Y:S01]  /*47880*/  LDL.LU R20, [R1+0x1458] ;  /* 0x0014580001147983 */ /* 0x000ea20000300800 */
[----:B------:R-:W-:-:S03]  /*47890*/  MOV R8, R12 ;  /* 0x0000000c00087202 */ /* 0x000fc60000000f00 */
[----:B------:R-:W2:Y:S04]  /*478a0*/  LDL.LU R12, [R1+0x1498] ;  /* 0x00149800010c7983 */ /* 0x000ea80000300800 */
[----:B------:R-:W2:Y:S04]  /*478b0*/  LDL.LU R10, [R1+0x14d8] ;  /* 0x0014d800010a7983 */ /* 0x000ea80000300800 */
[----:B------:R1:W-:Y:S01]  /*478c0*/  LDGSTS.E [R7+0x22f00], desc[UR8][R8.64], P0 ;  /* 0x22f0000008077fae */ /* 0x0003e20008121848 */
[----:B---3--:R-:W-:-:S04]  /*478d0*/  IADD3 R11, P1, R11, R0, RZ ;  /* 0x000000000b0b7210 */ /* 0x008fc80007f3e0ff */
[----:B------:R-:W-:Y:S01]  /*478e0*/  IADD3.X R15, R15, R2, RZ, P1, !PT ;  /* 0x000000020f0f7210 */ /* 0x000fe20000ffe4ff */
[----:B------:R-:W-:Y:S01]  /*478f0*/  STL [R1+0x1298], R11 ;  /* 0x0012980b01007387 */ /* 0x000fe20000100800 */
[----:B------:R-:W-:-:S03]  /*47900*/  IADD3 R32, P2, R32, R0, RZ ;  /* 0x0000000020207210 */ /* 0x000fc60007f5e0ff */
[----:B------:R3:W-:Y:S01]  /*47910*/  STL [R1+0x1294], R15 ;  /* 0x0012940f01007387 */ /* 0x0007e20000100800 */
[----:B-1----:R-:W-:-:S03]  /*47920*/  IMAD.MOV.U32 R9, RZ, RZ, R15 ;  /* 0x000000ffff097224 */ /* 0x002fc600078e000f */
[----:B------:R1:W-:Y:S01]  /*47930*/  STL [R1+0x12d8], R32 ;  /* 0x0012d82001007387 */ /* 0x0003e20000100800 */
[----:B------:R-:W-:-:S03]  /*47940*/  IMAD.X R33, R33, 0x1, R2, P2 ;  /* 0x0000000121217824 */ /* 0x000fc600010e0602 */
[----:B---3--:R-:W3:Y:S01]  /*47950*/  LDL.LU R15, [R1+0x1494] ;  /* 0x00149400010f7983 */ /* 0x008ee20000300800 */
[----:B------:R-:W-:-:S03]  /*47960*/  MOV R8, R11 ;  /* 0x0000000b00087202 */ /* 0x000fc60000000f00 */
[----:B------:R1:W-:Y:S04]  /*47970*/  STL [R1+0x12d4], R33 ;  /* 0x0012d42101007387 */ /* 0x0003e80000100800 */
[----:B------:R-:W3:Y:S04]  /*47980*/  LDL.LU R11, [R1+0x14d4] ;  /* 0x0014d400010b7983 */ /* 0x000ee80000300800 */
[----:B------:R1:W-:Y:S02]  /*47990*/  LDGSTS.E [R7+0x23700], desc[UR8][R8.64], P0 ;  /* 0x2370000008077fae */ /* 0x0003e40008121848 */
[----:B-1----:R-:W-:Y:S01]  /*479a0*/  MOV R8, R32 ;  /* 0x0000002000087202 */ /* 0x002fe20000000f00 */
[----:B------:R-:W-:-:S05]  /*479b0*/  IMAD.MOV.U32 R9, RZ, RZ, R33 ;  /* 0x000000ffff097224 */ /* 0x000fca00078e0021 */
[----:B------:R1:W-:Y:S01]  /*479c0*/  LDGSTS.E [R7+0x23f00], desc[UR8][R8.64], P0 ;  /* 0x23f0000008077fae */ /* 0x0003e20008121848 */
[----:B------:R-:W-:Y:S01]  /*479d0*/  IADD3 R13, R13, 0x1, RZ ;  /* 0x000000010d0d7810 */ /* 0x000fe20007ffe0ff */
[----:B------:R-:W-:Y:S01]  /*479e0*/  IMAD.MOV.U32 R91, RZ, RZ, R176 ;  /* 0x000000ffff5b7224 */ /* 0x000fe200078e00b0 */
[----:B------:R-:W-:Y:S01]  /*479f0*/  MOV R90, R177 ;  /* 0x000000b1005a7202 */ /* 0x000fe20000000f00 */
[----:B------:R-:W-:Y:S01]  /*47a00*/  IMAD.MOV.U32 R92, RZ, RZ, R185 ;  /* 0x000000ffff5c7224 */ /* 0x000fe200078e00b9 */
[----:B------:R-:W-:Y:S01]  /*47a10*/  MOV R93, R184 ;  /* 0x000000b8005d7202 */ /* 0x000fe20000000f00 */
[----:B------:R-:W-:Y:S01]  /*47a20*/  IMAD.MOV.U32 R94, RZ, RZ, R181 ;  /* 0x000000ffff5e7224 */ /* 0x000fe200078e00b5 */
[----:B------:R-:W-:Y:S01]  /*47a30*/  MOV R66, R17 ;  /* 0x0000001100427202 */ /* 0x000fe20000000f00 */
[----:B------:R-:W-:Y:S02]  /*47a40*/  IMAD.MOV.U32 R95, RZ, RZ, R180 ;  /* 0x000000ffff5f7224 */ /* 0x000fe400078e00b4 */
[----:B------:R-:W-:Y:S01]  /*47a50*/  IMAD.MOV.U32 R67, RZ, RZ, R16 ;  /* 0x000000ffff437224 */ /* 0x000fe200078e0010 */
[C---:B------:R-:W-:Y:S06]  /*47a60*/  HMMA.1688.F32.TF32 R184, R48.reuse, R186, R72 ;  /* 0x000000ba30b8723c */ /* 0x040fec0000081048 */
[C---:B------:R-:W-:Y:S06]  /*47a70*/  HMMA.1688.F32.TF32 R16, R48.reuse, R18, R96 ;  /* 0x000000123010723c */ /* 0x040fec0000081060 */
[C---:B------:R-:W-:Y:S06]  /*47a80*/  HMMA.1688.F32.TF32 R180, R48.reuse, R182, R92 ;  /* 0x000000b630b4723c */ /* 0x040fec000008105c */
[C---:B------:R-:W-:Y:S06]  /*47a90*/  HMMA.1688.F32.TF32 R176, R48.reuse, R178, R88 ;  /* 0x000000b230b0723c */ /* 0x040fec0000081058 */
[C---:B------:R-:W-:Y:S06]  /*47aa0*/  HMMA.1688.F32.TF32 R172, R48.reuse, R174, R68 ;  /* 0x000000ae30ac723c */ /* 0x040fec0000081044 */
[C---:B------:R-:W-:Y:S06]  /*47ab0*/  HMMA.1688.F32.TF32 R168, R48.reuse, R170, R64 ;  /* 0x000000aa30a8723c */ /* 0x040fec0000081040 */
[----:B------:R-:W-:Y:S01]  /*47ac0*/  HMMA.1688.F32.TF32 R164, R48, R166, R248 ;  /* 0x000000a630a4723c */ /* 0x000fe200000810f8 */
[----:B------:R-:W-:-:S04]  /*47ad0*/  IADD3 R30, P1, R30, R0, RZ ;  /* 0x000000001e1e7210 */ /* 0x000fc80007f3e0ff */
[----:B------:R-:W-:Y:S02]  /*47ae0*/  IADD3.X R31, R31, R2, RZ, P1, !PT ;  /* 0x000000021f1f7210 */ /* 0x000fe40000ffe4ff */
[----:B------:R-:W-:-:S03]  /*47af0*/  IADD3 R28, P2, R28, R0, RZ ;  /* 0x000000001c1c7210 */ /* 0x000fc60007f5e0ff */
[----:B-1----:R-:W-:Y:S01]  /*47b00*/  IMAD.MOV.U32 R9, RZ, RZ, R31 ;  /* 0x000000ffff097224 */ /* 0x002fe200078e001f */
[----:B------:R-:W-:Y:S01]  /*47b10*/  MOV R8, R30 ;  /* 0x0000001e00087202 */ /* 0x000fe20000000f00 */
[----:B------:R-:W-:-:S04]  /*47b20*/  IMAD.X R29, R29, 0x1, R2, P2 ;  /* 0x000000011d1d7824 */ /* 0x000fc800010e0602 */
[----:B------:R1:W-:Y:S01]  /*47b30*/  LDGSTS.E [R7+0x24700], desc[UR8][R8.64], P0 ;  /* 0x2470000008077fae */ /* 0x0003e20008121848 */
[----:B----4-:R-:W-:Y:S02]  /*47b40*/  IADD3 R26, P1, R26, R0, RZ ;  /* 0x000000001a1a7210 */ /* 0x010fe40007f3e0ff */
[----:B-1----:R-:W-:Y:S01]  /*47b50*/  MOV R8, R28 ;  /* 0x0000001c00087202 */ /* 0x002fe20000000f00 */
[----:B------:R-:W-:Y:S01]  /*47b60*/  IMAD.MOV.U32 R9, RZ, RZ, R29 ;  /* 0x000000ffff097224 */ /* 0x000fe200078e001d */
[----:B------:R-:W-:-:S04]  /*47b70*/  IADD3 R24, P2, R24, R0, RZ ;  /* 0x0000000018187210 */ /* 0x000fc80007f5e0ff */
[----:B------:R1:W-:Y:S02]  /*47b80*/  LDGSTS.E [R7+0x24f00], desc[UR8][R8.64], P0 ;  /* 0x24f0000008077fae */ /* 0x0003e40008121848 */
[----:B-1----:R-:W-:Y:S02]  /*47b90*/  MOV R8, R26 ;  /* 0x0000001a00087202 */ /* 0x002fe40000000f00 */
[----:B--2---:R-:W-:-:S05]  /*47ba0*/  IADD3.X R27, R27, R2, RZ, P1, !PT ;  /* 0x000000021b1b7210 */ /* 0x004fca0000ffe4ff */
[----:B------:R-:W-:Y:S02]  /*47bb0*/  IMAD.MOV.U32 R9, RZ, RZ, R27 ;  /* 0x000000ffff097224 */ /* 0x000fe400078e001b */
[----:B------:R-:W-:-:S03]  /*47bc0*/  IMAD.X R25, R25, 0x1, R2, P2 ;  /* 0x0000000119197824 */ /* 0x000fc600010e0602 */
[----:B------:R1:W-:Y:S01]  /*47bd0*/  LDGSTS.E [R7+0x25700], desc[UR8][R8.64], P0 ;  /* 0x2570000008077fae */ /* 0x0003e20008121848 */
[----:B------:R-:W-:-:S04]  /*47be0*/  IADD3 R22, P1, R22, R0, RZ ;  /* 0x0000000016167210 */ /* 0x000fc80007f3e0ff */
[----:B------:R-:W-:Y:S02]  /*47bf0*/  IADD3.X R23, R23, R2, RZ, P1, !PT ;  /* 0x0000000217177210 */ /* 0x000fe40000ffe4ff */
[----:B-1----:R-:W-:Y:S01]  /*47c00*/  MOV R8, R24 ;  /* 0x0000001800087202 */ /* 0x002fe20000000f00 */
[----:B------:R-:W-:Y:S01]  /*47c10*/  IMAD.MOV.U32 R9, RZ, RZ, R25 ;  /* 0x000000ffff097224 */ /* 0x000fe200078e0019 */
[----:B------:R1:W-:Y:S04]  /*47c20*/  STL [R1+0x1318], R30 ;  /* 0x0013181e01007387 */ /* 0x0003e80000100800 */
[----:B------:R2:W-:Y:S01]  /*47c30*/  LDGSTS.E [R7+0x25f00], desc[UR8][R8.64], P0 ;  /* 0x25f0000008077fae */ /* 0x0005e20008121848 */
[----:B------:R-:W-:-:S03]  /*47c40*/  IADD3 R20, P2, R20, R0, RZ ;  /* 0x0000000014147210 */ /* 0x000fc60007f5e0ff */
[----:B------:R1:W-:Y:S01]  /*47c50*/  STL [R1+0x1314], R31 ;  /* 0x0013141f01007387 */ /* 0x0003e20000100800 */
[----:B--2---:R-:W-:Y:S01]  /*47c60*/  MOV R8, R22 ;  /* 0x0000001600087202 */ /* 0x004fe20000000f00 */
[----:B------:R-:W-:Y:S01]  /*47c70*/  IMAD.MOV.U32 R9, RZ, RZ, R23 ;  /* 0x000000ffff097224 */ /* 0x000fe200078e0017 */
[-C--:B------:R-:W-:Y:S01]  /*47c80*/  IADD3 R12, P1, R12, R0.reuse, RZ ;  /* 0x000000000c0c7210 */ /* 0x080fe20007f3e0ff */
[----:B------:R-:W-:Y:S01]  /*47c90*/  IMAD.X R21, R21, 0x1, R2, P2 ;  /* 0x0000000115157824 */ /* 0x000fe200010e0602 */
[----:B------:R1:W-:Y:S01]  /*47ca0*/  STL [R1+0x1358], R28 ;  /* 0x0013581c01007387 */ /* 0x0003e20000100800 */
[----:B------:R-:W-:-:S03]  /*47cb0*/  IADD3 R10, P2, R10, R0, RZ ;  /* 0x000000000a0a7210 */ /* 0x000fc60007f5e0ff */
[----:B------:R2:W-:Y:S04]  /*47cc0*/  LDGSTS.E [R7+0x26700], desc[UR8][R8.64], P0 ;  /* 0x2670000008077fae */ /* 0x0005e80008121848 */
[----:B------:R1:W-:Y:S04]  /*47cd0*/  STL [R1+0x1354], R29 ;  /* 0x0013541d01007387 */ /* 0x0003e80000100800 */
[----:B------:R1:W-:Y:S01]  /*47ce0*/  STL [R1+0x1398], R26 ;  /* 0x0013981a01007387 */ /* 0x0003e20000100800 */
[----:B--2---:R-:W-:Y:S01]  /*47cf0*/  MOV R8, R20 ;  /* 0x0000001400087202 */ /* 0x004fe20000000f00 */
[----:B------:R-:W-:-:S02]  /*47d00*/  IMAD.MOV.U32 R9, RZ, RZ, R21 ;  /* 0x000000ffff097224 */ /* 0x000fc400078e0015 */
[----:B------:R1:W-:Y:S04]  /*47d10*/  STL [R1+0x1394], R27 ;  /* 0x0013941b01007387 */ /* 0x0003e80000100800 */
[----:B------:R1:W-:Y:S04]  /*47d20*/  STL [R1+0x13d8], R24 ;  /* 0x0013d81801007387 */ /* 0x0003e80000100800 */
[----:B------:R1:W-:Y:S04]  /*47d30*/  STL [R1+0x13d4], R25 ;  /* 0x0013d41901007387 */ /* 0x0003e80000100800 */
[----:B------:R1:W-:Y:S04]  /*47d40*/  STL [R1+0x1418], R22 ;  /* 0x0014181601007387 */ /* 0x0003e80000100800 */
[----:B------:R2:W-:Y:S04]  /*47d50*/  LDGSTS.E [R7+0x26f00], desc[UR8][R8.64], P0 ;  /* 0x26f0000008077fae */ /* 0x0005e80008121848 */
[----:B------:R1:W-:Y:S01]  /*47d60*/  STL [R1+0x1414], R23 ;  /* 0x0014141701007387 */ /* 0x0003e20000100800 */
[----:B---3--:R-:W-:-:S03]  /*47d70*/  IADD3.X R15, R15, R2, RZ, P1, !PT ;  /* 0x000000020f0f7210 */ /* 0x008fc60000ffe4ff */
[----:B------:R1:W-:Y:S01]  /*47d80*/  STL [R1+0x1458], R20 ;  /* 0x0014581401007387 */ /* 0x0003e20000100800 */
[----:B--2---:R-:W-:Y:S01]  /*47d90*/  MOV R8, R12 ;  /* 0x0000000c00087202 */ /* 0x004fe20000000f00 */
[----:B------:R-:W-:Y:S02]  /*47da0*/  IMAD.MOV.U32 R9, RZ, RZ, R15 ;  /* 0x000000ffff097224 */ /* 0x000fe400078e000f */
[----:B------:R1:W-:Y:S01]  /*47db0*/  STL [R1+0x1454], R21 ;  /* 0x0014541501007387 */ /* 0x0003e20000100800 */
[----:B------:R-:W-:-:S03]  /*47dc0*/  IMAD.X R11, R11, 0x1, R2, P2 ;  /* 0x000000010b0b7824 */ /* 0x000fc600010e0602 */
[----:B------:R1:W-:Y:S04]  /*47dd0*/  STL [R1+0x1498], R12 ;  /* 0x0014980c01007387 */ /* 0x0003e80000100800 */
[----:B------:R1:W-:Y:S04]  /*47de0*/  STL [R1+0x1494], R15 ;  /* 0x0014940f01007387 */ /* 0x0003e80000100800 */
[----:B------:R1:W-:Y:S04]  /*47df0*/  STL [R1+0x14d8], R10 ;  /* 0x0014d80a01007387 */ /* 0x0003e80000100800 */
[----:B------:R2:W-:Y:S04]  /*47e00*/  LDGSTS.E [R7+0x27700], desc[UR8][R8.64], P0 ;  /* 0x2770000008077fae */ /* 0x0005e80008121848 */
[----:B------:R1:W-:Y:S04]  /*47e10*/  STL [R1+0x14d4], R11 ;  /* 0x0014d40b01007387 */ /* 0x0003e80000100800 */
[----:B------:R1:W-:Y:S01]  /*47e20*/  STL [R1+0x9d0], R13 ;  /* 0x0009d00d01007387 */ /* 0x0003e20000100800 */
[----:B--2---:R-:W-:Y:S01]  /*47e30*/  MOV R8, R10 ;  /* 0x0000000a00087202 */ /* 0x004fe20000000f00 */
[----:B------:R-:W-:-:S05]  /*47e40*/  IMAD.MOV.U32 R9, RZ, RZ, R11 ;  /* 0x000000ffff097224 */ /* 0x000fca00078e000b */
[----:B------:R1:W-:Y:S01]  /*47e50*/  LDGSTS.E [R7+0x27f00], desc[UR8][R8.64], P0 ;  /* 0x27f0000008077fae */ /* 0x0003e20008121848 */
[----:B------:R-:W-:-:S03]  /*47e60*/  ISETP.NE.U32.AND P0, PT, R13, R14, PT ;  /* 0x0000000e0d00720c */ /* 0x000fc60003f05070 */
[----:B------:R-:W0:Y:S10]  /*47e70*/  LDGDEPBAR ;  /* 0x00000000000079af */ /* 0x000e340000000000 */
[----:B-1----:R-:W-:Y:S05]  /*47e80*/  @P0 BRA `(.L_x_1) ;  /* 0xfffffd4c00580947 */ /* 0x002fea000383ffff */
.L_x_0:
[----:B------:R-:W2:Y:S01]  /*47e90*/  LDL.LU R30, [R1+0x184] ;  /* 0x00018400011e7983 */ /* 0x000ea20000300800 */
[----:B------:R-:W-:-:S04]  /*47ea0*/  DEPBAR.LE SB0, 0x0 ;  /* 0x000080000000791a */ /* 0x000fc80000000000 */
[----:B------:R-:W3:Y:S01]  /*47eb0*/  LDL.LU R31, [R1+0x284] ;  /* 0x00028400011f7983 */ /* 0x000ee20000300800 */
[----:B------:R-:W1:Y:S01]  /*47ec0*/  S2R R0, SR_TID.X ;  /* 0x0000000000007919 */ /* 0x000e620000002100 */
[----:B------:R-:W4:Y:S01]  /*47ed0*/  S2R R7, SR_TID.X ;  /* 0x0000000000077919 */ /* 0x000f220000002100 */
[----:B------:R-:W-:Y:S01]  /*47ee0*/  IMAD.MOV.U32 R10, RZ, RZ, R240 ;  /* 0x000000ffff0a7224 */ /* 0x000fe200078e00f0 */
[----:B------:R-:W-:Y:S01]  /*47ef0*/  MOV R11, R242 ;  /* 0x000000f2000b7202 */ /* 0x000fe20000000f00 */
[----:B------:R-:W-:Y:S01]  /*47f00*/  IMAD.MOV.U32 R51, RZ, RZ, R186 ;  /* 0x000000ffff337224 */ /* 0x000fe200078e00ba */
[----:B------:R-:W2:Y:S01]  /*47f10*/  LDL.LU R24, [R1+0x17c] ;  /* 0x00017c0001187983 */ /* 0x000ea20000300800 */
[----:B------:R-:W-:Y:S01]  /*47f20*/  MOV R50, R184 ;  /* 0x000000b800327202 */ /* 0x000fe20000000f00 */
[----:B------:R-:W-:Y:S01]  /*47f30*/  IMAD.MOV.U32 R63, RZ, RZ, R187 ;  /* 0x000000ffff3f7224 */ /* 0x000fe200078e00bb */
[----:B------:R-:W-:Y:S01]  /*47f40*/  MOV R62, R185 ;  /* 0x000000b9003e7202 */ /* 0x000fe20000000f00 */
        /* <DEDUP_REMOVED lines=13> */
[----:B------:R-:W-:Y:S01]  /*48020*/  IMAD.MOV.U32 R163, RZ, RZ, R175 ;  /* 0x000000ffffa37224 */ /* 0x000fe200078e00af */
[----:B------:R-:W-:Y:S01]  /*48030*/  MOV R198, R169 ;  /* 0x000000a900c67202 */ /* 0x000fe20000000f00 */
[----:B------:R-:W-:Y:S01]  /*48040*/  IMAD.MOV.U32 R199, RZ, RZ, R171 ;  /* 0x000000ffffc77224 */ /* 0x000fe200078e00ab */
[----:B------:R-:W2:Y:S01]  /*48050*/  LDL.LU R20, [R1+0x16c] ;  /* 0x00016c0001147983 */ /* 0x000ea20000300800 */
[----:B------:R-:W-:Y:S01]  /*48060*/  MOV R220, R244 ;  /* 0x000000f400dc7202 */ /* 0x000fe20000000f00 */
[----:B------:R-:W-:Y:S01]  /*48070*/  IMAD.MOV.U32 R221, RZ, RZ, R246 ;  /* 0x000000ffffdd7224 */ /* 0x000fe200078e00f6 */
[----:B------:R-:W2:Y:S01]  /*48080*/  LDC R234, c[0x0][0x244] ;  /* 0x00009100ffea7b82 */ /* 0x000ea20000000800 */
[----:B------:R-:W2:Y:S01]  /*48090*/  LDL.LU R21, [R1+0x164] ;  /* 0x0001640001157983 */ /* 0x000ea20000300800 */
[----:B------:R-:W-:Y:S01]  /*480a0*/  ULDC UR6, c[0x0][0x22c] ;  /* 0x00008b0000067ab9 */ /* 0x000fe20000000800 */
[----:B------:R-:W-:Y:S01]  /*480b0*/  ULDC UR5, c[0x0][0x22c] ;  /* 0x00008b0000057ab9 */ /* 0x000fe20000000800 */
[----:B------:R-:W-:Y:S01]  /*480c0*/  ULDC.64 UR12, c[0x0][0x228] ;  /* 0x00008a00000c7ab9 */ /* 0x000fe20000000a00 */
[----:B------:R-:W2:Y:S01]  /*480d0*/  LDL.LU R23, [R1+0x160] ;  /* 0x0001600001177983 */ /* 0x000ea20000300800 */
[----:B------:R-:W-:Y:S01]  /*480e0*/  ULDC.64 UR28, c[0x0][0x228] ;  /* 0x00008a00001c7ab9 */ /* 0x000fe20000000a00 */
[----:B------:R-:W-:Y:S01]  /*480f0*/  ULDC.64 UR10, c[0x0][0x220] ;  /* 0x00008800000a7ab9 */ /* 0x000fe20000000a00 */
        /* <DEDUP_REMOVED lines=8> */
[----:B------:R-:W-:Y:S01]  /*48180*/  ULDC.64 UR26, c[0x0][0x228] ;  /* 0x00008a00001a7ab9 */ /* 0x000fe20000000a00 */
[----:B------:R-:W2:Y:S01]  /*48190*/  LDL.LU R14, [R1+0x158] ;  /* 0x00015800010e7983 */ /* 0x000ea20000300800 */
[----:B------:R-:W-:Y:S01]  /*481a0*/  ULDC.64 UR24, c[0x0][0x228] ;  /* 0x00008a0000187ab9 */ /* 0x000fe20000000a00 */
[----:B------:R-:W-:-:S02]  /*481b0*/  ULDC.64 UR22, c[0x0][0x228] ;  /* 0x00008a0000167ab9 */ /* 0x000fc40000000a00 */
        /* <DEDUP_REMOVED lines=8> */
[C---:B-1----:R-:W-:Y:S01]  /*48240*/  IMAD.SHL.U32 R2, R0.reuse, 0x10, RZ ;  /* 0x0000001000027824 */ /* 0x042fe200078e00ff */
[C---:B------:R-:W-:Y:S01]  /*48250*/  SHF.L.U32 R3, R0.reuse, 0x5, RZ ;  /* 0x0000000500037819 */ /* 0x040fe200000006ff */
[----:B------:R-:W-:Y:S01]  /*48260*/  IMAD.SHL.U32 R4, R0, 0x8, RZ ;  /* 0x0000000800047824 */ /* 0x000fe200078e00ff */
[----:B------:R-:W2:Y:S01]  /*48270*/  LDL.LU R8, [R1+0x780] ;  /* 0x0007800001087983 */ /* 0x000ea20000300800 */
[----:B----4-:R-:W-:-:S02]  /*48280*/  LOP3.LUT R7, R7, 0x3f, RZ, 0xc0, !PT ;  /* 0x0000003f07077812 */ /* 0x010fc400078ec0ff */
[----:B------:R-:W-:Y:S01]  /*48290*/  LOP3.LUT R2, R2, 0xf0, RZ, 0xc0, !PT ;  /* 0x000000f002027812 */ /* 0x000fe200078ec0ff */
[----:B------:R-:W2:Y:S01]  /*482a0*/  LDL.LU R9, [R1+0x788] ;  /* 0x0007880001097983 */ /* 0x000ea20000300800 */
[----:B------:R-:W-:Y:S01]  /*482b0*/  LOP3.LUT R0, R3, 0x200, RZ, 0xc0, !PT ;  /* 0x0000020003007812 */ /* 0x000fe200078ec0ff */
[----:B-----5:R-:W-:Y:S01]  /*482c0*/  VIADD R3, R252, 0x2 ;  /* 0x00000002fc037836 */ /* 0x020fe20000000000 */
[----:B------:R-:W-:Y:S02]  /*482d0*/  LOP3.LUT R4, R4, 0x100, RZ, 0xc0, !PT ;  /* 0x0000010004047812 */ /* 0x000fe400078ec0ff */
[----:B------:R-:W-:Y:S02]  /*482e0*/  IADD3 R0, R0, UR4, R2 ;  /* 0x0000000400007c10 */ /* 0x000fe4000fffe002 */
[----:B------:R-:W-:Y:S01]  /*482f0*/  LEA R212, R7, UR4, 0x4 ;  /* 0x0000000407d47c11 */ /* 0x000fe2000f8e20ff */
[----:B------:R-:W-:Y:S01]  /*48300*/  BAR.SYNC.DEFER_BLOCKING 0x0 ;  /* 0x0000000000007b1d */ /* 0x000fe20000010000 */
[----:B------:R-:W-:-:S02]  /*48310*/  IADD3 R0, R0, R4, RZ ;  /* 0x0000000400007210 */ /* 0x000fc40007ffe0ff */
[----:B------:R-:W-:Y:S02]  /*48320*/  ISETP.GE.AND P0, PT, R3, UR6, PT ;  /* 0x0000000603007c0c */ /* 0x000fe4000bf06270 */
[----:B------:R-:W-:Y:S01]  /*48330*/  IADD3 R2, R252, 0x1, RZ ;  /* 0x00000001fc027810 */ /* 0x000fe20007ffe0ff */
[----:B------:R-:W-:Y:S01]  /*48340*/  ULDC UR4, c[0x0][0x244] ;  /* 0x0000910000047ab9 */ /* 0x000fe20000000800 */
[----:B------:R-:W-:Y:S01]  /*48350*/  ULDC.64 UR6, c[0x0][0x220] ;  /* 0x0000880000067ab9 */ /* 0x000fe20000000a00 */
[----:B------:R-:W-:Y:S01]  /*48360*/  STL [R1+0x5c0], R212 ;  /* 0x0005c0d401007387 */ /* 0x000fe20000100800 */
[----:B------:R-:W-:-:S03]  /*48370*/  ISETP.GE.AND P2, PT, R2, UR5, PT ;  /* 0x0000000502007c0c */ /* 0x000fc6000bf46270 */
[----:B------:R-:W4:Y:S04]  /*48380*/  LDL.LU R4, [R1+0x960] ;  /* 0x0009600001047983 */ /* 0x000f280000300800 */
[----:B------:R-:W4:Y:S04]  /*48390*/  LDL.LU R5, [R1+0x968] ;  /* 0x0009680001057983 */ /* 0x000f280000300800 */
[----:B------:R-:W4:Y:S04]  /*483a0*/  LDL.LU R6, [R1+0x600] ;  /* 0x0006000001067983 */ /* 0x000f280000300800 */
[----:B------:R-:W4:Y:S01]  /*483b0*/  LDL.LU R7, [R1+0x608] ;  /* 0x0006080001077983 */ /* 0x000f220000300800 */
[----:B---3--:R-:W-:-:S03]  /*483c0*/  IMAD.MOV.U32 R37, RZ, RZ, R12 ;  /* 0x000000ffff257224 */ /* 0x008fc600078e000c */
[----:B--2---:R-:W-:Y:S01]  /*483d0*/  STSM.16.M88.4 [R0], R8 ;  /* 0x0000000800007844 */ /* 0x004fe20000000200 */
[----:B------:R-:W-:Y:S06]  /*483e0*/  BAR.SYNC.DEFER_BLOCKING 0x0 ;  /* 0x0000000000007b1d */ /* 0x000fec0000010000 */
[----:B------:R-:W1:Y:S01]  /*483f0*/  LDS.128 R44, [R212] ;  /* 0x00000000d42c7984 */ /* 0x000e620000000c00 */
[----:B------:R-:W-:Y:S01]  /*48400*/  IMAD.MOV.U32 R38, RZ, RZ, R36 ;  /* 0x000000ffff267224 */ /* 0x000fe200078e0024 */
[----:B------:R-:W-:Y:S01]  /*48410*/  MOV R39, R35 ;  /* 0x0000002300277202 */ /* 0x000fe20000000f00 */
[----:B------:R-:W-:Y:S01]  /*48420*/  IMAD.MOV.U32 R40, RZ, RZ, R34 ;  /* 0x000000ffff287224 */ /* 0x000fe200078e0022 */
[----:B------:R-:W-:Y:S01]  /*48430*/  MOV R41, R33 ;  /* 0x0000002100297202 */ /* 0x000fe20000000f00 */
[----:B------:R-:W2:Y:S01]  /*48440*/  LDL.LU R36, [R1+0x288] ;  /* 0x0002880001247983 */ /* 0x000ea20000300800 */
[----:B------:R-:W-:Y:S01]  /*48450*/  IMAD.MOV.U32 R33, RZ, RZ, R31 ;  /* 0x000000ffff217224 */ /* 0x000fe200078e001f */
[----:B------:R-:W-:-:S02]  /*48460*/  MOV R31, R30 ;  /* 0x0000001e001f7202 */ /* 0x000fc40000000f00 */
[----:B------:R-:W3:Y:S04]  /*48470*/  LDL.LU R35, [R1+0x180] ;  /* 0x0001800001237983 */ /* 0x000ee80000300800 */
[----:B------:R-:W3:Y:S04]  /*48480*/  LDL.LU R34, [R1+0x188] ;  /* 0x0001880001227983 */ /* 0x000ee80000300800 */
[----:B------:R-:W3:Y:S04]  /*48490*/  LDL.LU R30, [R1+0x18c] ;  /* 0x00018c00011e7983 */ /* 0x000ee80000300800 */
[----:B------:R-:W3:Y:S04]  /*484a0*/  LDL.LU R12, [R1+0x15c] ;  /* 0x00015c00010c7983 */ /* 0x000ee80000300800 */
[----:B------:R-:W2:Y:S04]  /*484b0*/  LDL.LU R43, [R1+0x290] ;  /* 0x00029000012b7983 */ /* 0x000ea80000300800 */
[----:B------:R-:W3:Y:S01]  /*484c0*/  LDL.LU R42, [R1+0x298] ;  /* 0x00029800012a7983 */ /* 0x000ee20000300800 */
[----:B------:R-:W-:Y:S06]  /*484d0*/  BAR.SYNC.DEFER_BLOCKING 0x0 ;  /* 0x0000000000007b1d */ /* 0x000fec0000010000 */
[----:B-1----:R-:W-:Y:S04]  /*484e0*/  STL [R1+0x54], R45 ;  /* 0x0000542d01007387 */ /* 0x002fe80000100800 */
[----:B------:R-:W-:Y:S04]  /*484f0*/  STL.64 [R1+0x58], R46 ;  /* 0x0000582e01007387 */ /* 0x000fe80000100a00 */
[----:B------:R-:W2:Y:S04]  /*48500*/  LDL.LU R8, [R1+0x2d0] ;  /* 0x0002d00001087983 */ /* 0x000ea80000300800 */
[----:B------:R-:W2:Y:S04]  /*48510*/  LDL.LU R9, [R1+0x2d8] ;  /* 0x0002d80001097983 */ /* 0x000ea80000300800 */
[----:B------:R-:W2:Y:S04]  /*48520*/  LDL.LU R10, [R1+0x820] ;  /* 0x00082000010a7983 */ /* 0x000ea80000300800 */
[----:B------:R-:W2:Y:S04]  /*48530*/  LDL.LU R11, [R1+0x828] ;  /* 0x00082800010b7983 */ /* 0x000ea80000300800 */
[----:B----4-:R1:W-:Y:S01]  /*48540*/  STSM.16.M88.4 [R0], R4 ;  /* 0x0000000400007844 */ /* 0x0103e20000000200 */
[----:B------:R-:W-:Y:S01]  /*48550*/  MOV R240, R44 ;  /* 0x0000002c00f07202 */ /* 0x000fe20000000f00 */
[----:B------:R-:W-:Y:S06]  /*48560*/  BAR.SYNC.DEFER_BLOCKING 0x0 ;  /* 0x0000000000007b1d */ /* 0x000fec0000010000 */
[----:B-1----:R-:W4:Y:S04]  /*48570*/  LDL.LU R6, [R1+0x190] ;  /* 0x0001900001067983 */ /* 0x002f280000300800 */
[----:B------:R-:W4:Y:S04]  /*48580*/  LDL.LU R7, [R1+0x198] ;  /* 0x0001980001077983 */ /* 0x000f280000300800 */
[----:B------:R-:W1:Y:S01]  /*48590*/  LDS.128 R44, [R212] ;  /* 0x00000000d42c7984 */ /* 0x000e620000000c00 */
[----:B------:R-:W-:Y:S06]  /*485a0*/  BAR.SYNC.DEFER_BLOCKING 0x0 ;  /* 0x0000000000007b1d */ /* 0x000fec0000010000 */
[----:B-1----:R-:W-:Y:S04]  /*485b0*/  STL.64 [R1+0x70], R44 ;  /* 0x0000702c01007387 */ /* 0x002fe80000100a00 */
[----:B------:R-:W-:Y:S04]  /*485c0*/  STL.64 [R1+0x78], R46 ;  /* 0x0000782e01007387 */ /* 0x000fe80000100a00 */
[----:B--2---:R-:W-:Y:S01]  /*485d0*/  STSM.16.M88.4 [R0], R8 ;  /* 0x0000000800007844 */ /* 0x004fe20000000200 */
[----:B------:R-:W-:Y:S06]  /*485e0*/  BAR.SYNC.DEFER_BLOCKING 0x0 ;  /* 0x0000000000007b1d */ /* 0x000fec0000010000 */
[----:B------:R-:W1:Y:S04]  /*485f0*/  LDS.128 R8, [R212] ;  /* 0x00000000d4087984 */ /* 0x000e680000000c00 */
[----:B-1----:R1:W-:Y:S04]  /*48600*/  STL.64 [R1+0x60], R8 ;  /* 0x0000600801007387 */ /* 0x0023e80000100a00 */
[----:B------:R2:W-:Y:S04]  /*48610*/  STL.64 [R1+0x68], R10 ;  /* 0x0000680a01007387 */ /* 0x0005e80000100a00 */
[----:B-1----:R-:W2:Y:S04]  /*48620*/  LDL.LU R8, [R1+0x784] ;  /* 0x0007840001087983 */ /* 0x002ea80000300800 */
[----:B------:R-:W2:Y:S01]  /*48630*/  LDL.LU R9, [R1+0x78c] ;  /* 0x00078c0001097983 */ /* 0x000ea20000300800 */
[----:B------:R-:W-:Y:S01]  /*48640*/  IMAD.MOV.U32 R4, RZ, RZ, R43 ;  /* 0x000000ffff047224 */ /* 0x000fe200078e002b */
[----:B---3--:R-:W-:Y:S01]  /*48650*/  MOV R5, R42 ;  /* 0x0000002a00057202 */ /* 0x008fe20000000f00 */
[----:B------:R-:W-:Y:S06]  /*48660*/  BAR.SYNC.DEFER_BLOCKING 0x0 ;  /* 0x0000000000007b1d */ /* 0x000fec0000010000 */
[----:B----4-:R1:W-:Y:S02]  /*48670*/  STSM.16.M88.4 [R0], R4 ;  /* 0x0000000400007844 */ /* 0x0103e40000000200 */
[----:B------:R-:W-:Y:S01]  /*48680*/  BAR.SYNC.DEFER_BLOCKING 0x0 ;  /* 0x0000000000007b1d */ /* 0x000fe20000010000 */
[----:B--2---:R-:W-:Y:S01]  /*48690*/  IMAD.MOV.U32 R10, RZ, RZ, R241 ;  /* 0x000000ffff0a7224 */ /* 0x004fe200078e00f1 */
[----:B------:R-:W-:-:S04]  /*486a0*/  MOV R11, R243 ;  /* 0x000000f3000b7202 */ /* 0x000fc80000000f00 */
[----:B-1----:R-:W2:Y:S04]  /*486b0*/  LDL.LU R4, [R1+0x964] ;  /* 0x0009640001047983 */ /* 0x002ea80000300800 */
[----:B------:R-:W2:Y:S04]  /*486c0*/  LDL.LU R5, [R1+0x96c] ;  /* 0x00096c0001057983 */ /* 0x000ea80000300800 */
[----:B------:R-:W2:Y:S04]  /*486d0*/  LDL.LU R6, [R1+0x604] ;  /* 0x0006040001067983 */ /* 0x000ea80000300800 */
[----:B------:R-:W1:Y:S01]  /*486e0*/  LDS.128 R44, [R212] ;  /* 0x00000000d42c7984 */ /* 0x000e620000000c00 */
[----:B------:R-:W-:Y:S06]  /*486f0*/  BAR.SYNC.DEFER_BLOCKING 0x0 ;  /* 0x0000000000007b1d */ /* 0x000fec0000010000 */
[----:B------:R-:W2:Y:S04]  /*48700*/  LDL.LU R7, [R1+0x60c] ;  /* 0x00060c0001077983 */ /* 0x000ea80000300800 */
[----:B-1----:R-:W-:Y:S04]  /*48710*/  STL.64 [R1+0x40], R44 ;  /* 0x0000402c01007387 */ /* 0x002fe80000100a00 */
[----:B------:R-:W-:Y:S04]  /*48720*/  STL.64 [R1+0x48], R46 ;  /* 0x0000482e01007387 */ /* 0x000fe80000100a00 */
[----:B------:R-:W-:Y:S01]  /*48730*/  STSM.16.M88.4 [R0], R8 ;  /* 0x0000000800007844 */ /* 0x000fe20000000200 */
[----:B------:R-:W-:Y:S06]  /*48740*/  BAR.SYNC.DEFER_BLOCKING 0x0 ;  /* 0x0000000000007b1d */ /* 0x000fec0000010000 */
[----:B------:R-:W1:Y:S02]  /*48750*/  LDS.128 R44, [R212] ;  /* 0x00000000d42c7984 */ /* 0x000e640000000c00 */
[----:B------:R-:W-:Y:S06]  /*48760*/  BAR.SYNC.DEFER_BLOCKING 0x0 ;  /* 0x0000000000007b1d */ /* 0x000fec0000010000 */
[----:B-1----:R-:W-:Y:S04]  /*48770*/  STL [R1+0x24], R45 ;  /* 0x0000242d01007387 */ /* 0x002fe80000100800 */
[----:B------:R-:W-:Y:S04]  /*48780*/  STL.64 [R1+0x28], R46 ;  /* 0x0000282e01007387 */ /* 0x000fe80000100a00 */
[----:B------:R-:W3:Y:S04]  /*48790*/  LDL.LU R8, [R1+0x2d4] ;  /* 0x0002d40001087983 */ /* 0x000ee80000300800 */
[----:B------:R-:W3:Y:S04]  /*487a0*/  LDL.LU R9, [R1+0x2dc] ;  /* 0x0002dc0001097983 */ /* 0x000ee80000300800 */
[----:B------:R-:W3:Y:S04]  /*487b0*/  LDL.LU R10, [R1+0x824] ;  /* 0x00082400010a7983 */ /* 0x000ee80000300800 */
[----:B------:R-:W3:Y:S04]  /*487c0*/  LDL.LU R11, [R1+0x82c] ;  /* 0x00082c00010b7983 */ /* 0x000ee80000300800 */
[----:B--2---:R1:W-:Y:S02]  /*487d0*/  STSM.16.M88.4 [R0], R4 ;  /* 0x0000000400007844 */ /* 0x0043e40000000200 */
[----:B-1----:R-:W-:Y:S01]  /*487e0*/  MOV R4, R41 ;  /* 0x0000002900047202 */ /* 0x002fe20000000f00 */
[----:B------:R-:W-:Y:S01]  /*487f0*/  IMAD.MOV.U32 R5, RZ, RZ, R40 ;  /* 0x000000ffff057224 */ /* 0x000fe200078e0028 */
[----:B------:R-:W-:Y:S06]  /*48800*/  BAR.SYNC.DEFER_BLOCKING 0x0 ;  /* 0x0000000000007b1d */ /* 0x000fec0000010000 */
[----:B------:R-:W1:Y:S02]  /*48810*/  LDS.128 R40, [R212] ;  /* 0x00000000d4287984 */ /* 0x000e640000000c00 */
[----:B------:R-:W-:Y:S06]  /*48820*/  BAR.SYNC.DEFER_BLOCKING 0x0 ;  /* 0x0000000000007b1d */ /* 0x000fec0000010000 */
[----:B-1----:R-:W-:Y:S04]  /*48830*/  STL.64 [R1+0x10], R40 ;  /* 0x0000102801007387 */ /* 0x002fe80000100a00 */
[----:B------:R-:W-:Y:S04]  /*48840*/  STL.64 [R1+0x18], R42 ;  /* 0x0000182a01007387 */ /* 0x000fe80000100a00 */
[----:B---3--:R-:W-:Y:S01]  /*48850*/  STSM.16.M88.4 [R0], R8 ;  /* 0x0000000800007844 */ /* 0x008fe20000000200 */
[----:B------:R-:W-:Y:S06]  /*48860*/  BAR.SYNC.DEFER_BLOCKING 0x0 ;  /* 0x0000000000007b1d */ /* 0x000fec0000010000 */
[----:B------:R-:W1:Y:S04]  /*48870*/  LDS.128 R8, [R212] ;  /* 0x00000000d4087984 */ /* 0x000e680000000c00 */
[----:B-1----:R1:W-:Y:S04]  /*48880*/  STL.64 [R1], R8 ;  /* 0x0000000801007387 */ /* 0x0023e80000100a00 */
[----:B------:R2:W-:Y:S04]  /*48890*/  STL.64 [R1+0x8], R10 ;  /* 0x0000080a01007387 */ /* 0x0005e80000100a00 */
[----:B-1----:R-:W3:Y:S04]  /*488a0*/  LDL.LU R8, [R1+0x770] ;  /* 0x0007700001087983 */ /* 0x002ee80000300800 */
[----:B------:R-:W3:Y:S01]  /*488b0*/  LDL.LU R9, [R1+0x778] ;  /* 0x0007780001097983 */ /* 0x000ee20000300800 */
[----:B------:R-:W-:Y:S01]  /*488c0*/  MOV R6, R39 ;  /* 0x0000002700067202 */ /* 0x000fe20000000f00 */
[----:B------:R-:W-:Y:S01]  /*488d0*/  IMAD.MOV.U32 R7, RZ, RZ, R38 ;  /* 0x000000ffff077224 */ /* 0x000fe200078e0026 */
[----:B------:R-:W-:Y:S06]  /*488e0*/  BAR.SYNC.DEFER_BLOCKING 0x0 ;  /* 0x0000000000007b1d */ /* 0x000fec0000010000 */
[----:B------:R1:W-:Y:S02]  /*488f0*/  STSM.16.M88.4 [R0], R4 ;  /* 0x0000000400007844 */ /* 0x0003e40000000200 */
[----:B------:R-:W-:Y:S01]  /*48900*/  BAR.SYNC.DEFER_BLOCKING 0x0 ;  /* 0x0000000000007b1d */ /* 0x000fe20000010000 */
[----:B--2---:R-:W-:Y:S01]  /*48910*/  MOV R10, R236 ;  /* 0x000000ec000a7202 */ /* 0x004fe20000000f00 */
[----:B------:R-:W-:-:S02]  /*48920*/  IMAD.MOV.U32 R11, RZ, RZ, R238 ;  /* 0x000000ffff0b7224 */ /* 0x000fc400078e00ee */
[----:B------:R-:W-:-:S04]  /*48930*/  IMAD.MOV.U32 R243, RZ, RZ, R44 ;  /* 0x000000fffff37224 */ /* 0x000fc800078e002c */
[----:B------:R-:W2:Y:S01]  /*48940*/  LDC R236, c[0x0][0x244] ;  /* 0x00009100ffec7b82 */ /* 0x000ea20000000800 */
[----:B-1----:R-:W4:Y:S04]  /*48950*/  LDL.LU R4, [R1+0x950] ;  /* 0x0009500001047983 */ /* 0x002f280000300800 */
[----:B------:R-:W4:Y:S04]  /*48960*/  LDL.LU R5, [R1+0x958] ;  /* 0x0009580001057983 */ /* 0x000f280000300800 */
[----:B------:R-:W4:Y:S04]  /*48970*/  LDL.LU R6, [R1+0x5e0] ;  /* 0x0005e00001067983 */ /* 0x000f280000300800 */
[----:B------:R-:W1:Y:S01]  /*48980*/  LDS.128 R248, [R212] ;  /* 0x00000000d4f87984 */ /* 0x000e620000000c00 */
[----:B------:R-:W-:Y:S06]  /*48990*/  BAR.SYNC.DEFER_BLOCKING 0x0 ;  /* 0x0000000000007b1d */ /* 0x000fec0000010000 */
[----:B------:R-:W4:Y:S04]  /*489a0*/  LDL.LU R7, [R1+0x5e8] ;  /* 0x0005e80001077983 */ /* 0x000f280000300800 */
[----:B-1----:R-:W-:Y:S04]  /*489b0*/  STL [R1+0x15e8], R249 ;  /* 0x0015e8f901007387 */ /* 0x002fe80000100800 */
[----:B------:R-:W-:Y:S04]  /*489c0*/  STL [R1+0x15e4], R250 ;  /* 0x0015e4fa01007387 */ /* 0x000fe80000100800 */
[----:B------:R-:W-:Y:S04]  /*489d0*/  STL [R1+0x15e0], R251 ;  /* 0x0015e0fb01007387 */ /* 0x000fe80000100800 */
[----:B---3--:R-:W-:Y:S01]  /*489e0*/  STSM.16.M88.4 [R0], R8 ;  /* 0x0000000800007844 */ /* 0x008fe20000000200 */
[----:B------:R-:W-:Y:S06]  /*489f0*/  BAR.SYNC.DEFER_BLOCKING 0x0 ;  /* 0x0000000000007b1d */ /* 0x000fec0000010000 */
[----:B------:R-:W1:Y:S02]  /*48a00*/  LDS.128 R8, [R212] ;  /* 0x00000000d4087984 */ /* 0x000e640000000c00 */
[----:B------:R-:W-:Y:S06]  /*48a10*/  BAR.SYNC.DEFER_BLOCKING 0x0 ;  /* 0x0000000000007b1d */ /* 0x000fec0000010000 */
[----:B-1----:R1:W-:Y:S04]  /*48a20*/  STL.64 [R1+0xf0], R8 ;  /* 0x0000f00801007387 */ /* 0x0023e80000100a00 */
[----:B------:R3:W-:Y:S04]  /*48a30*/  STL.64 [R1+0xf8], R10 ;  /* 0x0000f80a01007387 */ /* 0x0007e80000100a00 */
[----:B-1----:R-:W2:Y:S04]  /*48a40*/  LDL.LU R8, [R1+0x2f0] ;  /* 0x0002f00001087983 */ /* 0x002ea80000300800 */
[----:B------:R-:W2:Y:S04]  /*48a50*/  LDL.LU R9, [R1+0x2f8] ;  /* 0x0002f80001097983 */ /* 0x000ea80000300800 */
[----:B---3--:R-:W2:Y:S04]  /*48a60*/  LDL.LU R10, [R1+0x810] ;  /* 0x00081000010a7983 */ /* 0x008ea80000300800 */
[----:B------:R-:W2:Y:S04]  /*48a70*/  LDL.LU R11, [R1+0x818] ;  /* 0x00081800010b7983 */ /* 0x000ea80000300800 */
[----:B----4-:R1:W-:Y:S02]  /*48a80*/  STSM.16.M88.4 [R0], R4 ;  /* 0x0000000400007844 */ /* 0x0103e40000000200 */
[----:B-1----:R-:W-:Y:S01]  /*48a90*/  MOV R4, R37 ;  /* 0x0000002500047202 */ /* 0x002fe20000000f00 */
[----:B------:R-:W-:Y:S01]  /*48aa0*/  IMAD.MOV.U32 R5, RZ, RZ, R36 ;  /* 0x000000ffff057224 */ /* 0x000fe200078e0024 */
[----:B------:R-:W-:Y:S06]  /*48ab0*/  BAR.SYNC.DEFER_BLOCKING 0x0 ;  /* 0x0000000000007b1d */ /* 0x000fec0000010000 */
[----:B------:R-:W1:Y:S02]  /*48ac0*/  LDS.128 R36, [R212] ;  /* 0x00000000d4247984 */ /* 0x000e640000000c00 */
        /* <DEDUP_REMOVED lines=16> */
[----:B------:R-:W-:-:S04]  /*48bd0*/  IMAD.MOV.U32 R11, RZ, RZ, R239 ;  /* 0x000000ffff0b7224 */ /* 0x000fc800078e00ef */
        /* <DEDUP_REMOVED lines=8> */
[----:B---3--:R-:W-:Y:S01]  /*48c60*/  STSM.16.M88.4 [R0], R8 ;  /* 0x0000000800007844 */ /* 0x008fe20000000200 */
[----:B------:R-:W-:Y:S06]  /*48c70*/  BAR.SYNC.DEFER_BLOCKING 0x0 ;  /* 0x0000000000007b1d */ /* 0x000fec0000010000 */
[----:B------:R-:W1:Y:S02]  /*48c80*/  LDS.128 R8, [R212] ;  /* 0x00000000d4087984 */ /* 0x000e640000000c00 */
[----:B------:R-:W-:Y:S06]  /*48c90*/  BAR.SYNC.DEFER_BLOCKING 0x0 ;  /* 0x0000000000007b1d */ /* 0x000fec0000010000 */
[----:B-1----:R1:W-:Y:S04]  /*48ca0*/  STL.64 [R1+0xc0], R8 ;  /* 0x0000c00801007387 */ /* 0x0023e80000100a00 */
[----:B------:R3:W-:Y:S04]  /*48cb0*/  STL.64 [R1+0xc8], R10 ;  /* 0x0000c80a01007387 */ /* 0x0007e80000100a00 */
[----:B-1----:R-:W4:Y:S04]  /*48cc0*/  LDL.LU R8, [R1+0x2f4] ;  /* 0x0002f40001087983 */ /* 0x002f280000300800 */
[----:B------:R-:W4:Y:S04]  /*48cd0*/  LDL.LU R9, [R1+0x2fc] ;  /* 0x0002fc0001097983 */ /* 0x000f280000300800 */
[----:B---3--:R-:W4:Y:S04]  /*48ce0*/  LDL.LU R10, [R1+0x814] ;  /* 0x00081400010a7983 */ /* 0x008f280000300800 */
[----:B------:R-:W4:Y:S04]  /*48cf0*/  LDL.LU R11, [R1+0x81c] ;  /* 0x00081c00010b7983 */ /* 0x000f280000300800 */
        /* <DEDUP_REMOVED lines=8> */
[----:B----4-:R-:W-:Y:S01]  /*48d80*/  STSM.16.M88.4 [R0], R8 ;  /* 0x0000000800007844 */ /* 0x010fe20000000200 */
        /* <DEDUP_REMOVED lines=75> */
[----:B------:R-:W2:Y:S04]  /*49240*/  LDL.LU R4, [R1+0x274] ;  /* 0x0002740001047983 */ /* 0x000ea80000300800 */
[----:B------:R-:W2:Y:S04]  /*49250*/  LDL.LU R5, [R1+0x27c] ;  /* 0x00027c0001057983 */ /* 0x000ea80000300800 */
[----:B------:R-:W1:Y:S01]  /*49260*/  LDS.128 R24, [R212] ;  /* 0x00000000d4187984 */ /* 0x000e620000000c00 */
[----:B------:R-:W-:Y:S06]  /*49270*/  BAR.SYNC.DEFER_BLOCKING 0x0 ;  /* 0x0000000000007b1d */ /* 0x000fec0000010000 */
[----:B-1----:R-:W-:Y:S04]  /*49280*/  STL.64 [R1+0x190], R24 ;  /* 0x0001901801007387 */ /* 0x002fe80000100a00 */
[----:B------:R-:W-:Y:S04]  /*49290*/  STL.64 [R1+0x198], R26 ;  /* 0x0001981a01007387 */ /* 0x000fe80000100a00 */
[----:B----4-:R-:W-:Y:S01]  /*492a0*/  STSM.16.M88.4 [R0], R8 ;  /* 0x0000000800007844 */ /* 0x010fe20000000200 */
[----:B------:R-:W-:Y:S06]  /*492b0*/  BAR.SYNC.DEFER_BLOCKING 0x0 ;  /* 0x0000000000007b1d */ /* 0x000fec0000010000 */
[----:B------:R-:W1:Y:S02]  /*492c0*/  LDS.128 R8, [R212] ;  /* 0x00000000d4087984 */ /* 0x000e640000000c00 */
[----:B------:R-:W-:Y:S06]  /*492d0*/  BAR.SYNC.DEFER_BLOCKING 0x0 ;  /* 0x0000000000007b1d */ /* 0x000fec0000010000 */
[----:B-1----:R1:W-:Y:S04]  /*492e0*/  STL.64 [R1+0x180], R8 ;  /* 0x0001800801007387 */ /* 0x0023e80000100a00 */
[----:B------:R3:W-:Y:S04]  /*492f0*/  STL.64 [R1+0x188], R10 ;  /* 0x0001880a01007387 */ /* 0x0007e80000100a00 */
[----:B-1----:R-:W4:Y:S04]  /*49300*/  LDL.LU R8, [R1+0x750] ;  /* 0x0007500001087983 */ /* 0x002f280000300800 */
[----:B------:R-:W4:Y:S04]  /*49310*/  LDL.LU R9, [R1+0x758] ;  /* 0x0007580001097983 */ /* 0x000f280000300800 */
[----:B--2---:R1:W-:Y:S01]  /*49320*/  STSM.16.M88.4 [R0], R4 ;  /* 0x0000000400007844 */ /* 0x0043e20000000200 */
[----:B------:R-:W-:Y:S01]  /*49330*/  BAR.SYNC.DEFER_BLOCKING 0x0 ;  /* 0x0000000000007b1d */ /* 0x000fe20000010000 */
[----:B---3--:R-:W-:Y:S01]  /*49340*/  MOV R10, R80 ;  /* 0x00000050000a7202 */ /* 0x008fe20000000f00 */
        /* <DEDUP_REMOVED lines=19> */
[----:B--2---:R1:W-:Y:S01]  /*49480*/  STSM.16.M88.4 [R0], R4 ;  /* 0x0000000400007844 */ /* 0x0043e20000000200 */
[----:B------:R-:W-:Y:S06]  /*49490*/  BAR.SYNC.DEFER_BLOCKING 0x0 ;  /* 0x0000000000007b1d */ /* 0x000fec0000010000 */
[----:B-1----:R-:W2:Y:S04]  /*494a0*/  LDL.LU R4, [R1+0x260] ;  /* 0x0002600001047983 */ /* 0x002ea80000300800 */
[----:B------:R-:W2:Y:S04]  /*494b0*/  LDL.LU R5, [R1+0x268] ;  /* 0x0002680001057983 */ /* 0x000ea80000300800 */
[----:B------:R-:W1:Y:S01]  /*494c0*/  LDS.128 R24, [R212] ;  /* 0x00000000d4187984 */ /* 0x000e620000000c00 */
        /* <DEDUP_REMOVED lines=8> */
[----:B-1----:R-:W4:Y:S04]  /*49550*/  LDL.LU R8, [R1+0x754] ;  /* 0x0007540001087983 */ /* 0x002f280000300800 */
[----:B------:R-:W4:Y:S01]  /*49560*/  LDL.LU R9, [R1+0x75c] ;  /* 0x00075c0001097983 */ /* 0x000f220000300800 */
[----:B------:R-:W-:Y:S01]  /*49570*/  MOV R6, R23 ;  /* 0x0000001700067202 */ /* 0x000fe20000000f00 */
[----:B------:R-:W-:Y:S01]  /*49580*/  IMAD.MOV.U32 R7, RZ, RZ, R22 ;  /* 0x000000ffff077224 */ /* 0x000fe200078e0016 */
[----:B------:R-:W-:Y:S06]  /*49590*/  BAR.SYNC.DEFER_BLOCKING 0x0 ;  /* 0x0000000000007b1d */ /* 0x000fec0000010000 */
[----:B--2---:R1:W-:Y:S02]  /*495a0*/  STSM.16.M88.4 [R0], R4 ;  /* 0x0000000400007844 */ /* 0x0043e40000000200 */
        /* <DEDUP_REMOVED lines=75> */
[----:B------:R-:W4:Y:S04]  /*49a60*/  LDL.LU R9, [R1+0x74c] ;  /* 0x00074c0001097983 */ /* 0x000f280000300800 */
[----:B---3--:R-:W4:Y:S04]  /*49a70*/  LDL.LU R10, [R1+0x684] ;  /* 0x00068400010a7983 */ /* 0x008f280000300800 */
[----:B------:R-:W4:Y:S01]  /*49a80*/  LDL.LU R11, [R1+0x68c] ;  /* 0x00068c00010b7983 */ /* 0x000f220000300800 */
[----:B------:R-:W-:Y:S01]  /*49a90*/  BAR.SYNC.DEFER_BLOCKING 0x0 ;  /* 0x0000000000007b1d */ /* 0x000fe20000010000 */
[----:B------:R-:W-:Y:S01]  /*49aa0*/  MOV R6, R15 ;  /* 0x0000000f00067202 */ /* 0x000fe20000000f00 */
[----:B------:R-:W-:-:S05]  /*49ab0*/  IMAD.MOV.U32 R7, RZ, RZ, R14 ;  /* 0x000000ffff077224 */ /* 0x000fca00078e000e */
        /* <DEDUP_REMOVED lines=334> */
[----:B--2---:R2:W-:Y:S02]  /*4afa0*/  STSM.16.M88.4 [R0], R4 ;  /* 0x0000000400007844 */ /* 0x0045e40000000200 */
[----:B------:R-:W-:Y:S06]  /*4afb0*/  BAR.SYNC.DEFER_BLOCKING 0x0 ;  /* 0x0000000000007b1d */ /* 0x000fec0000010000 */
[----:B-1----:R1:W-:Y:S04]  /*4afc0*/  STL.64 [R1+0x3d0], R8 ;  /* 0x0003d00801007387 */ /* 0x0023e80000100a00 */
[----:B------:R3:W-:Y:S04]  /*4afd0*/  STL.64 [R1+0x3d8], R10 ;  /* 0x0003d80a01007387 */ /* 0x0007e80000100a00 */
[----:B--2---:R-:W2:Y:S04]  /*4afe0*/  LDL.LU R4, [R1+0x364] ;  /* 0x0003640001047983 */ /* 0x004ea80000300800 */
[----:B------:R-:W2:Y:S04]  /*4aff0*/  LDL.LU R5, [R1+0x36c] ;  /* 0x00036c0001057983 */ /* 0x000ea80000300800 */
[----:B------:R-:W2:Y:S04]  /*4b000*/  LDL.LU R6, [R1+0x574] ;  /* 0x0005740001067983 */ /* 0x000ea80000300800 */
[----:B------:R-:W2:Y:S04]  /*4b010*/  LDL.LU R7, [R1+0x57c] ;  /* 0x00057c0001077983 */ /* 0x000ea80000300800 */
[----:B-1----:R-:W4:Y:S04]  /*4b020*/  LDL.LU R8, [R1+0x214] ;  /* 0x0002140001087983 */ /* 0x002f280000300800 */
[----:B------:R-:W4:Y:S04]  /*4b030*/  LDL.LU R9, [R1+0x21c] ;  /* 0x00021c0001097983 */ /* 0x000f280000300800 */
[----:B---3--:R-:W4:Y:S04]  /*4b040*/  LDL.LU R10, [R1+0x94] ;  /* 0x00009400010a7983 */ /* 0x008f280000300800 */
[----:B------:R-:W4:Y:S04]  /*4b050*/  LDL.LU R11, [R1+0x9c] ;  /* 0x00009c00010b7983 */ /* 0x000f280000300800 */
[----:B------:R-:W1:Y:S01]  /*4b060*/  LDS.128 R12, [R212] ;  /* 0x00000000d40c7984 */ /* 0x000e620000000c00 */
[----:B------:R-:W-:Y:S06]  /*4b070*/  BAR.SYNC.DEFER_BLOCKING 0x0 ;  /* 0x0000000000007b1d */ /* 0x000fec0000010000 */
[----:B-1----:R-:W-:Y:S04]  /*4b080*/  STL.64 [R1+0x210], R12 ;  /* 0x0002100c01007387 */ /* 0x002fe80000100a00 */
[----:B------:R-:W-:Y:S04]  /*4b090*/  STL.64 [R1+0x218], R14 ;  /* 0x0002180e01007387 */ /* 0x000fe80000100a00 */
[----:B--2---:R-:W-:Y:S01]  /*4b0a0*/  STSM.16.M88.4 [R0], R4 ;  /* 0x0000000400007844 */ /* 0x004fe20000000200 */
[----:B------:R-:W-:Y:S06]  /*4b0b0*/  BAR.SYNC.DEFER_BLOCKING 0x0 ;  /* 0x0000000000007b1d */ /* 0x000fec0000010000 */
[----:B------:R-:W1:Y:S02]  /*4b0c0*/  LDS.128 R4, [R212] ;  /* 0x00000000d4047984 */ /* 0x000e640000000c00 */
[----:B------:R-:W-:Y:S06]  /*4b0d0*/  BAR.SYNC.DEFER_BLOCKING 0x0 ;  /* 0x0000000000007b1d */ /* 0x000fec0000010000 */
[----:B----4-:R2:W-:Y:S02]  /*4b0e0*/  STSM.16.M88.4 [R0], R8 ;  /* 0x0000000800007844 */ /* 0x0105e40000000200 */
        /* <DEDUP_REMOVED lines=11> */
[----:B------:R-:W-:Y:S01]  /*4b1a0*/  LDS.128 R216, [R212] ;  /* 0x00000000d4d87984 */ /* 0x000fe20000000c00 */
[----:B------:R-:W-:Y:S06]  /*4b1b0*/  BAR.SYNC.DEFER_BLOCKING 0x0 ;  /* 0x0000000000007b1d */ /* 0x000fec0000010000 */
[----:B--2---:R-:W-:Y:S02]  /*4b1c0*/  STSM.16.M88.4 [R0], R8 ;  /* 0x0000000800007844 */ /* 0x004fe40000000200 */
[----:B------:R-:W-:Y:S06]  /*4b1d0*/  BAR.SYNC.DEFER_BLOCKING 0x0 ;  /* 0x0000000000007b1d */ /* 0x000fec0000010000 */
[----:B------:R-:W-:Y:S02]  /*4b1e0*/  LDS.128 R12, [R212] ;  /* 0x00000000d40c7984 */ /* 0x000fe40000000c00 */
[----:B------:R-:W-:Y:S06]  /*4b1f0*/  BAR.SYNC.DEFER_BLOCKING 0x0 ;  /* 0x0000000000007b1d */ /* 0x000fec0000010000 */
[----:B----4-:R1:W-:Y:S02]  /*4b200*/  STSM.16.M88.4 [R0], R4 ;  /* 0x0000000400007844 */ /* 0x0103e40000000200 */
[----:B------:R-:W-:Y:S06]  /*4b210*/  BAR.SYNC.DEFER_BLOCKING 0x0 ;  /* 0x0000000000007b1d */ /* 0x000fec0000010000 */
[----:B-1----:R-:W2:Y:S04]  /*4b220*/  LDL.LU R4, [R1+0x370] ;  /* 0x0003700001047983 */ /* 0x002ea80000300800 */
[----:B------:R-:W2:Y:S04]  /*4b230*/  LDL.LU R5, [R1+0x378] ;  /* 0x0003780001057983 */ /* 0x000ea80000300800 */
[----:B------:R-:W2:Y:S04]  /*4b240*/  LDL.LU R6, [R1+0x7b0] ;  /* 0x0007b00001067983 */ /* 0x000ea80000300800 */
[----:B------:R-:W2:Y:S04]  /*4b250*/  LDL.LU R7, [R1+0x7b8] ;  /* 0x0007b80001077983 */ /* 0x000ea80000300800 */
[----:B------:R-:W3:Y:S04]  /*4b260*/  LDL.LU R20, [R1+0x200] ;  /* 0x0002000001147983 */ /* 0x000ee80000300800 */
[----:B------:R-:W3:Y:S04]  /*4b270*/  LDL.LU R21, [R1+0x208] ;  /* 0x0002080001157983 */ /* 0x000ee80000300800 */
[----:B------:R-:W-:Y:S01]  /*4b280*/  LDS.128 R8, [R212] ;  /* 0x00000000d4087984 */ /* 0x000fe20000000c00 */
[----:B------:R-:W-:Y:S01]  /*4b290*/  BAR.SYNC.DEFER_BLOCKING 0x0 ;  /* 0x0000000000007b1d */ /* 0x000fe20000010000 */
[----:B------:R-:W-:Y:S01]  /*4b2a0*/  MOV R22, R16 ;  /* 0x0000001000167202 */ /* 0x000fe20000000f00 */
[----:B------:R-:W-:-:S04]  /*4b2b0*/  IMAD.MOV.U32 R23, RZ, RZ, R18 ;  /* 0x000000ffff177224 */ /* 0x000fc800078e0012 */
[----:B--2---:R-:W-:Y:S02]  /*4b2c0*/  STSM.16.M88.4 [R0], R4 ;  /* 0x0000000400007844 */ /* 0x004fe40000000200 */
[----:B------:R-:W-:Y:S06]  /*4b2d0*/  BAR.SYNC.DEFER_BLOCKING 0x0 ;  /* 0x0000000000007b1d */ /* 0x000fec0000010000 */
[----:B------:R-:W-:Y:S02]  /*4b2e0*/  LDS.128 R4, [R212] ;  /* 0x00000000d4047984 */ /* 0x000fe40000000c00 */
[----:B------:R-:W-:Y:S06]  /*4b2f0*/  BAR.SYNC.DEFER_BLOCKING 0x0 ;  /* 0x0000000000007b1d */ /* 0x000fec0000010000 */
[----:B---3--:R1:W-:Y:S02]  /*4b300*/  STSM.16.M88.4 [R0], R20 ;  /* 0x0000001400007844 */ /* 0x0083e40000000200 */
[----:B------:R-:W-:Y:S06]  /*4b310*/  BAR.SYNC.DEFER_BLOCKING 0x0 ;  /* 0x0000000000007b1d */ /* 0x000fec0000010000 */
[----:B-1----:R-:W2:Y:S04]  /*4b320*/  LDL.LU R20, [R1+0x6e4] ;  /* 0x0006e40001147983 */ /* 0x002ea80000300800 */
[----:B------:R-:W2:Y:S04]  /*4b330*/  LDL.LU R21, [R1+0x6ec] ;  /* 0x0006ec0001157983 */ /* 0x000ea80000300800 */
[----:B------:R-:W2:Y:S04]  /*4b340*/  LDL.LU R22, [R1+0x634] ;  /* 0x0006340001167983 */ /* 0x000ea80000300800 */
[----:B------:R-:W2:Y:S04]  /*4b350*/  LDL.LU R23, [R1+0x63c] ;  /* 0x00063c0001177983 */ /* 0x000ea80000300800 */
[----:B------:R-:W3:Y:S04]  /*4b360*/  LDL.LU R28, [R1+0x8d4] ;  /* 0x0008d400011c7983 */ /* 0x000ee80000300800 */
[----:B------:R-:W3:Y:S04]  /*4b370*/  LDL.LU R29, [R1+0x8dc] ;  /* 0x0008dc00011d7983 */ /* 0x000ee80000300800 */
        /* <DEDUP_REMOVED lines=26> */
[----:B------:R-:W-:Y:S01]  /*4b520*/  LDS.128 R44, [R212] ;  /* 0x00000000d42c7984 */ /* 0x000fe20000000c00 */
[----:B------:R-:W-:Y:S06]  /*4b530*/  BAR.SYNC.DEFER_BLOCKING 0x0 ;  /* 0x0000000000007b1d */ /* 0x000fec0000010000 */
[----:B--2---:R-:W-:Y:S02]  /*4b540*/  STSM.16.M88.4 [R0], R28 ;  /* 0x0000001c00007844 */ /* 0x004fe40000000200 */
[----:B------:R-:W-:Y:S06]  /*4b550*/  BAR.SYNC.DEFER_BLOCKING 0x0 ;  /* 0x0000000000007b1d */ /* 0x000fec0000010000 */
[----:B------:R-:W-:Y:S02]  /*4b560*/  LDS.128 R36, [R212] ;  /* 0x00000000d4247984 */ /* 0x000fe40000000c00 */
[----:B------:R-:W-:Y:S06]  /*4b570*/  BAR.SYNC.DEFER_BLOCKING 0x0 ;  /* 0x0000000000007b1d */ /* 0x000fec0000010000 */
[----:B---3--:R-:W-:Y:S02]  /*4b580*/  STSM.16.M88.4 [R0], R32 ;  /* 0x0000002000007844 */ /* 0x008fe40000000200 */
[----:B------:R-:W-:Y:S06]  /*4b590*/  BAR.SYNC.DEFER_BLOCKING 0x0 ;  /* 0x0000000000007b1d */ /* 0x000fec0000010000 */
[----:B------:R-:W-:Y:S02]  /*4b5a0*/  LDS.128 R40, [R212] ;  /* 0x00000000d4287984 */ /* 0x000fe40000000c00 */
[----:B------:R-:W-:Y:S06]  /*4b5b0*/  BAR.SYNC.DEFER_BLOCKING 0x0 ;  /* 0x0000000000007b1d */ /* 0x000fec0000010000 */
[----:B----4-:R-:W-:Y:S02]  /*4b5c0*/  STSM.16.M88.4 [R0], R52 ;  /* 0x0000003400007844 */ /* 0x010fe40000000200 */
[----:B------:R-:W-:Y:S06]  /*4b5d0*/  BAR.SYNC.DEFER_BLOCKING 0x0 ;  /* 0x0000000000007b1d */ /* 0x000fec0000010000 */
[----:B------:R-:W-:Y:S02]  /*4b5e0*/  LDS.128 R32, [R212] ;  /* 0x00000000d4207984 */ /* 0x000fe40000000c00 */
[----:B------:R-:W-:Y:S06]  /*4b5f0*/  BAR.SYNC.DEFER_BLOCKING 0x0 ;  /* 0x0000000000007b1d */ /* 0x000fec0000010000 */
[----:B------:R1:W-:Y:S02]  /*4b600*/  STSM.16.M88.4 [R0], R16 ;  /* 0x0000001000007844 */ /* 0x0003e40000000200 */
        /* <DEDUP_REMOVED lines=8> */
[----:B------:R-:W-:Y:S06]  /*4b690*/  BAR.SYNC.DEFER_BLOCKING 0x0 ;  /* 0x0000000000007b1d */ /* 0x000fec0000010000 */
        /* <DEDUP_REMOVED lines=220> */
[----:B------:R-:W4:Y:S04]  /*4c460*/  LDL.LU R184, [R1+0x830] ;  /* 0x0008300001b87983 */ /* 0x000f280000300800 */
[----:B------:R-:W4:Y:S04]  /*4c470*/  LDL.LU R185, [R1+0x838] ;  /* 0x0008380001b97983 */ /* 0x000f280000300800 */
[----:B------:R-:W4:Y:S04]  /*4c480*/  LDL.LU R186, [R1+0x510] ;  /* 0x0005100001ba7983 */ /* 0x000f280000300800 */
[----:B------:R-:W4:Y:S04]  /*4c490*/  LDL.LU R187, [R1+0x518] ;  /* 0x0005180001bb7983 */ /* 0x000f280000300800 */
[----:B--2---:R-:W-:Y:S01]  /*4c4a0*/  STSM.16.M88.4 [R0], R152 ;  /* 0x0000009800007844 */ /* 0x004fe20000000200 */
        /* <DEDUP_REMOVED lines=15> */
[----:B------:R-:W-:Y:S01]  /*4c5a0*/  LDS.128 R180, [R212] ;  /* 0x00000000d4b47984 */ /* 0x000fe20000000c00 */
[----:B------:R-:W-:Y:S06]  /*4c5b0*/  BAR.SYNC.DEFER_BLOCKING 0x0 ;  /* 0x0000000000007b1d */ /* 0x000fec0000010000 */
[----:B------:R-:W-:Y:S02]  /*4c5c0*/  STSM.16.M88.4 [R0], R184 ;  /* 0x000000b800007844 */ /* 0x000fe40000000200 */
[----:B------:R-:W-:Y:S01]  /*4c5d0*/  BAR.SYNC.DEFER_BLOCKING 0x0 ;  /* 0x0000000000007b1d */ /* 0x000fe20000010000 */
[----:B------:R-:W-:Y:S01]  /*4c5e0*/  MOV R178, R168 ;  /* 0x000000a800b27202 */ /* 0x000fe20000000f00 */
[----:B------:R-:W-:-:S04]  /*4c5f0*/  IMAD.MOV.U32 R179, RZ, RZ, R170 ;  /* 0x000000ffffb37224 */ /* 0x000fc800078e00aa */
[----:B------:R-:W-:Y:S02]  /*4c600*/  LDS.128 R184, [R212] ;  /* 0x00000000d4b87984 */ /* 0x000fe40000000c00 */
[----:B------:R-:W-:Y:S06]  /*4c610*/  BAR.SYNC.DEFER_BLOCKING 0x0 ;  /* 0x0000000000007b1d */ /* 0x000fec0000010000 */
[----:B--2---:R1:W-:Y:S02]  /*4c620*/  STSM.16.M88.4 [R0], R176 ;  /* 0x000000b000007844 */ /* 0x0043e40000000200 */
        /* <DEDUP_REMOVED lines=41> */
[----:B------:R-:W1:Y:S02]  /*4c8c0*/  LDS.128 R188, [R212] ;  /* 0x00000000d4bc7984 */ /* 0x000e640000000c00 */
[----:B------:R-:W-:Y:S06]  /*4c8d0*/  BAR.SYNC.DEFER_BLOCKING 0x0 ;  /* 0x0000000000007b1d */ /* 0x000fec0000010000 */
[----:B-1----:R1:W-:Y:S04]  /*4c8e0*/  STL [R1+0x15dc], R191 ;  /* 0x0015dcbf01007387 */ /* 0x0023e80000100800 */
[----:B-1----:R-:W2:Y:S04]  /*4c8f0*/  LDL.LU R191, [R1+0x5c0] ;  /* 0x0005c00001bf7983 */ /* 0x002ea80000300800 */
[----:B------:R-:W3:Y:S04]  /*4c900*/  LDL.LU R212, [R1+0x310] ;  /* 0x0003100001d47983 */ /* 0x000ee80000300800 */
[----:B------:R-:W3:Y:S04]  /*4c910*/  LDL.LU R213, [R1+0x318] ;  /* 0x0003180001d57983 */ /* 0x000ee80000300800 */
[----:B------:R-:W3:Y:S04]  /*4c920*/  LDL.LU R214, [R1+0x2a0] ;  /* 0x0002a00001d67983 */ /* 0x000ee80000300800 */
[----:B------:R-:W3:Y:S04]  /*4c930*/  LDL.LU R215, [R1+0x2a8] ;  /* 0x0002a80001d77983 */ /* 0x000ee80000300800 */
[----:B------:R-:W4:Y:S04]  /*4c940*/  LDL.LU R208, [R1+0x1a0] ;  /* 0x0001a00001d07983 */ /* 0x000f280000300800 */
[----:B------:R-:W4:Y:S04]  /*4c950*/  LDL.LU R209, [R1+0x1a8] ;  /* 0x0001a80001d17983 */ /* 0x000f280000300800 */
[----:B------:R-:W-:Y:S01]  /*4c960*/  STSM.16.M88.4 [R0], R168 ;  /* 0x000000a800007844 */ /* 0x000fe20000000200 */
[----:B------:R-:W-:Y:S01]  /*4c970*/  BAR.SYNC.DEFER_BLOCKING 0x0 ;  /* 0x0000000000007b1d */ /* 0x000fe20000010000 */
[----:B------:R-:W-:Y:S01]  /*4c980*/  MOV R210, R164 ;  /* 0x000000a400d27202 */ /* 0x000fe20000000f00 */
[----:B------:R-:W-:-:S04]  /*4c990*/  IMAD.MOV.U32 R211, RZ, RZ, R166 ;  /* 0x000000ffffd37224 */ /* 0x000fc800078e00a6 */
[----:B--2---:R-:W1:Y:S02]  /*4c9a0*/  LDS.128 R168, [R191] ;  /* 0x00000000bfa87984 */ /* 0x004e640000000c00 */
[----:B------:R-:W-:Y:S06]  /*4c9b0*/  BAR.SYNC.DEFER_BLOCKING 0x0 ;  /* 0x0000000000007b1d */ /* 0x000fec0000010000 */
[----:B---3--:R-:W-:Y:S02]  /*4c9c0*/  STSM.16.M88.4 [R0], R212 ;  /* 0x000000d400007844 */ /* 0x008fe40000000200 */
[----:B------:R-:W-:Y:S06]  /*4c9d0*/  BAR.SYNC.DEFER_BLOCKING 0x0 ;  /* 0x0000000000007b1d */ /* 0x000fec0000010000 */
[----:B------:R-:W2:Y:S02]  /*4c9e0*/  LDS.128 R212, [R191] ;  /* 0x00000000bfd47984 */ /* 0x000ea40000000c00 */
[----:B------:R-:W-:Y:S06]  /*4c9f0*/  BAR.SYNC.DEFER_BLOCKING 0x0 ;  /* 0x0000000000007b1d */ /* 0x000fec0000010000 */
[----:B----4-:R3:W-:Y:S02]  /*4ca00*/  STSM.16.M88.4 [R0], R208 ;  /* 0x000000d000007844 */ /* 0x0107e40000000200 */
[----:B------:R-:W-:Y:S06]  /*4ca10*/  BAR.SYNC.DEFER_BLOCKING 0x0 ;  /* 0x0000000000007b1d */ /* 0x000fec0000010000 */
[----:B---3--:R-:W3:Y:S04]  /*4ca20*/  LDL.LU R210, [R1+0x624] ;  /* 0x0006240001d27983 */ /* 0x008ee80000300800 */
[----:B------:R-:W3:Y:S04]  /*4ca30*/  LDL.LU R211, [R1+0x62c] ;  /* 0x00062c0001d37983 */ /* 0x000ee80000300800 */
[----:B------:R-:W4:Y:S04]  /*4ca40*/  LDL.LU R220, [R1+0x614] ;  /* 0x0006140001dc7983 */ /* 0x000f280000300800 */
[----:B------:R-:W4:Y:S04]  /*4ca50*/  LDL.LU R221, [R1+0x61c] ;  /* 0x00061c0001dd7983 */ /* 0x000f280000300800 */
[----:B------:R-:W4:Y:S04]  /*4ca60*/  LDL.LU R222, [R1+0x2b4] ;  /* 0x0002b40001de7983 */ /* 0x000f280000300800 */
[----:B------:R-:W4:Y:S04]  /*4ca70*/  LDL.LU R223, [R1+0x2bc] ;  /* 0x0002bc0001df7983 */ /* 0x000f280000300800 */
[----:B------:R-:W2:Y:S01]  /*4ca80*/  LDS.128 R224, [R191] ;  /* 0x00000000bfe07984 */ /* 0x000ea20000000c00 */
[----:B------:R-:W-:Y:S01]  /*4ca90*/  MOV R208, R245 ;  /* 0x000000f500d07202 */ /* 0x000fe20000000f00 */
[----:B------:R-:W-:Y:S01]  /*4caa0*/  IMAD.MOV.U32 R209, RZ, RZ, R247 ;  /* 0x000000ffffd17224 */ /* 0x000fe200078e00f7 */
[----:B------:R-:W-:Y:S06]  /*4cab0*/  BAR.SYNC.DEFER_BLOCKING 0x0 ;  /* 0x0000000000007b1d */ /* 0x000fec0000010000 */
[----:B------:R-:W2:Y:S04]  /*4cac0*/  LDL.LU R247, [R1+0x9c0] ;  /* 0x0009c00001f77983 */ /* 0x000ea80000300800 */
[----:B---3--:R-:W-:Y:S01]  /*4cad0*/  STSM.16.M88.4 [R0], R208 ;  /* 0x000000d000007844 */ /* 0x008fe20000000200 */
[----:B------:R-:W-:Y:S06]  /*4cae0*/  BAR.SYNC.DEFER_BLOCKING 0x0 ;  /* 0x0000000000007b1d */ /* 0x000fec0000010000 */
[----:B------:R-:W3:Y:S02]  /*4caf0*/  LDS.128 R208, [R191] ;  /* 0x00000000bfd07984 */ /* 0x000ee40000000c00 */
[----:B------:R-:W-:Y:S06]  /*4cb00*/  BAR.SYNC.DEFER_BLOCKING 0x0 ;  /* 0x0000000000007b1d */ /* 0x000fec0000010000 */
[----:B----4-:R4:W-:Y:S02]  /*4cb10*/  STSM.16.M88.4 [R0], R220 ;  /* 0x000000dc00007844 */ /* 0x0109e40000000200 */
[----:B------:R-:W-:Y:S06]  /*4cb20*/  BAR.SYNC.DEFER_BLOCKING 0x0 ;  /* 0x0000000000007b1d */ /* 0x000fec0000010000 */
[----:B----4-:R-:W4:Y:S04]  /*4cb30*/  LDL.LU R220, [R1+0x314] ;  /* 0x0003140001dc7983 */ /* 0x010f280000300800 */
[----:B------:R-:W4:Y:S04]  /*4cb40*/  LDL.LU R221, [R1+0x31c] ;  /* 0x00031c0001dd7983 */ /* 0x000f280000300800 */
[----:B------:R-:W4:Y:S04]  /*4cb50*/  LDL.LU R222, [R1+0x2a4] ;  /* 0x0002a40001de7983 */ /* 0x000f280000300800 */
[----:B------:R-:W4:Y:S04]  /*4cb60*/  LDL.LU R223, [R1+0x2ac] ;  /* 0x0002ac0001df7983 */ /* 0x000f280000300800 */
[----:B------:R-:W3:Y:S01]  /*4cb70*/  LDS.128 R228, [R191] ;  /* 0x00000000bfe47984 */ /* 0x000ee20000000c00 */
[----:B------:R-:W-:Y:S06]  /*4cb80*/  BAR.SYNC.DEFER_BLOCKING 0x0 ;  /* 0x0000000000007b1d */ /* 0x000fec0000010000 */
[----:B----4-:R4:W-:Y:S04]  /*4cb90*/  STSM.16.M88.4 [R0], R220 ;  /* 0x000000dc00007844 */ /* 0x0109e80000000200 */
[----:B----4-:R-:W4:Y:S04]  /*4cba0*/  LDL.LU R220, [R1+0x1a4] ;  /* 0x0001a40001dc7983 */ /* 0x010f280000300800 */
[----:B------:R-:W4:Y:S04]  /*4cbb0*/  LDL.LU R221, [R1+0x1ac] ;  /* 0x0001ac0001dd7983 */ /* 0x000f280000300800 */
[----:B------:R-:W3:Y:S04]  /*4cbc0*/  LDL.LU R246, [R1+0x9cc] ;  /* 0x0009cc0001f67983 */ /* 0x000ee80000300800 */
[----:B------:R-:W3:Y:S04]  /*4cbd0*/  LDL.LU R245, [R1+0x9c8] ;  /* 0x0009c80001f57983 */ /* 0x000ee80000300800 */
[----:B------:R-:W3:Y:S01]  /*4cbe0*/  LDL.LU R244, [R1+0x9c4] ;  /* 0x0009c40001f47983 */ /* 0x000ee20000300800 */
[----:B------:R-:W-:Y:S01]  /*4cbf0*/  IMAD.MOV.U32 R222, RZ, RZ, R165 ;  /* 0x000000ffffde7224 */ /* 0x000fe200078e00a5 */
[----:B------:R-:W-:Y:S01]  /*4cc00*/  MOV R223, R167 ;  /* 0x000000a700df7202 */ /* 0x000fe20000000f00 */
[----:B------:R-:W-:Y:S01]  /*4cc10*/  BAR.SYNC.DEFER_BLOCKING 0x0 ;  /* 0x0000000000007b1d */ /* 0x000fe20000010000 */
[----:B--2---:R-:W-:-:S05]  /*4cc20*/  IMAD R3, R247, UR4, RZ ;  /* 0x00000004f7037c24 */ /* 0x004fca000f8e02ff */
[----:B------:R-:W2:Y:S04]  /*4cc30*/  LDL.LU R251, [R1+0x60] ;  /* 0x0000600001fb7983 */ /* 0x000ea80000300800 */
[----:B------:R-:W1:Y:S01]  /*4cc40*/  LDS.128 R164, [R191] ;  /* 0x00000000bfa47984 */ /* 0x000e620000000c00 */
[----:B------:R-:W-:Y:S01]  /*4cc50*/  ULDC UR4, c[0x0][0x248] ;  /* 0x0000920000047ab9 */ /* 0x000fe20000000800 */
[----:B------:R-:W-:Y:S01]  /*4cc60*/  BAR.SYNC.DEFER_BLOCKING 0x0 ;  /* 0x0000000000007b1d */ /* 0x000fe20000010000 */
[C---:B------:R-:W-:Y:S02]  /*4cc70*/  LEA R2, P1, R3.reuse, UR6, 0x2 ;  /* 0x0000000603027c11 */ /* 0x040fe4000f8210ff */
[----:B------:R-:W-:Y:S02]  /*4cc80*/  LEA R234, R234, R3, 0x6 ;  /* 0x00000003eaea7211 */ /* 0x000fe400078e30ff */
[----:B------:R-:W-:Y:S01]  /*4cc90*/  LEA.HI.X.SX32 R3, R3, UR7, 0x2, P1 ;  /* 0x0000000703037c11 */ /* 0x000fe200088f16ff */
[C---:B------:R-:W-:Y:S01]  /*4cca0*/  IMAD R238, R252.reuse, UR4, RZ ;  /* 0x00000004fcee7c24 */ /* 0x040fe2000f8e02ff */
[----:B------:R-:W-:Y:S01]  /*4ccb0*/  ISETP.GE.AND P1, PT, R247, UR12, PT ;  /* 0x0000000cf7007c0c */ /* 0x000fe2000bf26270 */
[----:B------:R-:W-:Y:S01]  /*4ccc0*/  ULDC.64 UR6, c[0x0][0x220] ;  /* 0x0000880000067ab9 */ /* 0x000fe20000000a00 */
[----:B------:R-:W-:Y:S01]  /*4ccd0*/  ULDC.64 UR4, c[0x0][0x220] ;  /* 0x0000880000047ab9 */ /* 0x000fe20000000a00 */
[----:B------:R-:W2:Y:S01]  /*4cce0*/  LDL.LU R250, [R1+0x40] ;  /* 0x0000400001fa7983 */ /* 0x000ea20000300800 */
[----:B------:R-:W-:Y:S01]  /*4ccf0*/  ISETP.LT.AND P1, PT, R252, UR29, !P1 ;  /* 0x0000001dfc007c0c */ /* 0x000fe2000cf21270 */
[----:B------:R-:W-:-:S02]  /*4cd00*/  IMAD.WIDE R232, R238, 0x4, R2 ;  /* 0x00000004eee87825 */ /* 0x000fc400078e0202 */
[----:B------:R-:W2:Y:S04]  /*4cd10*/  LDL.LU R249, [R1+0x10] ;  /* 0x0000100001f97983 */ /* 0x000ea80000300800 */
[----:B----4-:R4:W-:Y:S01]  /*4cd20*/  STSM.16.M88.4 [R0], R220 ;  /* 0x000000dc00007844 */ /* 0x0109e20000000200 */
[----:B------:R-:W-:Y:S01]  /*4cd30*/  BAR.SYNC.DEFER_BLOCKING 0x0 ;  /* 0x0000000000007b1d */ /* 0x000fe20000010000 */
[----:B----4-:R-:W-:-:S05]  /*4cd40*/  IMAD R0, R236, 0x40, R234 ;  /* 0x00000040ec007824 */ /* 0x010fca00078e02ea */
[----:B------:R-:W-:Y:S02]  /*4cd50*/  LEA R221, R235, R0, 0x6 ;  /* 0x00000000ebdd7211 */ /* 0x000fe400078e30ff */
[C---:B------:R-:W-:Y:S02]  /*4cd60*/  LEA R222, P4, R0.reuse, UR6, 0x2 ;  /* 0x0000000600de7c11 */ /* 0x040fe4000f8810ff */
[C---:B------:R-:W-:Y:S02]  /*4cd70*/  LEA R220, P5, R221.reuse, UR10, 0x2 ;  /* 0x0000000adddc7c11 */ /* 0x040fe4000f8a10ff */
[----:B------:R-:W-:Y:S01]  /*4cd80*/  LEA.HI.X.SX32 R223, R0, UR7, 0x2, P4 ;  /* 0x0000000700df7c11 */ /* 0x000fe2000a0f16ff */
[----:B------:R4:W-:Y:S01]  /*4cd90*/  @P1 STG.E desc[UR8][R232.64], R240 ;  /* 0x000000f0e8001986 */ /* 0x0009e2000c101908 */
[C---:B------:R-:W-:Y:S01]  /*4cda0*/  ISETP.GE.AND P1, PT, R252.reuse, UR13, PT ;  /* 0x0000000dfc007c0c */ /* 0x040fe2000bf26270 */
[----:B------:R-:W-:Y:S01]  /*4cdb0*/  VIADD R0, R252, 0x3 ;  /* 0x00000003fc007836 */ /* 0x000fe20000000000 */
[----:B------:R-:W-:Y:S01]  /*4cdc0*/  LEA.HI.X.SX32 R221, R221, UR11, 0x2, P5 ;  /* 0x0000000bdddd7c11 */ /* 0x000fe2000a8f16ff */
[----:B------:R-:W-:Y:S01]  /*4cdd0*/  ULDC.64 UR12, c[0x0][0x228] ;  /* 0x00008a00000c7ab9 */ /* 0x000fe20000000a00 */
[----:B------:R-:W-:Y:S01]  /*4cde0*/  ULDC.64 UR10, c[0x0][0x228] ;  /* 0x00008a00000a7ab9 */ /* 0x000fe20000000a00 */
[----:B------:R-:W-:Y:S01]  /*4cdf0*/  ULDC.64 UR6, c[0x0][0x228] ;  /* 0x00008a0000067ab9 */ /* 0x000fe20000000a00 */
[----:B---3--:R-:W-:-:S02]  /*4ce00*/  ISETP.LT.AND P4, PT, R246, UR12, !P1 ;  /* 0x0000000cf6007c0c */ /* 0x008fc4000cf81270 */
[C---:B------:R-:W-:Y:S01]  /*4ce10*/  IADD3 R242, R238.reuse, UR14, RZ ;  /* 0x0000000eeef27c10 */ /* 0x040fe2000fffe0ff */
[----:B------:R-:W-:Y:S01]  /*4ce20*/  IMAD.WIDE R236, R238, 0x4, R222 ;  /* 0x00000004eeec7825 */ /* 0x000fe200078e02de */
[----:B----4-:R-:W-:Y:S01]  /*4ce30*/  LEA R232, P3, R234, UR4, 0x2 ;  /* 0x00000004eae87c11 */ /* 0x010fe2000f8610ff */
[----:B------:R-:W-:Y:S01]  /*4ce40*/  ULDC UR12, c[0x0][0x228] ;  /* 0x00008a00000c7ab9 */ /* 0x000fe20000000800 */
[----:B------:R-:W-:Y:S01]  /*4ce50*/  ISETP.LT.AND P5, PT, R245, UR10, !P1 ;  /* 0x0000000af5007c0c */ /* 0x000fe2000cfa1270 */
[----:B------:R-:W-:Y:S01]  /*4ce60*/  IMAD.WIDE R240, R242, 0x4, R2 ;  /* 0x00000004f2f07825 */ /* 0x000fe200078e0202 */
[----:B------:R-:W-:Y:S01]  /*4ce70*/  LEA.HI.X.SX32 R233, R234, UR5, 0x2, P3 ;  /* 0x00000005eae97c11 */ /* 0x000fe200098f16ff */
[----:B------:R-:W-:Y:S01]  /*4ce80*/  ULDC.64 UR4, c[0x0][0x228] ;  /* 0x00008a0000047ab9 */ /* 0x000fe20000000a00 */
[----:B------:R-:W-:Y:S01]  /*4ce90*/  ISETP.LT.AND P3, PT, R244, UR6, !P1 ;  /* 0x00000006f4007c0c */ /* 0x000fe2000cf61270 */
[----:B------:R-:W-:Y:S01]  /*4cea0*/  ULDC UR6, c[0x0][0x228] ;  /* 0x00008a0000067ab9 */ /* 0x000fe20000000800 */
[----:B------:R-:W-:Y:S01]  /*4ceb0*/  ISETP.GE.AND P1, PT, R0, UR15, PT ;  /* 0x0000000f00007c0c */ /* 0x000fe2000bf26270 */
[C---:B------:R-:W-:Y:S01]  /*4cec0*/  IMAD.WIDE R234, R238.reuse, 0x4, R232 ;  /* 0x00000004eeea7825 */ /* 0x040fe200078e02e8 */
[----:B------:R-:W3:Y:S01]  /*4ced0*/  LDL.LU R0, [R1+0x70] ;  /* 0x0000700001007983 */ /* 0x000ee20000300800 */
[----:B------:R-:W-:Y:S01]  /*4cee0*/  ISETP.LT.AND P6, PT, R247, UR4, !P2 ;  /* 0x00000004f7007c0c */ /* 0x000fe2000d7c1270 */
[----:B------:R-:W-:Y:S01]  /*4cef0*/  ULDC UR4, c[0x0][0x248] ;  /* 0x0000920000047ab9 */ /* 0x000fe20000000800 */
[----:B------:R-:W-:Y:S01]  /*4cf00*/  IMAD.WIDE R238, R238, 0x4, R220 ;  /* 0x00000004eeee7825 */ /* 0x000fe200078e02dc */
[----:B------:R-:W-:Y:S01]  /*4cf10*/  ULDC.64 UR14, c[0x0][0x228] ;  /* 0x00008a00000e7ab9 */ /* 0x000fe20000000a00 */
[----:B------:R-:W-:Y:S01]  /*4cf20*/  ULDC UR10, c[0x0][0x228] ;  /* 0x00008a00000a7ab9 */ /* 0x000fe20000000800 */
[----:B---3--:R3:W-:Y:S04]  /*4cf30*/  @P4 STG.E desc[UR8][R234.64], R0 ;  /* 0x00000000ea004986 */ /* 0x0087e8000c101908 */
[----:B--2---:R2:W-:Y:S04]  /*4cf40*/  @P5 STG.E desc[UR8][R236.64], R251 ;  /* 0x000000fbec005986 */ /* 0x0045e8000c101908 */
[----:B------:R4:W-:Y:S04]  /*4cf50*/  @P3 STG.E desc[UR8][R238.64], R250 ;  /* 0x000000faee003986 */ /* 0x0009e8000c101908 */
[----:B------:R1:W-:Y:S01]  /*4cf60*/  @P6 STG.E desc[UR8][R240.64], R243 ;  /* 0x000000f3f0006986 */ /* 0x0003e2000c101908 */
[----:B---3--:R-:W-:Y:S01]  /*4cf70*/  IADD3 R0, R242, UR4, RZ ;  /* 0x00000004f2007c10 */ /* 0x008fe2000fffe0ff */
[----:B------:R-:W-:Y:S01]  /*4cf80*/  ULDC UR4, c[0x0][0x22c] ;  /* 0x00008b0000047ab9 */ /* 0x000fe20000000800 */
[----:B------:R-:W-:Y:S01]  /*4cf90*/  ISETP.LT.AND P4, PT, R246, UR20, !P2 ;  /* 0x00000014f6007c0c */ /* 0x000fe2000d781270 */
[----:B--2---:R-:W2:Y:S01]  /*4cfa0*/  LDL.LU R251, [R1+0x44] ;  /* 0x0000440001fb7983 */ /* 0x004ea20000300800 */
[----:B------:R-:W-:Y:S01]  /*4cfb0*/  ISETP.LT.AND P5, PT, R245, UR18, !P2 ;  /* 0x00000012f5007c0c */ /* 0x000fe2000d7a1270 */
[----:B------:R-:W-:Y:S01]  /*4cfc0*/  IMAD.WIDE R234, R242, 0x4, R232 ;  /* 0x00000004f2ea7825 */ /* 0x000fe200078e02e8 */
[----:B------:R-:W-:Y:S01]  /*4cfd0*/  ISETP.LT.AND P3, PT, R244, UR16, !P2 ;  /* 0x00000010f4007c0c */ /* 0x000fe2000d761270 */
[----:B----4-:R-:W3:Y:S02]  /*4cfe0*/  LDL.LU R250, [R1+0x24] ;  /* 0x0000240001fa7983 */ /* 0x010ee40000300800 */
[----:B-1----:R-:W-:-:S02]  /*4cff0*/  VIADD R243, R252, 0x4 ;  /* 0x00000004fcf37836 */ /* 0x002fc40000000000 */
[----:B------:R-:W-:-:S04]  /*4d000*/  IMAD.WIDE R236, R242, 0x4, R222 ;  /* 0x00000004f2ec7825 */ /* 0x000fc800078e02de */
[----:B------:R-:W-:Y:S01]  /*4d010*/  IMAD.WIDE R238, R242, 0x4, R220 ;  /* 0x00000004f2ee7825 */ /* 0x000fe200078e02dc */
[----:B------:R-:W-:Y:S01]  /*4d020*/  ISETP.GE.AND P2, PT, R243, UR4, PT ;  /* 0x00000004f3007c0c */ /* 0x000fe2000bf46270 */
[----:B------:R-:W4:Y:S01]  /*4d030*/  LDL.LU R242, [R1+0x54] ;  /* 0x0000540001f27983 */ /* 0x000f220000300800 */
[----:B------:R-:W-:Y:S01]  /*4d040*/  ISETP.LT.AND P6, PT, R247, UR14, !P0 ;  /* 0x0000000ef7007c0c */ /* 0x000fe2000c7c1270 */
[----:B------:R-:W-:Y:S01]  /*4d050*/  IMAD.WIDE R240, R0, 0x4, R2 ;  /* 0x0000000400f07825 */ /* 0x000fe200078e0202 */
[----:B------:R-:W-:Y:S01]  /*4d060*/  ULDC UR4, c[0x0][0x248] ;  /* 0x0000920000047ab9 */ /* 0x000fe20000000800 */
[----:B------:R-:W2:Y:S01]  /*4d070*/  LDL.LU R243, [R1] ;  /* 0x0000000001f37983 */ /* 0x000ea20000300800 */
[----:B------:R-:W-:Y:S01]  /*4d080*/  ULDC UR14, c[0x0][0x228] ;  /* 0x00008a00000e7ab9 */ /* 0x000fe20000000800 */
[----:B------:R-:W-:Y:S02]  /*4d090*/  ULDC UR16, c[0x0][0x228] ;  /* 0x00008a0000107ab9 */ /* 0x000fe40000000800 */
[----:B------:R1:W-:Y:S01]  /*4d0a0*/  @P4 STG.E desc[UR8][R234.64], R249 ;  /* 0x000000f9ea004986 */ /* 0x0003e2000c101908 */
[----:B------:R-:W-:-:S03]  /*4d0b0*/  ISETP.LT.AND P4, PT, R246, UR26, !P0 ;  /* 0x0000001af6007c0c */ /* 0x000fc6000c781270 */
[----:B-1----:R-:W3:Y:S01]  /*4d0c0*/  LDL.LU R249, [R1+0x15e8] ;  /* 0x0015e80001f97983 */ /* 0x002ee20000300800 */
[----:B------:R-:W-:-:S03]  /*4d0d0*/  IMAD.WIDE R234, R0, 0x4, R222 ;  /* 0x0000000400ea7825 */ /* 0x000fc600078e02de */
[----:B--2---:R1:W-:Y:S04]  /*4d0e0*/  @P5 STG.E desc[UR8][R236.64], R243 ;  /* 0x000000f3ec005986 */ /* 0x0043e8000c101908 */
[----:B------:R2:W-:Y:S01]  /*4d0f0*/  @P3 STG.E desc[UR8][R238.64], R248 ;  /* 0x000000f8ee003986 */ /* 0x0005e2000c101908 */
[----:B------:R-:W-:-:S03]  /*4d100*/  ISETP.LT.AND P5, PT, R245, UR24, !P0 ;  /* 0x00000018f5007c0c */ /* 0x000fc6000c7a1270 */
[----:B----4-:R4:W-:Y:S01]  /*4d110*/  @P6 STG.E desc[UR8][R240.64], R242 ;  /* 0x000000f2f0006986 */ /* 0x0109e2000c101908 */
[----:B-1----:R-:W-:Y:S01]  /*4d120*/  VIADD R243, R252, 0x5 ;  /* 0x00000005fcf37836 */ /* 0x002fe20000000000 */
[----:B------:R-:W-:Y:S01]  /*4d130*/  ISETP.LT.AND P3, PT, R244, UR22, !P0 ;  /* 0x00000016f4007c0c */ /* 0x000fe2000c761270 */
[C---:B------:R-:W-:Y:S01]  /*4d140*/  IMAD.WIDE R236, R0.reuse, 0x4, R232 ;  /* 0x0000000400ec7825 */ /* 0x040fe200078e02e8 */
[----:B--2---:R-:W2:Y:S03]  /*4d150*/  LDL.LU R248, [R1+0x58] ;  /* 0x0000580001f87983 */ /* 0x004ea60000300800 */
[C---:B------:R-:W-:Y:S01]  /*4d160*/  IMAD.WIDE R238, R0.reuse, 0x4, R220 ;  /* 0x0000000400ee7825 */ /* 0x040fe200078e02dc */
[----:B----4-:R-:W-:Y:S01]  /*4d170*/  IADD3 R242, R0, UR4, RZ ;  /* 0x0000000400f27c10 */ /* 0x010fe2000fffe0ff */
[----:B------:R-:W-:Y:S01]  /*4d180*/  ULDC UR4, c[0x0][0x22c] ;  /* 0x00008b0000047ab9 */ /* 0x000fe20000000800 */
[----:B------:R-:W4:Y:S01]  /*4d190*/  LDL.LU R0, [R1+0x64] ;  /* 0x0000640001007983 */ /* 0x000f220000300800 */
[----:B------:R-:W-:Y:S01]  /*4d1a0*/  ISETP.GE.AND P0, PT, R243, UR4, PT ;  /* 0x00000004f3007c0c */ /* 0x000fe2000bf06270 */
[----:B------:R-:W-:-:S02]  /*4d1b0*/  ULDC UR4, c[0x0][0x228] ;  /* 0x00008a0000047ab9 */ /* 0x000fc40000000800 */
[----:B------:R-:W3:Y:S01]  /*4d1c0*/  LDL.LU R243, [R1+0x74] ;  /* 0x0000740001f37983 */ /* 0x000ee20000300800 */
[----:B------:R-:W-:Y:S01]  /*4d1d0*/  ISETP.LT.AND P6, PT, R247, UR28, !P1 ;  /* 0x0000001cf7007c0c */ /* 0x000fe2000cfc1270 */
[----:B------:R-:W-:Y:S02]  /*4d1e0*/  IMAD.WIDE R240, R242, 0x4, R2 ;  /* 0x00000004f2f07825 */ /* 0x000fe400078e0202 */
[----:B---3--:R1:W-:Y:S01]  /*4d1f0*/  @P4 STG.E desc[UR8][R236.64], R243 ;  /* 0x000000f3ec004986 */ /* 0x0083e2000c101908 */
[----:B------:R-:W-:Y:S01]  /*4d200*/  ISETP.LT.AND P4, PT, R246, UR4, !P1 ;  /* 0x00000004f6007c0c */ /* 0x000fe2000cf81270 */
[----:B------:R-:W-:Y:S02]  /*4d210*/  ULDC UR4, c[0x0][0x248] ;  /* 0x0000920000047ab9 */ /* 0x000fe40000000800 */
[----:B----4-:R3:W-:Y:S01]  /*4d220*/  @P5 STG.E desc[UR8][R234.64], R0 ;  /* 0x00000000ea005986 */ /* 0x0107e2000c101908 */
[----:B------:R-:W-:Y:S01]  /*4d230*/  ISETP.LT.AND P5, PT, R245, UR6, !P1 ;  /* 0x00000006f5007c0c */ /* 0x000fe2000cfa1270 */
[----:B------:R-:W-:-:S02]  /*4d240*/  ULDC UR6, c[0x0][0x228] ;  /* 0x00008a0000067ab9 */ /* 0x000fc40000000800 */
[----:B------:R4:W-:Y:S01]  /*4d250*/  @P3 STG.E desc[UR8][R238.64], R251 ;  /* 0x000000fbee003986 */ /* 0x0009e2000c101908 */
[----:B-1----:R-:W-:-:S03]  /*4d260*/  VIADD R243, R252, 0x6 ;  /* 0x00000006fcf37836 */ /* 0x002fc60000000000 */
[----:B------:R1:W-:Y:S01]  /*4d270*/  @P6 STG.E desc[UR8][R240.64], R250 ;  /* 0x000000faf0006986 */ /* 0x0003e2000c101908 */
[----:B------:R-:W-:Y:S01]  /*4d280*/  ISETP.LT.AND P3, PT, R244, UR10, !P1 ;  /* 0x0000000af4007c0c */ /* 0x000fe2000cf61270 */
[C---:B------:R-:W-:Y:S01]  /*4d290*/  IMAD.WIDE R236, R242.reuse, 0x4, R232 ;  /* 0x00000004f2ec7825 */ /* 0x040fe200078e02e8 */
[C---:B---3--:R-:W-:Y:S01]  /*4d2a0*/  IADD3 R0, R242.reuse, UR4, RZ ;  /* 0x00000004f2007c10 */ /* 0x048fe2000fffe0ff */
[----:B------:R-:W-:Y:S02]  /*4d2b0*/  ULDC UR4, c[0x0][0x22c] ;  /* 0x00008b0000047ab9 */ /* 0x000fe40000000800 */
[C---:B------:R-:W-:Y:S01]  /*4d2c0*/  IMAD.WIDE R234, R242.reuse, 0x4, R222 ;  /* 0x00000004f2ea7825 */ /* 0x040fe200078e02de */
[----:B------:R-:W-:Y:S01]  /*4d2d0*/  ISETP.GE.AND P1, PT, R243, UR4, PT ;  /* 0x00000004f3007c0c */ /* 0x000fe2000bf26270 */
[----:B------:R-:W-:Y:S02]  /*4d2e0*/  ULDC UR4, c[0x0][0x228] ;  /* 0x00008a0000047ab9 */ /* 0x000fe40000000800 */
[----:B----4-:R-:W-:Y:S01]  /*4d2f0*/  IMAD.WIDE R238, R242, 0x4, R220 ;  /* 0x00000004f2ee7825 */ /* 0x010fe200078e02dc */
[----:B-1----:R-:W3:Y:S01]  /*4d300*/  LDL.LU R250, [R1+0x78] ;  /* 0x0000780001fa7983 */ /* 0x002ee20000300800 */
[----:B------:R-:W-:-:S02]  /*4d310*/  ISETP.LT.AND P6, PT, R247, UR12, !P2 ;  /* 0x0000000cf7007c0c */ /* 0x000fc4000d7c1270 */
[----:B------:R-:W-:Y:S01]  /*4d320*/  IMAD.WIDE R240, R0, 0x4, R2 ;  /* 0x0000000400f07825 */ /* 0x000fe200078e0202 */
[----:B------:R-:W-:Y:S01]  /*4d330*/  ULDC UR10, c[0x0][0x228] ;  /* 0x00008a00000a7ab9 */ /* 0x000fe20000000800 */
[----:B------:R-:W4:Y:S01]  /*4d340*/  LDL.LU R251, [R1+0x28] ;  /* 0x0000280001fb7983 */ /* 0x000f220000300800 */
[----:B------:R-:W-:-:S03]  /*4d350*/  ULDC UR12, c[0x0][0x228] ;  /* 0x00008a00000c7ab9 */ /* 0x000fc60000000800 */
[----:B------:R-:W2:Y:S04]  /*4d360*/  LDL.LU R242, [R1+0x4] ;  /* 0x0000040001f27983 */ /* 0x000ea80000300800 */
[----:B------:R-:W3:Y:S04]  /*4d370*/  LDL.LU R243, [R1+0x14] ;  /* 0x0000140001f37983 */ /* 0x000ee80000300800 */
[----:B---3--:R1:W-:Y:S01]  /*4d380*/  @P4 STG.E desc[UR8][R236.64], R243 ;  /* 0x000000f3ec004986 */ /* 0x0083e2000c101908 */
[----:B------:R-:W-:Y:S01]  /*4d390*/  ISETP.LT.AND P4, PT, R246, UR4, !P2 ;  /* 0x00000004f6007c0c */ /* 0x000fe2000d781270 */
[----:B------:R-:W-:-:S02]  /*4d3a0*/  ULDC UR4, c[0x0][0x248] ;  /* 0x0000920000047ab9 */ /* 0x000fc40000000800 */
[----:B--2---:R2:W-:Y:S01]  /*4d3b0*/  @P5 STG.E desc[UR8][R234.64], R242 ;  /* 0x000000f2ea005986 */ /* 0x0045e2000c101908 */
[----:B------:R-:W-:Y:S01]  /*4d3c0*/  ISETP.LT.AND P5, PT, R245, UR6, !P2 ;  /* 0x00000006f5007c0c */ /* 0x000fe2000d7a1270 */
[----:B------:R-:W-:Y:S02]  /*4d3d0*/  ULDC UR6, c[0x0][0x228] ;  /* 0x00008a0000067ab9 */ /* 0x000fe40000000800 */
[----:B------:R3:W-:Y:S01]  /*4d3e0*/  @P3 STG.E desc[UR8][R238.64], R249 ;  /* 0x000000f9ee003986 */ /* 0x0007e2000c101908 */
[----:B-1----:R-:W-:-:S03]  /*4d3f0*/  VIADD R243, R252, 0x7 ;  /* 0x00000007fcf37836 */ /* 0x002fc60000000000 */
[----:B------:R1:W-:Y:S01]  /*4d400*/  @P6 STG.E desc[UR8][R240.64], R248 ;  /* 0x000000f8f0006986 */ /* 0x0003e2000c101908 */
[----:B------:R-:W-:Y:S01]  /*4d410*/  ISETP.LT.AND P3, PT, R244, UR10, !P2 ;  /* 0x0000000af4007c0c */ /* 0x000fe2000d761270 */
[C---:B------:R-:W-:Y:S01]  /*4d420*/  IMAD.WIDE R236, R0.reuse, 0x4, R232 ;  /* 0x0000000400ec7825 */ /* 0x040fe200078e02e8 */
[C---:B--2---:R-:W-:Y:S01]  /*4d430*/  IADD3 R242, R0.reuse, UR4, RZ ;  /* 0x0000000400f27c10 */ /* 0x044fe2000fffe0ff */
[----:B------:R-:W-:Y:S02]  /*4d440*/  ULDC UR4, c[0x0][0x22c] ;  /* 0x00008b0000047ab9 */ /* 0x000fe40000000800 */
[C---:B------:R-:W-:Y:S01]  /*4d450*/  IMAD.WIDE R234, R0.reuse, 0x4, R222 ;  /* 0x0000000400ea7825 */ /* 0x040fe200078e02de */
[----:B---3--:R-:W2:Y:S01]  /*4d460*/  LDL.LU R249, [R1+0x8] ;  /* 0x0000080001f97983 */ /* 0x008ea20000300800 */
[----:B------:R-:W-:Y:S01]  /*4d470*/  ISETP.GE.AND P2, PT, R243, UR4, PT ;  /* 0x00000004f3007c0c */ /* 0x000fe2000bf46270 */
[----:B------:R-:W-:Y:S01]  /*4d480*/  ULDC UR4, c[0x0][0x228] ;  /* 0x00008a0000047ab9 */ /* 0x000fe20000000800 */
[----:B------:R-:W-:Y:S01]  /*4d490*/  IMAD.WIDE R238, R0, 0x4, R220 ;  /* 0x0000000400ee7825 */ /* 0x000fe200078e02dc */
[----:B------:R-:W-:Y:S01]  /*4d4a0*/  ISETP.LT.AND P6, PT, R247, UR12, !P0 ;  /* 0x0000000cf7007c0c */ /* 0x000fe2000c7c1270 */
[----:B-1----:R-:W3:Y:S01]  /*4d4b0*/  LDL.LU R248, [R1+0x5c] ;  /* 0x00005c0001f87983 */ /* 0x002ee20000300800 */
[----:B------:R-:W-:Y:S01]  /*4d4c0*/  ULDC UR10, c[0x0][0x228] ;  /* 0x00008a00000a7ab9 */ /* 0x000fe20000000800 */
[----:B------:R-:W-:Y:S01]  /*4d4d0*/  IMAD.WIDE R240, R242, 0x4, R2 ;  /* 0x00000004f2f07825 */ /* 0x000fe200078e0202 */
[----:B------:R-:W-:Y:S01]  /*4d4e0*/  ULDC UR12, c[0x0][0x228] ;  /* 0x00008a00000c7ab9 */ /* 0x000fe20000000800 */
[----:B------:R-:W4:Y:S04]  /*4d4f0*/  LDL.LU R0, [R1+0x48] ;  /* 0x0000480001007983 */ /* 0x000f280000300800 */
[----:B------:R-:W2:Y:S04]  /*4d500*/  LDL.LU R243, [R1+0x68] ;  /* 0x0000680001f37983 */ /* 0x000ea80000300800 */
[----:B------:R1:W-:Y:S01]  /*4d510*/  @P4 STG.E desc[UR8][R236.64], R250 ;  /* 0x000000faec004986 */ /* 0x0003e2000c101908 */
[----:B------:R-:W-:Y:S01]  /*4d520*/  ISETP.LT.AND P4, PT, R246, UR4, !P0 ;  /* 0x00000004f6007c0c */ /* 0x000fe2000c781270 */
[----:B------:R-:W-:-:S02]  /*4d530*/  ULDC UR4, c[0x0][0x248] ;  /* 0x0000920000047ab9 */ /* 0x000fc40000000800 */
[----:B-1----:R-:W3:Y:S01]  /*4d540*/  LDL.LU R250, [R1+0x15e4] ;  /* 0x0015e40001fa7983 */ /* 0x002ee20000300800 */
[----:B------:R-:W-:-:S03]  /*4d550*/  IMAD.WIDE R236, R242, 0x4, R232 ;  /* 0x00000004f2ec7825 */ /* 0x000fc600078e02e8 */
[----:B--2---:R1:W-:Y:S04]  /*4d560*/  @P5 STG.E desc[UR8][R234.64], R243 ;  /* 0x000000f3ea005986 */ /* 0x0043e8000c101908 */
[----:B----4-:R2:W-:Y:S04]  /*4d570*/  @P3 STG.E desc[UR8][R238.64], R0 ;  /* 0x00000000ee003986 */ /* 0x0105e8000c101908 */
[----:B------:R4:W-:Y:S01]  /*4d580*/  @P6 STG.E desc[UR8][R240.64], R251 ;  /* 0x000000fbf0006986 */ /* 0x0009e2000c101908 */
[C---:B-1----:R-:W-:Y:S01]  /*4d590*/  IMAD.WIDE R234, R242.reuse, 0x4, R222 ;  /* 0x00000004f2ea7825 */ /* 0x042fe200078e02de */
[----:B--2---:R-:W-:-:S03]  /*4d5a0*/  IADD3 R0, R242, UR4, RZ ;  /* 0x00000004f2007c10 */ /* 0x004fc6000fffe0ff */
[----:B------:R-:W-:Y:S01]  /*4d5b0*/  IMAD.WIDE R238, R242, 0x4, R220 ;  /* 0x00000004f2ee7825 */ /* 0x000fe200078e02dc */
[----:B----4-:R-:W2:Y:S01]  /*4d5c0*/  LDL.LU R251, [R1+0x7c] ;  /* 0x00007c0001fb7983 */ /* 0x010ea20000300800 */
[----:B------:R-:W-:Y:S02]  /*4d5d0*/  ISETP.LT.AND P5, PT, R245, UR6, !P0 ;  /* 0x00000006f5007c0c */ /* 0x000fe4000c7a1270 */
[----:B------:R-:W-:Y:S01]  /*4d5e0*/  VIADD R243, R252, 0x8 ;  /* 0x00000008fcf37836 */ /* 0x000fe20000000000 */
[----:B------:R-:W-:Y:S01]  /*4d5f0*/  ISETP.LT.AND P3, PT, R244, UR10, !P0 ;  /* 0x0000000af4007c0c */ /* 0x000fe2000c761270 */
[----:B------:R-:W4:Y:S01]  /*4d600*/  LDL.LU R242, [R1+0x18] ;  /* 0x0000180001f27983 */ /* 0x000f220000300800 */
[----:B------:R-:W-:Y:S01]  /*4d610*/  ISETP.LT.AND P6, PT, R247, UR12, !P1 ;  /* 0x0000000cf7007c0c */ /* 0x000fe2000cfc1270 */
[----:B------:R-:W-:Y:S01]  /*4d620*/  ULDC UR4, c[0x0][0x22c] ;  /* 0x00008b0000047ab9 */ /* 0x000fe20000000800 */
[----:B------:R-:W-:Y:S01]  /*4d630*/  IMAD.WIDE R240, R0, 0x4, R2 ;  /* 0x0000000400f07825 */ /* 0x000fe200078e0202 */
[----:B------:R-:W-:Y:S01]  /*4d640*/  ISETP.GE.AND P0, PT, R243, UR4, PT ;  /* 0x00000004f3007c0c */ /* 0x000fe2000bf06270 */
[----:B------:R-:W-:Y:S01]  /*4d650*/  ULDC UR4, c[0x0][0x228] ;  /* 0x00008a0000047ab9 */ /* 0x000fe20000000800 */
[----:B------:R-:W-:Y:S01]  /*4d660*/  ULDC UR6, c[0x0][0x228] ;  /* 0x00008a0000067ab9 */ /* 0x000fe20000000800 */
[----:B------:R-:W-:Y:S01]  /*4d670*/  VIADD R243, R252, 0x9 ;  /* 0x00000009fcf37836 */ /* 0x000fe20000000000 */
[----:B------:R-:W-:Y:S01]  /*4d680*/  ULDC UR10, c[0x0][0x228] ;  /* 0x00008a00000a7ab9 */ /* 0x000fe20000000800 */
[----:B------:R-:W-:Y:S01]  /*4d690*/  ULDC UR12, c[0x0][0x228] ;  /* 0x00008a00000c7ab9 */ /* 0x000fe20000000800 */
[----:B----4-:R1:W-:Y:S01]  /*4d6a0*/  @P4 STG.E desc[UR8][R236.64], R242 ;  /* 0x000000f2ec004986 */ /* 0x0103e2000c101908 */
[----:B------:R-:W-:Y:S01]  /*4d6b0*/  ISETP.LT.AND P4, PT, R246, UR4, !P1 ;  /* 0x00000004f6007c0c */ /* 0x000fe2000cf81270 */
[----:B------:R-:W-:-:S02]  /*4d6c0*/  ULDC UR4, c[0x0][0x248] ;  /* 0x0000920000047ab9 */ /* 0x000fc40000000800 */
[----:B------:R-:W-:Y:S01]  /*4d6d0*/  @P5 STG.E desc[UR8][R234.64], R249 ;  /* 0x000000f9ea005986 */ /* 0x000fe2000c101908 */
[----:B------:R-:W-:Y:S01]  /*4d6e0*/  ISETP.LT.AND P5, PT, R245, UR6, !P1 ;  /* 0x00000006f5007c0c */ /* 0x000fe2000cfa1270 */
[----:B------:R-:W-:Y:S02]  /*4d6f0*/  ULDC UR6, c[0x0][0x228] ;  /* 0x00008a0000067ab9 */ /* 0x000fe40000000800 */
[----:B---3--:R3:W-:Y:S01]  /*4d700*/  @P3 STG.E desc[UR8][R238.64], R250 ;  /* 0x000000faee003986 */ /* 0x0087e2000c101908 */
[----:B------:R-:W-:Y:S01]  /*4d710*/  ISETP.LT.AND P3, PT, R244, UR10, !P1 ;  /* 0x0000000af4007c0c */ /* 0x000fe2000cf61270 */
[----:B------:R-:W-:Y:S01]  /*4d720*/  ULDC UR10, c[0x0][0x228] ;  /* 0x00008a00000a7ab9 */ /* 0x000fe20000000800 */
[C---:B-1----:R-:W-:Y:S01]  /*4d730*/  IADD3 R242, R0.reuse, UR4, RZ ;  /* 0x0000000400f27c10 */ /* 0x042fe2000fffe0ff */
[----:B------:R1:W-:Y:S01]  /*4d740*/  @P6 STG.E desc[UR8][R240.64], R248 ;  /* 0x000000f8f0006986 */ /* 0x0003e2000c101908 */
[----:B------:R-:W-:Y:S01]  /*4d750*/  ULDC UR4, c[0x0][0x22c] ;  /* 0x00008b0000047ab9 */ /* 0x000fe20000000800 */
[C---:B------:R-:W-:Y:S01]  /*4d760*/  IMAD.WIDE R236, R0.reuse, 0x4, R232 ;  /* 0x0000000400ec7825 */ /* 0x040fe200078e02e8 */
[----:B------:R-:W-:Y:S01]  /*4d770*/  ISETP.GE.AND P1, PT, R243, UR4, PT ;  /* 0x00000004f3007c0c */ /* 0x000fe2000bf26270 */
[----:B------:R-:W-:Y:S01]  /*4d780*/  ULDC UR4, c[0x0][0x228] ;  /* 0x00008a0000047ab9 */ /* 0x000fe20000000800 */
[----:B---3--:R-:W3:Y:S01]  /*4d790*/  LDL.LU R250, [R1+0x2c] ;  /* 0x00002c0001fa7983 */ /* 0x008ee20000300800 */
[----:B------:R-:W-:-:S03]  /*4d7a0*/  IMAD.WIDE R234, R0, 0x4, R222 ;  /* 0x0000000400ea7825 */ /* 0x000fc600078e02de */
[----:B------:R-:W4:Y:S01]  /*4d7b0*/  LDL.LU R249, [R1+0xc] ;  /* 0x00000c0001f97983 */ /* 0x000f220000300800 */
[----:B------:R-:W-:-:S03]  /*4d7c0*/  IMAD.WIDE R238, R0, 0x4, R220 ;  /* 0x0000000400ee7825 */ /* 0x000fc600078e02dc */
[----:B-1----:R-:W4:Y:S04]  /*4d7d0*/  LDL.LU R248, [R1+0xf0] ;  /* 0x0000f00001f87983 */ /* 0x002f280000300800 */
[----:B------:R-:W3:Y:S04]  /*4d7e0*/  LDL.LU R0, [R1+0x4c] ;  /* 0x00004c0001007983 */ /* 0x000ee80000300800 */
[----:B------:R-:W4:Y:S01]  /*4d7f0*/  LDL.LU R243, [R1+0x6c] ;  /* 0x00006c0001f37983 */ /* 0x000f220000300800 */
[----:B------:R-:W-:Y:S01]  /*4d800*/  ISETP.LT.AND P6, PT, R247, UR12, !P2 ;  /* 0x0000000cf7007c0c */ /* 0x000fe2000d7c1270 */
[----:B------:R-:W-:Y:S01]  /*4d810*/  IMAD.WIDE R240, R242, 0x4, R2 ;  /* 0x00000004f2f07825 */ /* 0x000fe200078e0202 */
[----:B------:R-:W-:Y:S01]  /*4d820*/  ULDC UR12, c[0x0][0x228] ;  /* 0x00008a00000c7ab9 */ /* 0x000fe20000000800 */
[----:B--2---:R1:W-:Y:S01]  /*4d830*/  @P4 STG.E desc[UR8][R236.64], R251 ;  /* 0x000000fbec004986 */ /* 0x0043e2000c101908 */
[----:B------:R-:W-:Y:S01]  /*4d840*/  ISETP.LT.AND P4, PT, R246, UR4, !P2 ;  /* 0x00000004f6007c0c */ /* 0x000fe2000d781270 */
[----:B------:R-:W-:-:S02]  /*4d850*/  ULDC UR4, c[0x0][0x248] ;  /* 0x0000920000047ab9 */ /* 0x000fc40000000800 */
[----:B-1----:R-:W2:Y:S01]  /*4d860*/  LDL.LU R251, [R1+0x15e0] ;  /* 0x0015e00001fb7983 */ /* 0x002ea20000300800 */
[----:B------:R-:W-:-:S03]  /*4d870*/  IMAD.WIDE R236, R242, 0x4, R222 ;  /* 0x00000004f2ec7825 */ /* 0x000fc600078e02de */
[----:B----4-:R1:W-:Y:S04]  /*4d880*/  @P5 STG.E desc[UR8][R234.64], R243 ;  /* 0x000000f3ea005986 */ /* 0x0103e8000c101908 */
[----:B---3--:R3:W-:Y:S04]  /*4d890*/  @P3 STG.E desc[UR8][R238.64], R0 ;  /* 0x00000000ee003986 */ /* 0x0087e8000c101908 */
[----:B------:R4:W-:Y:S01]  /*4d8a0*/  @P6 STG.E desc[UR8][R240.64], R250 ;  /* 0x000000faf0006986 */ /* 0x0009e2000c101908 */
[C---:B-1----:R-:W-:Y:S01]  /*4d8b0*/  IMAD.WIDE R234, R242.reuse, 0x4, R232 ;  /* 0x00000004f2ea7825 */ /* 0x042fe200078e02e8 */
[----:B---3--:R-:W-:-:S03]  /*4d8c0*/  IADD3 R0, R242, UR4, RZ ;  /* 0x00000004f2007c10 */ /* 0x008fc6000fffe0ff */
[----:B------:R-:W-:Y:S01]  /*4d8d0*/  IMAD.WIDE R238, R242, 0x4, R220 ;  /* 0x00000004f2ee7825 */ /* 0x000fe200078e02dc */
[----:B----4-:R-:W3:Y:S01]  /*4d8e0*/  LDL.LU R250, [R1+0xc0] ;  /* 0x0000c00001fa7983 */ /* 0x010ee20000300800 */
        /* <DEDUP_REMOVED lines=19> */
[----:B--2---:R2:W-:Y:S01]  /*4da20*/  @P3 STG.E desc[UR8][R238.64], R251 ;  /* 0x000000fbee003986 */ /* 0x0045e2000c101908 */
        /* <DEDUP_REMOVED lines=8> */
[----:B--2---:R-:W2:Y:S01]  /*4dab0*/  LDL.LU R251, [R1+0xe0] ;  /* 0x0000e00001fb7983 */ /* 0x004ea20000300800 */
[----:B------:R-:W-:-:S03]  /*4dac0*/  IMAD.WIDE R236, R0, 0x4, R232 ;  /* 0x0000000400ec7825 */ /* 0x000fc600078e02e8 */
[----:B------:R-:W4:Y:S01]  /*4dad0*/  LDL.LU R249, [R1+0x80] ;  /* 0x0000800001f97983 */ /* 0x000f220000300800 */
[----:B------:R-:W-:-:S03]  /*4dae0*/  IMAD.WIDE R238, R0, 0x4, R220 ;  /* 0x0000000400ee7825 */ /* 0x000fc600078e02dc */
[----:B-1----:R-:W4:Y:S04]  /*4daf0*/  LDL.LU R248, [R1+0xf4] ;  /* 0x0000f40001f87983 */ /* 0x002f280000300800 */
[----:B------:R-:W3:Y:S04]  /*4db00*/  LDL.LU R0, [R1+0x100] ;  /* 0x0001000001007983 */ /* 0x000ee80000300800 */
[----:B------:R-:W2:Y:S01]  /*4db10*/  LDL.LU R243, [R1+0x110] ;  /* 0x0001100001f37983 */ /* 0x000ea20000300800 */
[----:B------:R-:W-:Y:S01]  /*4db20*/  ISETP.LT.AND P6, PT, R247, UR12, !P1 ;  /* 0x0000000cf7007c0c */ /* 0x000fe2000cfc1270 */
[----:B------:R-:W-:Y:S01]  /*4db30*/  IMAD.WIDE R240, R242, 0x4, R2 ;  /* 0x00000004f2f07825 */ /* 0x000fe200078e0202 */
[----:B------:R-:W-:Y:S01]  /*4db40*/  ULDC UR12, c[0x0][0x228] ;  /* 0x00008a00000c7ab9 */ /* 0x000fe20000000800 */
[----:B--2---:R1:W-:Y:S01]  /*4db50*/  @P4 STG.E desc[UR8][R236.64], R243 ;  /* 0x000000f3ec004986 */ /* 0x0043e2000c101908 */
[----:B------:R-:W-:Y:S01]  /*4db60*/  ISETP.LT.AND P4, PT, R246, UR4, !P1 ;  /* 0x00000004f6007c0c */ /* 0x000fe2000cf81270 */
[----:B------:R-:W-:-:S02]  /*4db70*/  ULDC UR4, c[0x0][0x248] ;  /* 0x0000920000047ab9 */ /* 0x000fc40000000800 */
[----:B---3--:R2:W-:Y:S01]  /*4db80*/  @P5 STG.E desc[UR8][R234.64], R0 ;  /* 0x00000000ea005986 */ /* 0x0085e2000c101908 */
        /* <DEDUP_REMOVED lines=21> */
[----:B--2---:R1:W-:Y:S01]  /*4dce0*/  @P4 STG.E desc[UR8][R236.64], R243 ;  /* 0x000000f3ec004986 */ /* 0x0043e2000c101908 */
[----:B------:R-:W-:Y:S01]  /*4dcf0*/  ISETP.LT.AND P4, PT, R246, UR4, !P2 ;  /* 0x00000004f6007c0c */ /* 0x000fe2000d781270 */
[----:B------:R-:W-:-:S02]  /*4dd00*/  ULDC UR4, c[0x0][0x248] ;  /* 0x0000920000047ab9 */ /* 0x000fc40000000800 */
[----:B----4-:R2:W-:Y:S01]  /*4dd10*/  @P5 STG.E desc[UR8][R234.64], R242 ;  /* 0x000000f2ea005986 */ /* 0x0105e2000c101908 */
        /* <DEDUP_REMOVED lines=10> */
[----:B----4-:R-:W2:Y:S01]  /*4ddc0*/  LDL.LU R249, [R1+0x84] ;  /* 0x0000840001f97983 */ /* 0x010ea20000300800 */
[----:B------:R-:W-:Y:S01]  /*4ddd0*/  ISETP.GE.AND P2, PT, R243, UR4, PT ;  /* 0x00000004f3007c0c */ /* 0x000fe2000bf46270 */
[----:B------:R-:W-:Y:S01]  /*4dde0*/  ULDC UR4, c[0x0][0x228] ;  /* 0x00008a0000047ab9 */ /* 0x000fe20000000800 */
[----:B------:R-:W-:Y:S01]  /*4ddf0*/  IMAD.WIDE R238, R0, 0x4, R220 ;  /* 0x0000000400ee7825 */ /* 0x000fe200078e02dc */
[----:B------:R-:W-:Y:S01]  /*4de00*/  ISETP.LT.AND P6, PT, R247, UR12, !P0 ;  /* 0x0000000cf7007c0c */ /* 0x000fe2000c7c1270 */
[----:B-1----:R-:W4:Y:S01]  /*4de10*/  LDL.LU R248, [R1+0xf8] ;  /* 0x0000f80001f87983 */ /* 0x002f220000300800 */
[----:B------:R-:W-:Y:S01]  /*4de20*/  ULDC UR10, c[0x0][0x228] ;  /* 0x00008a00000a7ab9 */ /* 0x000fe20000000800 */
[----:B------:R-:W-:Y:S01]  /*4de30*/  IMAD.WIDE R240, R242, 0x4, R2 ;  /* 0x00000004f2f07825 */ /* 0x000fe200078e0202 */
[----:B------:R-:W-:Y:S01]  /*4de40*/  ULDC UR12, c[0x0][0x228] ;  /* 0x00008a00000c7ab9 */ /* 0x000fe20000000800 */
[----:B------:R-:W3:Y:S04]  /*4de50*/  LDL.LU R0, [R1+0x104] ;  /* 0x0001040001007983 */ /* 0x000ee80000300800 */
[----:B------:R-:W2:Y:S04]  /*4de60*/  LDL.LU R243, [R1+0x114] ;  /* 0x0001140001f37983 */ /* 0x000ea80000300800 */
        /* <DEDUP_REMOVED lines=1353> */
[----:B---3--:R2:W-:Y:S04]  /*53300*/  @P5 STG.E desc[UR8][R234.64], R0 ;  /* 0x00000000ea005986 */ /* 0x0085e8000c101908 */
[----:B------:R3:W-:Y:S04]  /*53310*/  @P3 STG.E desc[UR8][R238.64], R251 ;  /* 0x000000fbee003986 */ /* 0x0007e8000c101908 */
[----:B------:R4:W-:Y:S01]  /*53320*/  @P6 STG.E desc[UR8][R240.64], R250 ;  /* 0x000000faf0006986 */ /* 0x0009e2000c101908 */
[C---:B-1----:R-:W-:Y:S01]  /*53330*/  IMAD.WIDE R236, R242.reuse, 0x4, R232 ;  /* 0x00000004f2ec7825 */ /* 0x042fe200078e02e8 */
[----:B--2---:R-:W-:-:S03]  /*53340*/  IADD3 R0, R242, UR4, RZ ;  /* 0x00000004f2007c10 */ /* 0x004fc6000fffe0ff */
[C---:B------:R-:W-:Y:S01]  /*53350*/  IMAD.WIDE R234, R242.reuse, 0x4, R222 ;  /* 0x00000004f2ea7825 */ /* 0x040fe200078e02de */
[----:B---3--:R-:W2:Y:S03]  /*53360*/  LDL.LU R251, [R1+0x584] ;  /* 0x0005840001fb7983 */ /* 0x008ea60000300800 */
[----:B------:R-:W-:Y:S01]  /*53370*/  IMAD.WIDE R238, R242, 0x4, R220 ;  /* 0x00000004f2ee7825 */ /* 0x000fe200078e02dc */
[----:B------:R-:W-:Y:S01]  /*53380*/  ISETP.LT.AND P5, PT, R245, UR6, !P0 ;  /* 0x00000006f5007c0c */ /* 0x000fe2000c7a1270 */
[----:B------:R-:W-:Y:S01]  /*53390*/  ULDC UR4, c[0x0][0x22c] ;  /* 0x00008b0000047ab9 */ /* 0x000fe20000000800 */
[----:B----4-:R-:W3:Y:S01]  /*533a0*/  LDL.LU R250, [R1+0x3d4] ;  /* 0x0003d40001fa7983 */ /* 0x010ee20000300800 */
[----:B------:R-:W-:Y:S02]  /*533b0*/  ISETP.LT.AND P3, PT, R244, UR10, !P0 ;  /* 0x0000000af4007c0c */ /* 0x000fe4000c761270 */
[----:B------:R-:W-:Y:S01]  /*533c0*/  ISETP.LT.AND P6, PT, R247, UR12, !P1 ;  /* 0x0000000cf7007c0c */ /* 0x000fe2000cfc1270 */
[----:B------:R-:W4:Y:S01]  /*533d0*/  LDL.LU R242, [R1+0x210] ;  /* 0x0002100001f27983 */ /* 0x000f220000300800 */
[----:B------:R-:W-:Y:S01]  /*533e0*/  VIADD R243, R252, 0x44 ;  /* 0x00000044fcf37836 */ /* 0x000fe20000000000 */
[----:B------:R-:W-:Y:S01]  /*533f0*/  ULDC UR6, c[0x0][0x228] ;  /* 0x00008a0000067ab9 */ /* 0x000fe20000000800 */
[----:B------:R-:W-:Y:S01]  /*53400*/  IMAD.WIDE R240, R0, 0x4, R2 ;  /* 0x0000000400f07825 */ /* 0x000fe200078e0202 */
[----:B------:R-:W-:Y:S01]  /*53410*/  ULDC UR10, c[0x0][0x228] ;  /* 0x00008a00000a7ab9 */ /* 0x000fe20000000800 */
[----:B------:R-:W-:Y:S01]  /*53420*/  ULDC UR12, c[0x0][0x228] ;  /* 0x00008a00000c7ab9 */ /* 0x000fe20000000800 */
[----:B------:R-:W-:Y:S01]  /*53430*/  ISETP.GE.AND P0, PT, R243, UR4, PT ;  /* 0x00000004f3007c0c */ /* 0x000fe2000bf06270 */
[----:B------:R-:W-:Y:S01]  /*53440*/  ULDC UR4, c[0x0][0x228] ;  /* 0x00008a0000047ab9 */ /* 0x000fe20000000800 */
[----:B------:R-:W2:Y:S04]  /*53450*/  LDL.LU R243, [R1+0x5a4] ;  /* 0x0005a40001f37983 */ /* 0x000ea80000300800 */
[----:B----4-:R1:W-:Y:S01]  /*53460*/  @P4 STG.E desc[UR8][R236.64], R242 ;  /* 0x000000f2ec004986 */ /* 0x0103e2000c101908 */
[----:B------:R-:W-:Y:S01]  /*53470*/  ISETP.LT.AND P4, PT, R246, UR4, !P1 ;  /* 0x00000004f6007c0c */ /* 0x000fe2000cf81270 */
[----:B------:R-:W-:-:S02]  /*53480*/  ULDC UR4, c[0x0][0x248] ;  /* 0x0000920000047ab9 */ /* 0x000fc40000000800 */
[----:B------:R4:W-:Y:S04]  /*53490*/  @P5 STG.E desc[UR8][R234.64], R249 ;  /* 0x000000f9ea005986 */ /* 0x0009e8000c101908 */
[----:B------:R3:W-:Y:S04]  /*534a0*/  @P3 STG.E desc[UR8][R238.64], R216 ;  /* 0x000000d8ee003986 */ /* 0x0007e8000c101908 */
[----:B------:R2:W-:Y:S01]  /*534b0*/  @P6 STG.E desc[UR8][R240.64], R248 ;  /* 0x000000f8f0006986 */ /* 0x0005e2000c101908 */
[----:B-1----:R-:W-:-:S03]  /*534c0*/  IMAD.WIDE R236, R0, 0x4, R232 ;  /* 0x0000000400ec7825 */ /* 0x002fc600078e02e8 */
[----:B----4-:R-:W4:Y:S01]  /*534d0*/  LDL.LU R249, [R1+0x94] ;  /* 0x0000940001f97983 */ /* 0x010f220000300800 */
[C---:B------:R-:W-:Y:S01]  /*534e0*/  IMAD.WIDE R234, R0.reuse, 0x4, R222 ;  /* 0x0000000400ea7825 */ /* 0x040fe200078e02de */
[----:B---3--:R-:W-:-:S03]  /*534f0*/  IADD3 R216, R0, UR4, RZ ;  /* 0x0000000400d87c10 */ /* 0x008fc6000fffe0ff */
[----:B------:R-:W-:Y:S01]  /*53500*/  IMAD.WIDE R238, R0, 0x4, R220 ;  /* 0x0000000400ee7825 */ /* 0x000fe200078e02dc */
[----:B------:R-:W-:Y:S01]  /*53510*/  ISETP.LT.AND P5, PT, R245, UR6, !P1 ;  /* 0x00000006f5007c0c */ /* 0x000fe2000cfa1270 */
[----:B------:R-:W-:Y:S01]  /*53520*/  ULDC UR4, c[0x0][0x22c] ;  /* 0x00008b0000047ab9 */ /* 0x000fe20000000800 */
[----:B--2---:R-:W2:Y:S01]  /*53530*/  LDL.LU R248, [R1+0x598] ;  /* 0x0005980001f87983 */ /* 0x004ea20000300800 */
[----:B------:R-:W-:Y:S02]  /*53540*/  ISETP.LT.AND P3, PT, R244, UR10, !P1 ;  /* 0x0000000af4007c0c */ /* 0x000fe4000cf61270 */
[----:B------:R-:W-:Y:S01]  /*53550*/  ISETP.LT.AND P6, PT, R247, UR12, !P2 ;  /* 0x0000000cf7007c0c */ /* 0x000fe2000d7c1270 */
[----:B------:R-:W3:Y:S01]  /*53560*/  LDL.LU R0, [R1+0x5b4] ;  /* 0x0005b40001007983 */ /* 0x000ee20000300800 */
[----:B------:R-:W-:Y:S01]  /*53570*/  VIADD R242, R252, 0x45 ;  /* 0x00000045fcf27836 */ /* 0x000fe20000000000 */
[----:B------:R-:W-:Y:S01]  /*53580*/  ULDC UR6, c[0x0][0x228] ;  /* 0x00008a0000067ab9 */ /* 0x000fe20000000800 */
[----:B------:R-:W-:Y:S01]  /*53590*/  IMAD.WIDE R240, R216, 0x4, R2 ;  /* 0x00000004d8f07825 */ /* 0x000fe200078e0202 */
[----:B------:R-:W-:Y:S01]  /*535a0*/  ULDC UR10, c[0x0][0x228] ;  /* 0x00008a00000a7ab9 */ /* 0x000fe20000000800 */
[----:B------:R-:W-:Y:S01]  /*535b0*/  ULDC UR12, c[0x0][0x228] ;  /* 0x00008a00000c7ab9 */ /* 0x000fe20000000800 */
[----:B------:R-:W-:Y:S01]  /*535c0*/  ISETP.GE.AND P1, PT, R242, UR4, PT ;  /* 0x00000004f2007c0c */ /* 0x000fe2000bf26270 */
[----:B------:R-:W-:Y:S01]  /*535d0*/  ULDC UR4, c[0x0][0x228] ;  /* 0x00008a0000047ab9 */ /* 0x000fe20000000800 */
[----:B------:R-:W-:Y:S01]  /*535e0*/  VIADD R242, R252, 0x46 ;  /* 0x00000046fcf27836 */ /* 0x000fe20000000000 */
[----:B---3--:R1:W-:Y:S01]  /*535f0*/  @P4 STG.E desc[UR8][R236.64], R0 ;  /* 0x00000000ec004986 */ /* 0x0083e2000c101908 */
[----:B------:R-:W-:Y:S01]  /*53600*/  ISETP.LT.AND P4, PT, R246, UR4, !P2 ;  /* 0x00000004f6007c0c */ /* 0x000fe2000d781270 */
[----:B------:R-:W-:-:S02]  /*53610*/  ULDC UR4, c[0x0][0x248] ;  /* 0x0000920000047ab9 */ /* 0x000fc40000000800 */
[----:B------:R3:W-:Y:S04]  /*53620*/  @P5 STG.E desc[UR8][R234.64], R243 ;  /* 0x000000f3ea005986 */ /* 0x0007e8000c101908 */
[----:B------:R4:W-:Y:S04]  /*53630*/  @P3 STG.E desc[UR8][R238.64], R251 ;  /* 0x000000fbee003986 */ /* 0x0009e8000c101908 */
[----:B------:R2:W-:Y:S01]  /*53640*/  @P6 STG.E desc[UR8][R240.64], R250 ;  /* 0x000000faf0006986 */ /* 0x0005e2000c101908 */
[C---:B-1----:R-:W-:Y:S01]  /*53650*/  IADD3 R0, R216.reuse, UR4, RZ ;  /* 0x00000004d8007c10 */ /* 0x042fe2000fffe0ff */
[C---:B------:R-:W-:Y:S01]  /*53660*/  IMAD.WIDE R236, R216.reuse, 0x4, R232 ;  /* 0x00000004d8ec7825 */ /* 0x040fe200078e02e8 */
[----:B------:R-:W-:Y:S01]  /*53670*/  ULDC UR4, c[0x0][0x22c] ;  /* 0x00008b0000047ab9 */ /* 0x000fe20000000800 */
[----:B---3--:R-:W3:Y:S02]  /*53680*/  LDL.LU R243, [R1+0x5a8] ;  /* 0x0005a80001f37983 */ /* 0x008ee40000300800 */
[----:B------:R-:W-:-:S02]  /*53690*/  IMAD.WIDE R234, R216, 0x4, R222 ;  /* 0x00000004d8ea7825 */ /* 0x000fc400078e02de */
[----:B----4-:R-:W4:Y:S02]  /*536a0*/  LDL.LU R251, [R1+0x588] ;  /* 0x0005880001fb7983 */ /* 0x010f240000300800 */
[----:B------:R-:W-:Y:S02]  /*536b0*/  IMAD.WIDE R238, R216, 0x4, R220 ;  /* 0x00000004d8ee7825 */ /* 0x000fe400078e02dc */
[----:B--2---:R-:W2:Y:S04]  /*536c0*/  LDL.LU R250, [R1+0x3d8] ;  /* 0x0003d80001fa7983 */ /* 0x004ea80000300800 */
[----:B------:R-:W3:Y:S01]  /*536d0*/  LDL.LU R216, [R1+0x214] ;  /* 0x0002140001d87983 */ /* 0x000ee20000300800 */
[----:B------:R-:W-:Y:S02]  /*536e0*/  ISETP.LT.AND P5, PT, R245, UR6, !P2 ;  /* 0x00000006f5007c0c */ /* 0x000fe4000d7a1270 */
[----:B------:R-:W-:-:S02]  /*536f0*/  ISETP.LT.AND P3, PT, R244, UR10, !P2 ;  /* 0x0000000af4007c0c */ /* 0x000fc4000d761270 */
[----:B------:R-:W-:Y:S01]  /*53700*/  ISETP.LT.AND P6, PT, R247, UR12, !P0 ;  /* 0x0000000cf7007c0c */ /* 0x000fe2000c7c1270 */
[----:B------:R-:W-:Y:S01]  /*53710*/  IMAD.WIDE R240, R0, 0x4, R2 ;  /* 0x0000000400f07825 */ /* 0x000fe200078e0202 */
[----:B------:R-:W-:Y:S01]  /*53720*/  ISETP.GE.AND P2, PT, R242, UR4, PT ;  /* 0x00000004f2007c0c */ /* 0x000fe2000bf46270 */
[----:B------:R-:W-:Y:S01]  /*53730*/  ULDC UR4, c[0x0][0x228] ;  /* 0x00008a0000047ab9 */ /* 0x000fe20000000800 */
[----:B------:R-:W4:Y:S01]  /*53740*/  LDL.LU R242, [R1+0x5b8] ;  /* 0x0005b80001f27983 */ /* 0x000f220000300800 */
[----:B------:R-:W-:Y:S01]  /*53750*/  ULDC UR6, c[0x0][0x228] ;  /* 0x00008a0000067ab9 */ /* 0x000fe20000000800 */
[----:B------:R-:W-:Y:S01]  /*53760*/  ULDC UR10, c[0x0][0x228] ;  /* 0x00008a00000a7ab9 */ /* 0x000fe20000000800 */
[----:B------:R-:W-:Y:S01]  /*53770*/  ULDC UR12, c[0x0][0x228] ;  /* 0x00008a00000c7ab9 */ /* 0x000fe20000000800 */
[----:B---3--:R1:W-:Y:S01]  /*53780*/  @P4 STG.E desc[UR8][R236.64], R216 ;  /* 0x000000d8ec004986 */ /* 0x0083e2000c101908 */
[----:B------:R-:W-:Y:S01]  /*53790*/  ISETP.LT.AND P4, PT, R246, UR4, !P0 ;  /* 0x00000004f6007c0c */ /* 0x000fe2000c781270 */
[----:B------:R-:W-:-:S02]  /*537a0*/  ULDC UR4, c[0x0][0x248] ;  /* 0x0000920000047ab9 */ /* 0x000fc40000000800 */
[----:B------:R3:W-:Y:S01]  /*537b0*/  @P5 STG.E desc[UR8][R234.64], R249 ;  /* 0x000000f9ea005986 */ /* 0x0007e2000c101908 */
[----:B------:R-:W-:Y:S01]  /*537c0*/  ISETP.LT.AND P5, PT, R245, UR6, !P0 ;  /* 0x00000006f5007c0c */ /* 0x000fe2000c7a1270 */
[----:B------:R-:W-:Y:S02]  /*537d0*/  ULDC UR6, c[0x0][0x228] ;  /* 0x00008a0000067ab9 */ /* 0x000fe40000000800 */
[----:B------:R-:W-:Y:S01]  /*537e0*/  @P3 STG.E desc[UR8][R238.64], R217 ;  /* 0x000000d9ee003986 */ /* 0x000fe2000c101908 */
[----:B------:R-:W-:Y:S01]  /*537f0*/  ISETP.LT.AND P3, PT, R244, UR10, !P0 ;  /* 0x0000000af4007c0c */ /* 0x000fe2000c761270 */
[----:B------:R-:W-:Y:S02]  /*53800*/  ULDC UR10, c[0x0][0x228] ;  /* 0x00008a00000a7ab9 */ /* 0x000fe40000000800 */
[----:B------:R2:W-:Y:S01]  /*53810*/  @P6 STG.E desc[UR8][R240.64], R248 ;  /* 0x000000f8f0006986 */ /* 0x0005e2000c101908 */
[----:B------:R-:W-:Y:S01]  /*53820*/  ISETP.LT.AND P6, PT, R247, UR12, !P1 ;  /* 0x0000000cf7007c0c */ /* 0x000fe2000cfc1270 */
[C---:B-1----:R-:W-:Y:S01]  /*53830*/  IMAD.WIDE R236, R0.reuse, 0x4, R220 ;  /* 0x0000000400ec7825 */ /* 0x042fe200078e02dc */
[----:B------:R-:W-:Y:S01]  /*53840*/  ULDC UR12, c[0x0][0x228] ;  /* 0x00008a00000c7ab9 */ /* 0x000fe20000000800 */
[----:B---3--:R-:W3:Y:S02]  /*53850*/  LDL.LU R249, [R1+0x98] ;  /* 0x0000980001f97983 */ /* 0x008ee40000300800 */
[C---:B------:R-:W-:Y:S01]  /*53860*/  IMAD.WIDE R234, R0.reuse, 0x4, R232 ;  /* 0x0000000400ea7825 */ /* 0x040fe200078e02e8 */
[----:B--2---:R-:W-:-:S03]  /*53870*/  IADD3 R240, R0, UR4, RZ ;  /* 0x0000000400f07c10 */ /* 0x004fc6000fffe0ff */
[----:B------:R-:W-:Y:S01]  /*53880*/  IMAD.WIDE R216, R0, 0x4, R222 ;  /* 0x0000000400d87825 */ /* 0x000fe200078e02de */
[----:B----4-:R-:W-:Y:S01]  /*53890*/  @P4 STG.E desc[UR8][R234.64], R242 ;  /* 0x000000f2ea004986 */ /* 0x010fe2000c101908 */
[----:B------:R-:W-:Y:S02]  /*538a0*/  ULDC UR4, c[0x0][0x22c] ;  /* 0x00008b0000047ab9 */ /* 0x000fe40000000800 */
[----:B------:R-:W-:Y:S01]  /*538b0*/  IMAD.WIDE R238, R240, 0x4, R2 ;  /* 0x00000004f0ee7825 */ /* 0x000fe200078e0202 */
[----:B------:R-:W-:Y:S04]  /*538c0*/  @P5 STG.E desc[UR8][R216.64], R243 ;  /* 0x000000f3d8005986 */ /* 0x000fe8000c101908 */
[----:B------:R-:W-:Y:S04]  /*538d0*/  @P3 STG.E desc[UR8][R236.64], R251 ;  /* 0x000000fbec003986 */ /* 0x000fe8000c101908 */
[----:B------:R-:W2:Y:S04]  /*538e0*/  LDL.LU R248, [R1+0x59c] ;  /* 0x00059c0001f87983 */ /* 0x000ea80000300800 */
[----:B------:R1:W-:Y:S04]  /*538f0*/  @P6 STG.E desc[UR8][R238.64], R250 ;  /* 0x000000faee006986 */ /* 0x0003e8000c101908 */
[----:B-1----:R-:W4:Y:S01]  /*53900*/  LDL.LU R239, [R1+0x218] ;  /* 0x0002180001ef7983 */ /* 0x002f220000300800 */
[----:B------:R-:W-:Y:S01]  /*53910*/  VIADD R241, R252, 0x47 ;  /* 0x00000047fcf17836 */ /* 0x000fe20000000000 */
[----:B------:R-:W-:-:S02]  /*53920*/  ISETP.LT.AND P5, PT, R245, UR6, !P1 ;  /* 0x00000006f5007c0c */ /* 0x000fc4000cfa1270 */
[----:B------:R-:W-:Y:S01]  /*53930*/  ISETP.LT.AND P3, PT, R244, UR10, !P1 ;  /* 0x0000000af4007c0c */ /* 0x000fe2000cf61270 */
[----:B------:R-:W2:Y:S01]  /*53940*/  LDL.LU R242, [R1+0x5bc] ;  /* 0x0005bc0001f27983 */ /* 0x000ea20000300800 */
[----:B------:R-:W-:Y:S01]  /*53950*/  ISETP.GE.AND P0, PT, R241, UR4, PT ;  /* 0x00000004f1007c0c */ /* 0x000fe2000bf06270 */
[----:B------:R-:W-:Y:S01]  /*53960*/  ULDC UR4, c[0x0][0x228] ;  /* 0x00008a0000047ab9 */ /* 0x000fe20000000800 */
[----:B------:R-:W-:Y:S01]  /*53970*/  ISETP.LT.AND P6, PT, R247, UR12, !P2 ;  /* 0x0000000cf7007c0c */ /* 0x000fe2000d7c1270 */
[----:B------:R-:W2:Y:S01]  /*53980*/  LDL.LU R243, [R1+0x5ac] ;  /* 0x0005ac0001f37983 */ /* 0x000ea20000300800 */
[----:B------:R-:W-:Y:S01]  /*53990*/  ISETP.LT.AND P4, PT, R246, UR4, !P1 ;  /* 0x00000004f6007c0c */ /* 0x000fe2000cf81270 */
[----:B------:R-:W-:Y:S01]  /*539a0*/  ULDC UR4, c[0x0][0x248] ;  /* 0x0000920000047ab9 */ /* 0x000fe20000000800 */
[C---:B------:R-:W-:Y:S01]  /*539b0*/  IMAD.WIDE R234, R240.reuse, 0x4, R232 ;  /* 0x00000004f0ea7825 */ /* 0x040fe200078e02e8 */
[----:B------:R-:W2:Y:S01]  /*539c0*/  LDL.LU R251, [R1+0x58c] ;  /* 0x00058c0001fb7983 */ /* 0x000ea20000300800 */
[C---:B------:R-:W-:Y:S01]  /*539d0*/  IADD3 R0, R240.reuse, UR4, RZ ;  /* 0x00000004f0007c10 */ /* 0x040fe2000fffe0ff */
[----:B------:R-:W-:Y:S01]  /*539e0*/  ULDC UR4, c[0x0][0x22c] ;  /* 0x00008b0000047ab9 */ /* 0x000fe20000000800 */
[C---:B------:R-:W-:Y:S01]  /*539f0*/  IMAD.WIDE R216, R240.reuse, 0x4, R222 ;  /* 0x00000004f0d87825 */ /* 0x040fe200078e02de */
[----:B------:R-:W2:Y:S01]  /*53a00*/  LDL.LU R250, [R1+0x3dc] ;  /* 0x0003dc0001fa7983 */ /* 0x000ea20000300800 */
[----:B------:R-:W-:Y:S01]  /*53a10*/  ULDC UR6, c[0x0][0x228] ;  /* 0x00008a0000067ab9 */ /* 0x000fe20000000800 */
[----:B------:R-:W-:Y:S01]  /*53a20*/  ULDC UR10, c[0x0][0x228] ;  /* 0x00008a00000a7ab9 */ /* 0x000fe20000000800 */
[----:B------:R-:W-:Y:S01]  /*53a30*/  IMAD.WIDE R240, R240, 0x4, R220 ;  /* 0x00000004f0f07825 */ /* 0x000fe200078e02dc */
[----:B------:R-:W-:-:S03]  /*53a40*/  ULDC UR12, c[0x0][0x228] ;  /* 0x00008a00000c7ab9 */ /* 0x000fc60000000800 */
[----:B------:R-:W-:-:S04]  /*53a50*/  IMAD.WIDE R236, R0, 0x4, R2 ;  /* 0x0000000400ec7825 */ /* 0x000fc800078e0202 */
[----:B------:R-:W-:Y:S01]  /*53a60*/  VIADD R238, R252, 0x48 ;  /* 0x00000048fcee7836 */ /* 0x000fe20000000000 */
[----:B----4-:R-:W-:Y:S04]  /*53a70*/  @P4 STG.E desc[UR8][R234.64], R239 ;  /* 0x000000efea004986 */ /* 0x010fe8000c101908 */
[----:B---3--:R1:W-:Y:S04]  /*53a80*/  @P5 STG.E desc[UR8][R216.64], R249 ;  /* 0x000000f9d8005986 */ /* 0x0083e8000c101908 */
[----:B------:R-:W-:Y:S04]  /*53a90*/  @P3 STG.E desc[UR8][R240.64], R218 ;  /* 0x000000daf0003986 */ /* 0x000fe8000c101908 */
[----:B--2---:R2:W-:Y:S04]  /*53aa0*/  @P6 STG.E desc[UR8][R236.64], R248 ;  /* 0x000000f8ec006986 */ /* 0x0045e8000c101908 */
[----:B-1----:R-:W3:Y:S04]  /*53ab0*/  LDL.LU R249, [R1+0x21c] ;  /* 0x00021c0001f97983 */ /* 0x002ee80000300800 */
[----:B--2---:R-:W2:Y:S01]  /*53ac0*/  LDL.LU R248, [R1+0x9c] ;  /* 0x00009c0001f87983 */ /* 0x004ea20000300800 */
[----:B------:R-:W-:Y:S01]  /*53ad0*/  ISETP.GE.AND P1, PT, R238, UR4, PT ;  /* 0x00000004ee007c0c */ /* 0x000fe2000bf26270 */
[----:B------:R-:W-:Y:S01]  /*53ae0*/  ULDC UR4, c[0x0][0x228] ;  /* 0x00008a0000047ab9 */ /* 0x000fe20000000800 */
[----:B------:R-:W-:-:S02]  /*53af0*/  ISETP.LT.AND P5, PT, R245, UR6, !P2 ;  /* 0x00000006f5007c0c */ /* 0x000fc4000d7a1270 */
[----:B------:R-:W-:Y:S01]  /*53b00*/  ISETP.LT.AND P3, PT, R244, UR10, !P2 ;  /* 0x0000000af4007c0c */ /* 0x000fe2000d761270 */
[----:B------:R-:W-:Y:S01]  /*53b10*/  VIADD R240, R252, 0x49 ;  /* 0x00000049fcf07836 */ /* 0x000fe20000000000 */
[----:B------:R-:W-:Y:S01]  /*53b20*/  ISETP.LT.AND P4, PT, R246, UR4, !P2 ;  /* 0x00000004f6007c0c */ /* 0x000fe2000d781270 */
[----:B------:R-:W-:Y:S01]  /*53b30*/  ULDC UR4, c[0x0][0x248] ;  /* 0x0000920000047ab9 */ /* 0x000fe20000000800 */
[----:B------:R-:W-:Y:S01]  /*53b40*/  ISETP.LT.AND P6, PT, R247, UR12, !P0 ;  /* 0x0000000cf7007c0c */ /* 0x000fe2000c7c1270 */
[C---:B------:R-:W-:Y:S01]  /*53b50*/  IMAD.WIDE R234, R0.reuse, 0x4, R232 ;  /* 0x0000000400ea7825 */ /* 0x040fe200078e02e8 */
[C---:B------:R-:W-:Y:S01]  /*53b60*/  IADD3 R218, R0.reuse, UR4, RZ ;  /* 0x0000000400da7c10 */ /* 0x040fe2000fffe0ff */
[----:B------:R-:W-:Y:S01]  /*53b70*/  ULDC UR4, c[0x0][0x22c] ;  /* 0x00008b0000047ab9 */ /* 0x000fe20000000800 */
[----:B------:R-:W-:Y:S01]  /*53b80*/  ULDC UR6, c[0x0][0x228] ;  /* 0x00008a0000067ab9 */ /* 0x000fe20000000800 */
[----:B------:R-:W-:Y:S01]  /*53b90*/  IMAD.WIDE R216, R0, 0x4, R222 ;  /* 0x0000000400d87825 */ /* 0x000fe200078e02de */
[----:B------:R-:W-:Y:S01]  /*53ba0*/  ISETP.GE.AND P2, PT, R240, UR4, PT ;  /* 0x00000004f0007c0c */ /* 0x000fe2000bf46270 */
[----:B------:R-:W-:Y:S01]  /*53bb0*/  ULDC UR4, c[0x0][0x228] ;  /* 0x00008a0000047ab9 */ /* 0x000fe20000000800 */
[----:B------:R-:W-:Y:S01]  /*53bc0*/  ULDC UR10, c[0x0][0x228] ;  /* 0x00008a00000a7ab9 */ /* 0x000fe20000000800 */
[----:B------:R-:W-:Y:S01]  /*53bd0*/  IMAD.WIDE R236, R0, 0x4, R220 ;  /* 0x0000000400ec7825 */ /* 0x000fe200078e02dc */
[----:B------:R-:W-:Y:S01]  /*53be0*/  ULDC UR12, c[0x0][0x228] ;  /* 0x00008a00000c7ab9 */ /* 0x000fe20000000800 */
[----:B------:R1:W-:Y:S01]  /*53bf0*/  @P4 STG.E desc[UR8][R234.64], R242 ;  /* 0x000000f2ea004986 */ /* 0x0003e2000c101908 */
[----:B------:R-:W-:Y:S01]  /*53c00*/  ISETP.LT.AND P4, PT, R246, UR4, !P0 ;  /* 0x00000004f6007c0c */ /* 0x000fe2000c781270 */
[----:B------:R-:W-:Y:S01]  /*53c10*/  IMAD.WIDE R238, R218, 0x4, R2 ;  /* 0x00000004daee7825 */ /* 0x000fe200078e0202 */
[----:B------:R-:W-:Y:S01]  /*53c20*/  ULDC UR4, c[0x0][0x248] ;  /* 0x0000920000047ab9 */ /* 0x000fe20000000800 */
[----:B------:R4:W-:Y:S01]  /*53c30*/  @P5 STG.E desc[UR8][R216.64], R243 ;  /* 0x000000f3d8005986 */ /* 0x0009e2000c101908 */
[----:B------:R-:W-:Y:S01]  /*53c40*/  ISETP.LT.AND P5, PT, R245, UR6, !P0 ;  /* 0x00000006f5007c0c */ /* 0x000fe2000c7a1270 */
[----:B------:R-:W-:Y:S01]  /*53c50*/  VIADD R0, R252, 0x4a ;  /* 0x0000004afc007836 */ /* 0x000fe20000000000 */
[----:B------:R-:W-:Y:S01]  /*53c60*/  IADD3 R241, R218, UR4, RZ ;  /* 0x00000004daf17c10 */ /* 0x000fe2000fffe0ff */
[----:B------:R4:W-:Y:S01]  /*53c70*/  @P3 STG.E desc[UR8][R236.64], R251 ;  /* 0x000000fbec003986 */ /* 0x0009e2000c101908 */
[----:B------:R-:W-:Y:S01]  /*53c80*/  ISETP.LT.AND P3, PT, R244, UR10, !P0 ;  /* 0x0000000af4007c0c */ /* 0x000fe2000c761270 */
[----:B------:R-:W-:Y:S01]  /*53c90*/  ULDC UR4, c[0x0][0x22c] ;  /* 0x00008b0000047ab9 */ /* 0x000fe20000000800 */
[----:B------:R-:W-:Y:S01]  /*53ca0*/  ULDC UR6, c[0x0][0x228] ;  /* 0x00008a0000067ab9 */ /* 0x000fe20000000800 */
[----:B------:R4:W-:Y:S01]  /*53cb0*/  @P6 STG.E desc[UR8][R238.64], R250 ;  /* 0x000000faee006986 */ /* 0x0009e2000c101908 */
[----:B------:R-:W-:Y:S01]  /*53cc0*/  ISETP.LT.AND P6, PT, R247, UR12, !P1 ;  /* 0x0000000cf7007c0c */ /* 0x000fe2000cfc1270 */
[----:B-1----:R-:W-:Y:S01]  /*53cd0*/  IMAD.WIDE R234, R218, 0x4, R222 ;  /* 0x00000004daea7825 */ /* 0x002fe200078e02de */
[----:B------:R-:W-:Y:S01]  /*53ce0*/  ISETP.GE.AND P0, PT, R0, UR4, PT ;  /* 0x0000000400007c0c */ /* 0x000fe2000bf06270 */
[----:B------:R-:W-:Y:S01]  /*53cf0*/  ULDC UR4, c[0x0][0x228] ;  /* 0x00008a0000047ab9 */ /* 0x000fe20000000800 */
[----:B------:R-:W-:Y:S01]  /*53d00*/  ULDC UR10, c[0x0][0x228] ;  /* 0x00008a00000a7ab9 */ /* 0x000fe20000000800 */
[----:B----4-:R-:W-:Y:S01]  /*53d10*/  IMAD.WIDE R216, R218, 0x4, R232 ;  /* 0x00000004dad87825 */ /* 0x010fe200078e02e8 */
[----:B------:R-:W-:-:S03]  /*53d20*/  ULDC UR12, c[0x0][0x228] ;  /* 0x00008a00000c7ab9 */ /* 0x000fc60000000800 */
[----:B------:R-:W-:-:S04]  /*53d30*/  IMAD.WIDE R236, R218, 0x4, R220 ;  /* 0x00000004daec7825 */ /* 0x000fc800078e02dc */
[----:B------:R-:W-:-:S04]  /*53d40*/  IMAD.WIDE R238, R241, 0x4, R2 ;  /* 0x00000004f1ee7825 */ /* 0x000fc800078e0202 */
[----:B------:R-:W-:Y:S01]  /*53d50*/  VIADD R0, R252, 0x4b ;  /* 0x0000004bfc007836 */ /* 0x000fe20000000000 */
[----:B---3--:R1:W-:Y:S01]  /*53d60*/  @P4 STG.E desc[UR8][R216.64], R249 ;  /* 0x000000f9d8004986 */ /* 0x0083e2000c101908 */
[----:B------:R-:W-:Y:S01]  /*53d70*/  ISETP.LT.AND P4, PT, R246, UR4, !P1 ;  /* 0x00000004f6007c0c */ /* 0x000fe2000cf81270 */
[----:B------:R-:W-:Y:S02]  /*53d80*/  ULDC UR4, c[0x0][0x248] ;  /* 0x0000920000047ab9 */ /* 0x000fe40000000800 */
[----:B--2---:R2:W-:Y:S01]  /*53d90*/  @P5 STG.E desc[UR8][R234.64], R248 ;  /* 0x000000f8ea005986 */ /* 0x0045e2000c101908 */
[----:B------:R-:W-:Y:S01]  /*53da0*/  ISETP.LT.AND P5, PT, R245, UR6, !P1 ;  /* 0x00000006f5007c0c */ /* 0x000fe2000cfa1270 */
[----:B------:R-:W-:Y:S02]  /*53db0*/  ULDC UR6, c[0x0][0x228] ;  /* 0x00008a0000067ab9 */ /* 0x000fe40000000800 */
[----:B------:R3:W-:Y:S01]  /*53dc0*/  @P3 STG.E desc[UR8][R236.64], R219 ;  /* 0x000000dbec003986 */ /* 0x0007e2000c101908 */
[----:B------:R-:W-:Y:S01]  /*53dd0*/  ISETP.LT.AND P3, PT, R244, UR10, !P1 ;  /* 0x0000000af4007c0c */ /* 0x000fe2000cf61270 */
[----:B-1----:R-:W-:Y:S01]  /*53de0*/  IMAD.WIDE R216, R241, 0x4, R232 ;  /* 0x00000004f1d87825 */ /* 0x002fe200078e02e8 */
[----:B------:R-:W-:Y:S01]  /*53df0*/  ULDC UR10, c[0x0][0x228] ;  /* 0x00008a00000a7ab9 */ /* 0x000fe20000000800 */
[----:B------:R1:W-:Y:S01]  /*53e00*/  @P6 STG.E desc[UR8][R238.64], R12 ;  /* 0x0000000cee006986 */ /* 0x0003e2000c101908 */
[----:B------:R-:W-:Y:S01]  /*53e10*/  ISETP.LT.AND P6, PT, R247, UR12, !P2 ;  /* 0x0000000cf7007c0c */ /* 0x000fe2000d7c1270 */
[----:B------:R-:W-:Y:S01]  /*53e20*/  ULDC UR12, c[0x0][0x228] ;  /* 0x00008a00000c7ab9 */ /* 0x000fe20000000800 */
[----:B--2---:R-:W-:-:S04]  /*53e30*/  IMAD.WIDE R234, R241, 0x4, R220 ;  /* 0x00000004f1ea7825 */ /* 0x004fc800078e02dc */
[C---:B---3--:R-:W-:Y:S01]  /*53e40*/  IMAD.WIDE R218, R241.reuse, 0x4, R222 ;  /* 0x00000004f1da7825 */ /* 0x048fe200078e02de */
[----:B-1----:R-:W-:Y:S01]  /*53e50*/  IADD3 R239, R241, UR4, RZ ;  /* 0x00000004f1ef7c10 */ /* 0x002fe2000fffe0ff */
[----:B------:R-:W-:Y:S02]  /*53e60*/  ULDC UR4, c[0x0][0x22c] ;  /* 0x00008b0000047ab9 */ /* 0x000fe40000000800 */
[----:B------:R-:W-:Y:S01]  /*53e70*/  ISETP.GE.AND P1, PT, R0, UR4, PT ;  /* 0x0000000400007c0c */ /* 0x000fe2000bf26270 */
        /* <DEDUP_REMOVED lines=15> */
[C---:B-1----:R-:W-:Y:S01]  /*53f70*/  IMAD.WIDE R216, R239.reuse, 0x4, R232 ;  /* 0x00000004efd87825 */ /* 0x042fe200078e02e8 */
[----:B------:R-:W-:Y:S01]  /*53f80*/  ISETP.GE.AND P2, PT, R0, UR4, PT ;  /* 0x0000000400007c0c */ /* 0x000fe2000bf46270 */
[----:B------:R-:W-:Y:S01]  /*53f90*/  ULDC UR4, c[0x0][0x228] ;  /* 0x00008a0000047ab9 */ /* 0x000fe20000000800 */
[----:B------:R-:W-:Y:S01]  /*53fa0*/  ULDC UR10, c[0x0][0x228] ;  /* 0x00008a00000a7ab9 */ /* 0x000fe20000000800 */
[C---:B--2---:R-:W-:Y:S01]  /*53fb0*/  IMAD.WIDE R218, R239.reuse, 0x4, R222 ;  /* 0x00000004efda7825 */ /* 0x044fe200078e02de */
[----:B------:R1:W-:Y:S03]  /*53fc0*/  @P4 STG.E desc[UR8][R216.64], R44 ;  /* 0x0000002cd8004986 */ /* 0x0003e6000c101908 */
[----:B---3--:R-:W-:Y:S01]  /*53fd0*/  IMAD.WIDE R234, R239, 0x4, R220 ;  /* 0x00000004efea7825 */ /* 0x008fe200078e02dc */
[----:B------:R2:W-:Y:S01]  /*53fe0*/  @P5 STG.E desc[UR8][R218.64], R36 ;  /* 0x00000024da005986 */ /* 0x0005e2000c101908 */
[----:B------:R-:W-:Y:S01]  /*53ff0*/  ISETP.LT.AND P4, PT, R246, UR4, !P0 ;  /* 0x00000004f6007c0c */ /* 0x000fe2000c781270 */
[----:B------:R-:W-:Y:S01]  /*54000*/  ULDC UR12, c[0x0][0x228] ;  /* 0x00008a00000c7ab9 */ /* 0x000fe20000000800 */
[----:B------:R-:W-:Y:S01]  /*54010*/  ISETP.LT.AND P5, PT, R245, UR6, !P0 ;  /* 0x00000006f5007c0c */ /* 0x000fe2000c7a1270 */
[----:B------:R-:W-:Y:S01]  /*54020*/  @P3 STG.E desc[UR8][R234.64], R40 ;  /* 0x00000028ea003986 */ /* 0x000fe2000c101908 */
[----:B----4-:R-:W-:Y:S01]  /*54030*/  IMAD.WIDE R236, R241, 0x4, R2 ;  /* 0x00000004f1ec7825 */ /* 0x010fe200078e0202 */
[----:B------:R-:W-:Y:S01]  /*54040*/  ISETP.LT.AND P3, PT, R244, UR10, !P0 ;  /* 0x0000000af4007c0c */ /* 0x000fe2000c761270 */
[----:B------:R-:W-:Y:S01]  /*54050*/  ULDC UR4, c[0x0][0x248] ;  /* 0x0000920000047ab9 */ /* 0x000fe20000000800 */
[----:B------:R-:W-:Y:S01]  /*54060*/  ULDC UR6, c[0x0][0x228] ;  /* 0x00008a0000067ab9 */ /* 0x000fe20000000800 */
[----:B------:R-:W-:Y:S01]  /*54070*/  VIADD R0, R252, 0x4d ;  /* 0x0000004dfc007836 */ /* 0x000fe20000000000 */
[----:B------:R3:W-:Y:S01]  /*54080*/  @P6 STG.E desc[UR8][R236.64], R13 ;  /* 0x0000000dec006986 */ /* 0x0007e2000c101908 */
[----:B------:R-:W-:Y:S01]  /*54090*/  ISETP.LT.AND P6, PT, R247, UR12, !P1 ;  /* 0x0000000cf7007c0c */ /* 0x000fe2000cfc1270 */
[----:B-1----:R-:W-:Y:S01]  /*540a0*/  IMAD.WIDE R216, R241, 0x4, R222 ;  /* 0x00000004f1d87825 */ /* 0x002fe200078e02de */
[----:B------:R-:W-:Y:S01]  /*540b0*/  ULDC UR10, c[0x0][0x228] ;  /* 0x00008a00000a7ab9 */ /* 0x000fe20000000800 */
[----:B------:R-:W-:-:S02]  /*540c0*/  ULDC UR12, c[0x0][0x228] ;  /* 0x00008a00000c7ab9 */ /* 0x000fc40000000800 */
[C---:B--2---:R-:W-:Y:S01]  /*540d0*/  IMAD.WIDE R218, R241.reuse, 0x4, R220 ;  /* 0x00000004f1da7825 */ /* 0x044fe200078e02dc */
[----:B---3--:R-:W-:-:S03]  /*540e0*/  IADD3 R237, R241, UR4, RZ ;  /* 0x00000004f1ed7c10 */ /* 0x008fc6000fffe0ff */
[----:B------:R-:W-:Y:S01]  /*540f0*/  IMAD.WIDE R12, R241, 0x4, R232 ;  /* 0x00000004f10c7825 */ /* 0x000fe200078e02e8 */
        /* <DEDUP_REMOVED lines=10> */
[----:B------:R-:W-:Y:S01]  /*541a0*/  ULDC UR6, c[0x0][0x228] ;  /* 0x00008a0000067ab9 */ /* 0x000fe20000000800 */
[----:B------:R3:W-:Y:S01]  /*541b0*/  @P3 STG.E desc[UR8][R218.64], R25 ;  /* 0x00000019da003986 */ /* 0x0007e2000c101908 */
[----:B------:R-:W-:Y:S01]  /*541c0*/  ISETP.LT.AND P3, PT, R244, UR10, !P1 ;  /* 0x0000000af4007c0c */ /* 0x000fe2000cf61270 */
[----:B------:R-:W-:-:S02]  /*541d0*/  ULDC UR10, c[0x0][0x228] ;  /* 0x00008a00000a7ab9 */ /* 0x000fc40000000800 */
[----:B------:R4:W-:Y:S01]  /*541e0*/  @P6 STG.E desc[UR8][R234.64], R21 ;  /* 0x00000015ea006986 */ /* 0x0009e2000c101908 */
[----:B------:R-:W-:Y:S01]  /*541f0*/  ISETP.LT.AND P6, PT, R247, UR12, !P2 ;  /* 0x0000000cf7007c0c */ /* 0x000fe2000d7c1270 */
[----:B-1----:R-:W-:Y:S01]  /*54200*/  IMAD.WIDE R8, R237, 0x4, R222 ;  /* 0x00000004ed087825 */ /* 0x002fe200078e02de */
[----:B------:R-:W-:-:S03]  /*54210*/  ULDC UR12, c[0x0][0x228] ;  /* 0x00008a00000c7ab9 */ /* 0x000fc60000000800 */
[C---:B--2---:R-:W-:Y:S01]  /*54220*/  IMAD.WIDE R4, R237.reuse, 0x4, R232 ;  /* 0x00000004ed047825 */ /* 0x044fe200078e02e8 */
[C---:B---3--:R-:W-:Y:S01]  /*54230*/  IADD3 R25, R237.reuse, UR4, RZ ;  /* 0x00000004ed197c10 */ /* 0x048fe2000fffe0ff */
[----:B------:R-:W-:Y:S02]  /*54240*/  ULDC UR4, c[0x0][0x22c] ;  /* 0x00008b0000047ab9 */ /* 0x000fe40000000800 */
[----:B------:R-:W-:Y:S01]  /*54250*/  IMAD.WIDE R12, R237, 0x4, R220 ;  /* 0x00000004ed0c7825 */ /* 0x000fe200078e02dc */
[----:B------:R-:W-:Y:S01]  /*54260*/  ISETP.GE.AND P1, PT, R0, UR4, PT ;  /* 0x0000000400007c0c */ /* 0x000fe2000bf26270 */
[----:B------:R-:W-:Y:S01]  /*54270*/  ULDC UR4, c[0x0][0x228] ;  /* 0x00008a0000047ab9 */ /* 0x000fe20000000800 */
[----:B------:R1:W-:Y:S01]  /*54280*/  @P4 STG.E desc[UR8][R4.64], R45 ;  /* 0x0000002d04004986 */ /* 0x0003e2000c101908 */
[----:B------:R-:W-:Y:S01]  /*54290*/  ISETP.LT.AND P4, PT, R246, UR4, !P2 ;  /* 0x00000004f6007c0c */ /* 0x000fe2000d781270 */
[----:B----4-:R-:W-:Y:S01]  /*542a0*/  IMAD.WIDE R20, R25, 0x4, R2 ;  /* 0x0000000419147825 */ /* 0x010fe200078e0202 */
        /* <DEDUP_REMOVED lines=10> */
[C---:B-1----:R-:W-:Y:S01]  /*54350*/  IMAD.WIDE R4, R25.reuse, 0x4, R232 ;  /* 0x0000000419047825 */ /* 0x042fe200078e02e8 */
[----:B------:R-:W-:Y:S01]  /*54360*/  ULDC UR12, c[0x0][0x228] ;  /* 0x00008a00000c7ab9 */ /* 0x000fe20000000800 */
[C---:B--2---:R-:W-:Y:S01]  /*54370*/  IADD3 R37, R25.reuse, UR4, RZ ;  /* 0x0000000419257c10 */ /* 0x044fe2000fffe0ff */
[----:B------:R-:W-:Y:S01]  /*54380*/  ULDC UR4, c[0x0][0x22c] ;  /* 0x00008b0000047ab9 */ /* 0x000fe20000000800 */
[C---:B------:R-:W-:Y:S01]  /*54390*/  IMAD.WIDE R8, R25.reuse, 0x4, R222 ;  /* 0x0000000419087825 */ /* 0x040fe200078e02de */
[----:B------:R-:W-:Y:S01]  /*543a0*/  ISETP.GE.AND P2, PT, R0, UR4, PT ;  /* 0x0000000400007c0c */ /* 0x000fe2000bf46270 */
[----:B------:R-:W-:Y:S02]  /*543b0*/  ULDC UR4, c[0x0][0x228] ;  /* 0x00008a0000047ab9 */ /* 0x000fe40000000800 */
[----:B---3--:R-:W-:Y:S01]  /*543c0*/  IMAD.WIDE R12, R25, 0x4, R220 ;  /* 0x00000004190c7825 */ /* 0x008fe200078e02dc */
[----:B------:R1:W-:Y:S01]  /*543d0*/  @P4 STG.E desc[UR8][R4.64], R10 ;  /* 0x0000000a04004986 */ /* 0x0003e2000c101908 */
[----:B------:R-:W-:Y:S01]  /*543e0*/  ISETP.LT.AND P4, PT, R246, UR4, !P0 ;  /* 0x00000004f6007c0c */ /* 0x000fe2000c781270 */
[----:B------:R-:W-:-:S02]  /*543f0*/  ULDC UR4, c[0x0][0x248] ;  /* 0x0000920000047ab9 */ /* 0x000fc40000000800 */
[----:B------:R2:W-:Y:S01]  /*54400*/  @P5 STG.E desc[UR8][R8.64], R6 ;  /* 0x0000000608005986 */ /* 0x0005e2000c101908 */
[----:B------:R-:W-:Y:S01]  /*54410*/  ISETP.LT.AND P5, PT, R245, UR6, !P0 ;  /* 0x00000006f5007c0c */ /* 0x000fe2000c7a1270 */
[C---:B----4-:R-:W-:Y:S01]  /*54420*/  IMAD.WIDE R20, R37.reuse, 0x4, R2 ;  /* 0x0000000425147825 */ /* 0x050fe200078e0202 */
[----:B------:R-:W-:Y:S01]  /*54430*/  IADD3 R25, R37, UR4, RZ ;  /* 0x0000000425197c10 */ /* 0x000fe2000fffe0ff */
[----:B------:R3:W-:Y:S01]  /*54440*/  @P3 STG.E desc[UR8][R12.64], R26 ;  /* 0x0000001a0c003986 */ /* 0x0007e2000c101908 */
[----:B------:R-:W-:Y:S01]  /*54450*/  ISETP.LT.AND P3, PT, R244, UR10, !P0 ;  /* 0x0000000af4007c0c */ /* 0x000fe2000c761270 */
[----:B------:R-:W-:Y:S01]  /*54460*/  VIADD R0, R252, 0x50 ;  /* 0x00000050fc007836 */ /* 0x000fe20000000000 */
[----:B------:R-:W-:Y:S01]  /*54470*/  ULDC UR4, c[0x0][0x22c] ;  /* 0x00008b0000047ab9 */ /* 0x000fe20000000800 */
[----:B------:R4:W-:Y:S01]  /*54480*/  @P6 STG.E desc[UR8][R20.64], R22 ;  /* 0x0000001614006986 */ /* 0x0009e2000c101908 */
[----:B------:R-:W-:Y:S01]  /*54490*/  ISETP.LT.AND P6, PT, R247, UR12, !P1 ;  /* 0x0000000cf7007c0c */ /* 0x000fe2000cfc1270 */
[C---:B-1----:R-:W-:Y:S01]  /*544a0*/  IMAD.WIDE R4, R37.reuse, 0x4, R232 ;  /* 0x0000000425047825 */ /* 0x042fe200078e02e8 */
[----:B------:R-:W-:Y:S01]  /*544b0*/  ISETP.GE.AND P0, PT, R0, UR4, PT ;  /* 0x0000000400007c0c */ /* 0x000fe2000bf06270 */
[----:B------:R-:W-:Y:S01]  /*544c0*/  ULDC UR4, c[0x0][0x228] ;  /* 0x00008a0000047ab9 */ /* 0x000fe20000000800 */
[----:B------:R-:W-:Y:S01]  /*544d0*/  ULDC UR6, c[0x0][0x228] ;  /* 0x00008a0000067ab9 */ /* 0x000fe20000000800 */
[----:B--2---:R-:W-:Y:S01]  /*544e0*/  IMAD.WIDE R8, R37, 0x4, R222 ;  /* 0x0000000425087825 */ /* 0x004fe200078e02de */
[----:B------:R1:W-:Y:S01]  /*544f0*/  @P4 STG.E desc[UR8][R4.64], R46 ;  /* 0x0000002e04004986 */ /* 0x0003e2000c101908 */
[----:B------:R-:W-:-:S02]  /*54500*/  ULDC UR10, c[0x0][0x228] ;  /* 0x00008a00000a7ab9 */ /* 0x000fc40000000800 */
[----:B---3--:R-:W-:Y:S01]  /*54510*/  IMAD.WIDE R12, R37, 0x4, R220 ;  /* 0x00000004250c7825 */ /* 0x008fe200078e02dc */
[----:B------:R2:W-:Y:S01]  /*54520*/  @P5 STG.E desc[UR8][R8.64], R38 ;  /* 0x0000002608005986 */ /* 0x0005e2000c101908 */
[----:B------:R-:W-:Y:S01]  /*54530*/  ISETP.LT.AND P4, PT, R246, UR4, !P1 ;  /* 0x00000004f6007c0c */ /* 0x000fe2000cf81270 */
[----:B------:R-:W-:Y:S01]  /*54540*/  ULDC UR4, c[0x0][0x248] ;  /* 0x0000920000047ab9 */ /* 0x000fe20000000800 */
[----:B------:R-:W-:Y:S01]  /*54550*/  ISETP.LT.AND P5, PT, R245, UR6, !P1 ;  /* 0x00000006f5007c0c */ /* 0x000fe2000cfa1270 */
[----:B------:R3:W-:Y:S01]  /*54560*/  @P3 STG.E desc[UR8][R12.64], R42 ;  /* 0x0000002a0c003986 */ /* 0x0007e2000c101908 */
[C---:B----4-:R-:W-:Y:S01]  /*54570*/  IMAD.WIDE R20, R25.reuse, 0x4, R2 ;  /* 0x0000000419147825 */ /* 0x050fe200078e0202 */
[----:B------:R-:W-:Y:S01]  /*54580*/  ISETP.LT.AND P3, PT, R244, UR10, !P1 ;  /* 0x0000000af4007c0c */ /* 0x000fe2000cf61270 */
[----:B------:R-:W-:Y:S01]  /*54590*/  ULDC UR12, c[0x0][0x228] ;  /* 0x00008a00000c7ab9 */ /* 0x000fe20000000800 */
[----:B------:R-:W-:Y:S01]  /*545a0*/  ULDC UR6, c[0x0][0x228] ;  /* 0x00008a0000067ab9 */ /* 0x000fe20000000800 */
[----:B------:R-:W-:Y:S01]  /*545b0*/  VIADD R0, R252, 0x51 ;  /* 0x00000051fc007836 */ /* 0x000fe20000000000 */
[----:B------:R4:W-:Y:S01]  /*545c0*/  @P6 STG.E desc[UR8][R20.64], R15 ;  /* 0x0000000f14006986 */ /* 0x0009e2000c101908 */
[----:B-1----:R-:W-:Y:S01]  /*545d0*/  IMAD.WIDE R4, R25, 0x4, R232 ;  /* 0x0000000419047825 */ /* 0x002fe200078e02e8 */
[----:B------:R-:W-:Y:S01]  /*545e0*/  ISETP.LT.AND P6, PT, R247, UR12, !P2 ;  /* 0x0000000cf7007c0c */ /* 0x000fe2000d7c1270 */
[----:B------:R-:W-:Y:S01]  /*545f0*/  ULDC UR10, c[0x0][0x228] ;  /* 0x00008a00000a7ab9 */ /* 0x000fe20000000800 */
[----:B------:R-:W-:Y:S01]  /*54600*/  ULDC UR12, c[0x0][0x228] ;  /* 0x00008a00000c7ab9 */ /* 0x000fe20000000800 */
[C---:B--2---:R-:W-:Y:S01]  /*54610*/  IMAD.WIDE R8, R25.reuse, 0x4, R222 ;  /* 0x0000000419087825 */ /* 0x044fe200078e02de */
[----:B------:R1:W-:Y:S03]  /*54620*/  @P4 STG.E desc[UR8][R4.64], R11 ;  /* 0x0000000b04004986 */ /* 0x0003e6000c101908 */
[C---:B---3--:R-:W-:Y:S01]  /*54630*/  IMAD.WIDE R12, R25.reuse, 0x4, R220 ;  /* 0x00000004190c7825 */ /* 0x048fe200078e02dc */
[----:B----4-:R-:W-:Y:S01]  /*54640*/  IADD3 R21, R25, UR4, RZ ;  /* 0x0000000419157c10 */ /* 0x010fe2000fffe0ff */
[----:B------:R-:W-:-:S02]  /*54650*/  ULDC UR4, c[0x0][0x22c] ;  /* 0x00008b0000047ab9 */ /* 0x000fc40000000800 */
[----:B------:R-:W-:Y:S01]  /*54660*/  ISETP.GE.AND P1, PT, R0, UR4, PT ;  /* 0x0000000400007c0c */ /* 0x000fe2000bf26270 */
[----:B------:R-:W-:Y:S01]  /*54670*/  ULDC UR4, c[0x0][0x228] ;  /* 0x00008a0000047ab9 */ /* 0x000fe20000000800 */
[----:B------:R2:W-:Y:S01]  /*54680*/  @P5 STG.E desc[UR8][R8.64], R7 ;  /* 0x0000000708005986 */ /* 0x0005e2000c101908 */
[----:B------:R-:W-:Y:S01]  /*54690*/  ISETP.LT.AND P4, PT, R246, UR4, !P2 ;  /* 0x00000004f6007c0c */ /* 0x000fe2000d781270 */
[----:B------:R-:W-:Y:S01]  /*546a0*/  IMAD.WIDE R14, R21, 0x4, R2 ;  /* 0x00000004150e7825 */ /* 0x000fe200078e0202 */
[----:B------:R-:W-:Y:S01]  /*546b0*/  ISETP.LT.AND P5, PT, R245, UR6, !P2 ;  /* 0x00000006f5007c0c */ /* 0x000fe2000d7a1270 */
[----:B------:R3:W-:Y:S01]  /*546c0*/  @P3 STG.E desc[UR8][R12.64], R27 ;  /* 0x0000001b0c003986 */ /* 0x0007e2000c101908 */
[----:B------:R-:W-:Y:S01]  /*546d0*/  ISETP.LT.AND P3, PT, R244, UR10, !P2 ;  /* 0x0000000af4007c0c */ /* 0x000fe2000d761270 */
        /* <DEDUP_REMOVED lines=8> */
[----:B---3--:R-:W-:Y:S01]  /*54760*/  IADD3 R13, R21, UR4, RZ ;  /* 0x00000004150d7c10 */ /* 0x008fe2000fffe0ff */
[----:B------:R-:W-:-:S02]  /*54770*/  ULDC UR4, c[0x0][0x22c] ;  /* 0x00008b0000047ab9 */ /* 0x000fc40000000800 */
[----:B------:R-:W-:Y:S01]  /*54780*/  IMAD.WIDE R8, R21, 0x4, R220 ;  /* 0x0000000415087825 */ /* 0x000fe200078e02dc */
        /* <DEDUP_REMOVED lines=12> */
[----:B------:R-:W-:Y:S01]  /*54850*/  ULDC UR6, c[0x0][0x228] ;  /* 0x00008a0000067ab9 */ /* 0x000fe20000000800 */
[C---:B----4-:R-:W-:Y:S01]  /*54860*/  IADD3 R15, R13.reuse, UR4, RZ ;  /* 0x000000040d0f7c10 */ /* 0x050fe2000fffe0ff */
[----:B------:R4:W-:Y:S01]  /*54870*/  @P6 STG.E desc[UR8][R10.64], R32 ;  /* 0x000000200a006986 */ /* 0x0009e2000c101908 */
[----:B-1----:R-:W-:Y:S01]  /*54880*/  IMAD.WIDE R4, R13, 0x4, R232 ;  /* 0x000000040d047825 */ /* 0x002fe200078e02e8 */
[----:B------:R-:W-:Y:S01]  /*54890*/  ISETP.LT.AND P6, PT, R247, UR12, !P1 ;  /* 0x0000000cf7007c0c */ /* 0x000fe2000cfc1270 */
[----:B------:R-:W-:Y:S01]  /*548a0*/  ULDC UR4, c[0x0][0x22c] ;  /* 0x00008b0000047ab9 */ /* 0x000fe20000000800 */
[----:B------:R-:W-:Y:S01]  /*548b0*/  ULDC UR10, c[0x0][0x228] ;  /* 0x00008a00000a7ab9 */ /* 0x000fe20000000800 */
[C---:B--2---:R-:W-:Y:S01]  /*548c0*/  IMAD.WIDE R6, R13.reuse, 0x4, R222 ;  /* 0x000000040d067825 */ /* 0x044fe200078e02de */
[----:B------:R-:W-:Y:S01]  /*548d0*/  ISETP.GE.AND P0, PT, R0, UR4, PT ;  /* 0x0000000400007c0c */ /* 0x000fe2000bf06270 */
[----:B------:R-:W-:Y:S01]  /*548e0*/  ULDC UR4, c[0x0][0x228] ;  /* 0x00008a0000047ab9 */ /* 0x000fe20000000800 */
[----:B------:R-:W1:Y:S01]  /*548f0*/  LDS.128 R20, [R191] ;  /* 0x00000000bf147984 */ /* 0x000e620000000c00 */
[----:B---3--:R-:W-:Y:S01]  /*54900*/  IMAD.WIDE R8, R13, 0x4, R220 ;  /* 0x000000040d087825 */ /* 0x008fe200078e02dc */
[----:B------:R-:W-:-:S02]  /*54910*/  ULDC UR12, c[0x0][0x228] ;  /* 0x00008a00000c7ab9 */ /* 0x000fc40000000800 */
[----:B------:R2:W-:Y:S01]  /*54920*/  @P4 STG.E desc[UR8][R4.64], R28 ;  /* 0x0000001c04004986 */ /* 0x0005e2000c101908 */
[----:B------:R-:W-:Y:S01]  /*54930*/  ISETP.LT.AND P4, PT, R246, UR4, !P1 ;  /* 0x00000004f6007c0c */ /* 0x000fe2000cf81270 */
[----:B----4-:R-:W-:Y:S01]  /*54940*/  IMAD.WIDE R10, R15, 0x4, R2 ;  /* 0x000000040f0a7825 */ /* 0x010fe200078e0202 */
[----:B------:R-:W-:Y:S01]  /*54950*/  ULDC UR4, c[0x0][0x248] ;  /* 0x0000920000047ab9 */ /* 0x000fe20000000800 */
[----:B------:R3:W-:Y:S01]  /*54960*/  @P5 STG.E desc[UR8][R6.64], R16 ;  /* 0x0000001006005986 */ /* 0x0007e2000c101908 */
[----:B------:R-:W-:Y:S01]  /*54970*/  ISETP.LT.AND P5, PT, R245, UR6, !P1 ;  /* 0x00000006f5007c0c */ /* 0x000fe2000cfa1270 */
[----:B------:R-:W-:Y:S01]  /*54980*/  VIADD R0, R252, 0x54 ;  /* 0x00000054fc007836 */ /* 0x000fe20000000000 */
[C---:B------:R-:W-:Y:S01]  /*54990*/  IADD3 R13, R15.reuse, UR4, RZ ;  /* 0x000000040f0d7c10 */ /* 0x040fe2000fffe0ff */
[----:B------:R4:W-:Y:S01]  /*549a0*/  @P3 STG.E desc[UR8][R8.64], R52 ;  /* 0x0000003408003986 */ /* 0x0009e2000c101908 */
[----:B------:R-:W-:Y:S01]  /*549b0*/  ISETP.LT.AND P3, PT, R244, UR10, !P1 ;  /* 0x0000000af4007c0c */ /* 0x000fe2000cf61270 */
[----:B------:R-:W-:Y:S01]  /*549c0*/  ULDC UR4, c[0x0][0x22c] ;  /* 0x00008b0000047ab9 */ /* 0x000fe20000000800 */
[----:B------:R-:W-:Y:S01]  /*549d0*/  ULDC UR6, c[0x0][0x228] ;  /* 0x00008a0000067ab9 */ /* 0x000fe20000000800 */
[----:B------:R4:W-:Y:S01]  /*549e0*/  @P6 STG.E desc[UR8][R10.64], R48 ;  /* 0x000000300a006986 */ /* 0x0009e2000c101908 */
[----:B--2---:R-:W-:Y:S01]  /*549f0*/  IMAD.WIDE R4, R15, 0x4, R232 ;  /* 0x000000040f047825 */ /* 0x004fe200078e02e8 */
[----:B------:R-:W-:Y:S01]  /*54a00*/  ISETP.LT.AND P6, PT, R247, UR12, !P2 ;  /* 0x0000000cf7007c0c */ /* 0x000fe2000d7c1270 */
[----:B------:R-:W-:Y:S01]  /*54a10*/  ULDC UR10, c[0x0][0x228] ;  /* 0x00008a00000a7ab9 */ /* 0x000fe20000000800 */
[----:B------:R-:W2:Y:S01]  /*54a20*/  LDL.LU R191, [R1+0x15dc] ;  /* 0x0015dc0001bf7983 */ /* 0x000ea20000300800 */
[----:B---3--:R-:W-:Y:S01]  /*54a30*/  IMAD.WIDE R6, R15, 0x4, R222 ;  /* 0x000000040f067825 */ /* 0x008fe200078e02de */
[----:B------:R-:W-:Y:S01]  /*54a40*/  ISETP.GE.AND P1, PT, R0, UR4, PT ;  /* 0x0000000400007c0c */ /* 0x000fe2000bf26270 */
[----:B------:R-:W-:-:S02]  /*54a50*/  ULDC UR4, c[0x0][0x228] ;  /* 0x00008a0000047ab9 */ /* 0x000fc40000000800 */
[----:B----4-:R-:W-:Y:S01]  /*54a60*/  IMAD.WIDE R8, R15, 0x4, R220 ;  /* 0x000000040f087825 */ /* 0x010fe200078e02dc */
[----:B------:R3:W-:Y:S01]  /*54a70*/  @P4 STG.E desc[UR8][R4.64], R76 ;  /* 0x0000004c04004986 */ /* 0x0007e2000c101908 */
[----:B------:R-:W-:Y:S01]  /*54a80*/  ISETP.LT.AND P4, PT, R246, UR4, !P2 ;  /* 0x00000004f6007c0c */ /* 0x000fe2000d781270 */
[----:B------:R-:W-:Y:S01]  /*54a90*/  ULDC UR4, c[0x0][0x248] ;  /* 0x0000920000047ab9 */ /* 0x000fe20000000800 */
[----:B------:R-:W-:Y:S01]  /*54aa0*/  IMAD.WIDE R10, R13, 0x4, R2 ;  /* 0x000000040d0a7825 */ /* 0x000fe200078e0202 */
[----:B------:R4:W-:Y:S01]  /*54ab0*/  @P5 STG.E desc[UR8][R6.64], R68 ;  /* 0x0000004406005986 */ /* 0x0009e2000c101908 */
[----:B------:R-:W-:Y:S01]  /*54ac0*/  ISETP.LT.AND P5, PT, R245, UR6, !P2 ;  /* 0x00000006f5007c0c */ /* 0x000fe2000d7a1270 */
[----:B------:R-:W-:Y:S01]  /*54ad0*/  ULDC UR12, c[0x0][0x228] ;  /* 0x00008a00000c7ab9 */ /* 0x000fe20000000800 */
[----:B------:R-:W-:Y:S01]  /*54ae0*/  VIADD R0, R252, 0x55 ;  /* 0x00000055fc007836 */ /* 0x000fe20000000000 */
[----:B------:R1:W-:Y:S01]  /*54af0*/  @P3 STG.E desc[UR8][R8.64], R72 ;  /* 0x0000004808003986 */ /* 0x0003e2000c101908 */
[----:B------:R-:W-:Y:S01]  /*54b00*/  ISETP.LT.AND P3, PT, R244, UR10, !P2 ;  /* 0x0000000af4007c0c */ /* 0x000fe2000d761270 */
[----:B------:R-:W-:Y:S01]  /*54b10*/  ULDC UR6, c[0x0][0x228] ;  /* 0x00008a0000067ab9 */ /* 0x000fe20000000800 */
[C---:B------:R-:W-:Y:S01]  /*54b20*/  IADD3 R15, R13.reuse, UR4, RZ ;  /* 0x000000040d0f7c10 */ /* 0x040fe2000fffe0ff */
[----:B------:R1:W-:Y:S01]  /*54b30*/  @P6 STG.E desc[UR8][R10.64], R33 ;  /* 0x000000210a006986 */ /* 0x0003e2000c101908 */
[----:B---3--:R-:W-:Y:S01]  /*54b40*/  IMAD.WIDE R4, R13, 0x4, R232 ;  /* 0x000000040d047825 */ /* 0x008fe200078e02e8 */
[----:B------:R-:W-:Y:S01]  /*54b50*/  ISETP.LT.AND P6, PT, R247, UR12, !P0 ;  /* 0x0000000cf7007c0c */ /* 0x000fe2000c7c1270 */
[----:B------:R-:W-:Y:S01]  /*54b60*/  ULDC UR4, c[0x0][0x22c] ;  /* 0x00008b0000047ab9 */ /* 0x000fe20000000800 */
[----:B------:R-:W-:Y:S01]  /*54b70*/  ULDC UR10, c[0x0][0x228] ;  /* 0x00008a00000a7ab9 */ /* 0x000fe20000000800 */
[----:B----4-:R-:W-:Y:S01]  /*54b80*/  IMAD.WIDE R6, R13, 0x4, R222 ;  /* 0x000000040d067825 */ /* 0x010fe200078e02de */
[----:B------:R-:W-:Y:S01]  /*54b90*/  ISETP.GE.AND P2, PT, R0, UR4, PT ;  /* 0x0000000400007c0c */ /* 0x000fe2000bf46270 */
[----:B------:R-:W-:-:S02]  /*54ba0*/  ULDC UR4, c[0x0][0x228] ;  /* 0x00008a0000047ab9 */ /* 0x000fc40000000800 */
[----:B-1----:R-:W-:Y:S01]  /*54bb0*/  IMAD.WIDE R8, R13, 0x4, R220 ;  /* 0x000000040d087825 */ /* 0x002fe200078e02dc */
        /* <DEDUP_REMOVED lines=13> */
[----:B-1----:R-:W-:Y:S01]  /*54c90*/  IMAD.WIDE R4, R15, 0x4, R232 ;  /* 0x000000040f047825 */ /* 0x002fe200078e02e8 */
[----:B------:R-:W-:Y:S01]  /*54ca0*/  ISETP.LT.AND P6, PT, R247, UR12, !P1 ;  /* 0x0000000cf7007c0c */ /* 0x000fe2000cfc1270 */
[----:B------:R-:W-:Y:S01]  /*54cb0*/  ULDC UR4, c[0x0][0x22c] ;  /* 0x00008b0000047ab9 */ /* 0x000fe20000000800 */
[----:B------:R-:W-:Y:S01]  /*54cc0*/  ULDC UR10, c[0x0][0x228] ;  /* 0x00008a00000a7ab9 */ /* 0x000fe20000000800 */
        /* <DEDUP_REMOVED lines=259> */
[----:B--2---:R-:W-:Y:S01]  /*55d00*/  IMAD.WIDE R10, R13, 0x4, R2 ;  /* 0x000000040d0a7825 */ /* 0x004fe200078e0202 */
        /* <DEDUP_REMOVED lines=13> */
[----:B--2---:R-:W-:Y:S01]  /*55de0*/  IMAD.WIDE R6, R13, 0x4, R222 ;  /* 0x000000040d067825 */ /* 0x004fe200078e02de */
[----:B------:R-:W-:Y:S01]  /*55df0*/  ISETP.GE.AND P1, PT, R0, UR4, PT ;  /* 0x0000000400007c0c */ /* 0x000fe2000bf26270 */
[----:B------:R-:W-:-:S02]  /*55e00*/  ULDC UR4, c[0x0][0x228] ;  /* 0x00008a0000047ab9 */ /* 0x000fc40000000800 */
[----:B---3--:R-:W-:Y:S01]  /*55e10*/  IMAD.WIDE R8, R13, 0x4, R220 ;  /* 0x000000040d087825 */ /* 0x008fe200078e02dc */
[----:B------:R1:W-:Y:S01]  /*55e20*/  @P4 STG.E desc[UR8][R4.64], R92 ;  /* 0x0000005c04004986 */ /* 0x0003e2000c101908 */
[----:B------:R-:W-:Y:S01]  /*55e30*/  ISETP.LT.AND P4, PT, R246, UR4, !P2 ;  /* 0x00000004f6007c0c */ /* 0x000fe2000d781270 */
[----:B------:R-:W-:Y:S01]  /*55e40*/  ULDC UR4, c[0x0][0x248] ;  /* 0x0000920000047ab9 */ /* 0x000fe20000000800 */
[----:B----4-:R-:W-:Y:S01]  /*55e50*/  IMAD.WIDE R10, R15, 0x4, R2 ;  /* 0x000000040f0a7825 */ /* 0x010fe200078e0202 */
        /* <DEDUP_REMOVED lines=196> */
[----:B-1----:R-:W-:Y:S01]  /*56aa0*/  IMAD.WIDE R4, R13, 0x4, R232 ;  /* 0x000000040d047825 */ /* 0x002fe200078e02e8 */
[----:B------:R1:W-:Y:S01]  /*56ab0*/  @P6 STG.E desc[UR8][R10.64], R129 ;  /* 0x000000810a006986 */ /* 0x0003e2000c101908 */
[----:B------:R-:W-:Y:S01]  /*56ac0*/  ISETP.LT.AND P6, PT, R247, UR12, !P0 ;  /* 0x0000000cf7007c0c */ /* 0x000fe2000c7c1270 */
[----:B------:R-:W-:Y:S01]  /*56ad0*/  ULDC UR10, c[0x0][0x228] ;  /* 0x00008a00000a7ab9 */ /* 0x000fe20000000800 */
[C---:B--2---:R-:W-:Y:S01]  /*56ae0*/  IMAD.WIDE R6, R13.reuse, 0x4, R222 ;  /* 0x000000040d067825 */ /* 0x044fe200078e02de */
[----:B------:R-:W-:Y:S01]  /*56af0*/  IADD3 R15, R13, UR4, RZ ;  /* 0x000000040d0f7c10 */ /* 0x000fe2000fffe0ff */
[----:B------:R-:W-:-:S02]  /*56b00*/  ULDC UR4, c[0x0][0x22c] ;  /* 0x00008b0000047ab9 */ /* 0x000fc40000000800 */
[----:B---3--:R-:W-:Y:S01]  /*56b10*/  IMAD.WIDE R8, R13, 0x4, R220 ;  /* 0x000000040d087825 */ /* 0x008fe200078e02dc */
[----:B------:R-:W-:Y:S01]  /*56b20*/  ISETP.GE.AND P2, PT, R0, UR4, PT ;  /* 0x0000000400007c0c */ /* 0x000fe2000bf46270 */
[----:B------:R2:W-:Y:S01]  /*56b30*/  @P4 STG.E desc[UR8][R4.64], R125 ;  /* 0x0000007d04004986 */ /* 0x0005e2000c101908 */
[----:B------:R-:W-:Y:S01]  /*56b40*/  ULDC UR4, c[0x0][0x228] ;  /* 0x00008a0000047ab9 */ /* 0x000fe20000000800 */
[----:B------:R-:W-:Y:S02]  /*56b50*/  ULDC UR12, c[0x0][0x228] ;  /* 0x00008a00000c7ab9 */ /* 0x000fe40000000800 */
[----:B------:R3:W-:Y:S01]  /*56b60*/  @P5 STG.E desc[UR8][R6.64], R121 ;  /* 0x0000007906005986 */ /* 0x0007e2000c101908 */
[----:B-1----:R-:W-:Y:S01]  /*56b70*/  IMAD.WIDE R10, R15, 0x4, R2 ;  /* 0x000000040f0a7825 */ /* 0x002fe200078e0202 */
[----:B------:R-:W-:Y:S01]  /*56b80*/  ISETP.LT.AND P5, PT, R245, UR6, !P0 ;  /* 0x00000006f5007c0c */ /* 0x000fe2000c7a1270 */
[----:B------:R-:W-:Y:S01]  /*56b90*/  ULDC UR6, c[0x0][0x228] ;  /* 0x00008a0000067ab9 */ /* 0x000fe20000000800 */
[----:B------:R1:W-:Y:S01]  /*56ba0*/  @P3 STG.E desc[UR8][R8.64], R149 ;  /* 0x0000009508003986 */ /* 0x0003e2000c101908 */
[----:B------:R-:W-:Y:S01]  /*56bb0*/  ISETP.LT.AND P3, PT, R246, UR4, !P0 ;  /* 0x00000004f6007c0c */ /* 0x000fe2000c761270 */
[----:B------:R-:W-:Y:S01]  /*56bc0*/  ULDC UR4, c[0x0][0x248] ;  /* 0x0000920000047ab9 */ /* 0x000fe20000000800 */
[----:B------:R-:W-:Y:S01]  /*56bd0*/  ISETP.LT.AND P0, PT, R244, UR10, !P0 ;  /* 0x0000000af4007c0c */ /* 0x000fe2000c701270 */
[----:B------:R4:W-:Y:S01]  /*56be0*/  @P6 STG.E desc[UR8][R10.64], R145 ;  /* 0x000000910a006986 */ /* 0x0009e2000c101908 */
[----:B------:R-:W-:Y:S01]  /*56bf0*/  ISETP.LT.AND P6, PT, R247, UR12, !P1 ;  /* 0x0000000cf7007c0c */ /* 0x000fe2000cfc1270 */
[----:B------:R-:W-:-:S02]  /*56c00*/  VIADD R0, R252, 0x6e ;  /* 0x0000006efc007836 */ /* 0x000fc40000000000 */
[C---:B--2---:R-:W-:Y:S01]  /*56c10*/  IMAD.WIDE R4, R15.reuse, 0x4, R232 ;  /* 0x000000040f047825 */ /* 0x044fe200078e02e8 */
[C---:B------:R-:W-:Y:S01]  /*56c20*/  IADD3 R13, R15.reuse, UR4, RZ ;  /* 0x000000040f0d7c10 */ /* 0x040fe2000fffe0ff */
[----:B------:R-:W-:Y:S01]  /*56c30*/  ULDC UR4, c[0x0][0x22c] ;  /* 0x00008b0000047ab9 */ /* 0x000fe20000000800 */
[----:B------:R-:W-:Y:S01]  /*56c40*/  ULDC UR10, c[0x0][0x228] ;  /* 0x00008a00000a7ab9 */ /* 0x000fe20000000800 */
[----:B---3--:R-:W-:Y:S01]  /*56c50*/  IMAD.WIDE R6, R15, 0x4, R222 ;  /* 0x000000040f067825 */ /* 0x008fe200078e02de */
[----:B------:R-:W-:-:S03]  /*56c60*/  ISETP.GE.AND P4, PT, R0, UR4, PT ;  /* 0x0000000400007c0c */ /* 0x000fc6000bf86270 */
[----:B-1----:R-:W-:Y:S01]  /*56c70*/  IMAD.WIDE R8, R15, 0x4, R220 ;  /* 0x000000040f087825 */ /* 0x002fe200078e02dc */
[----:B------:R1:W-:Y:S01]  /*56c80*/  @P3 STG.E desc[UR8][R4.64], R173 ;  /* 0x000000ad04003986 */ /* 0x0003e2000c101908 */
[----:B------:R-:W-:Y:S01]  /*56c90*/  ULDC UR4, c[0x0][0x228] ;  /* 0x00008a0000047ab9 */ /* 0x000fe20000000800 */
[----:B------:R-:W-:Y:S01]  /*56ca0*/  ULDC UR12, c[0x0][0x228] ;  /* 0x00008a00000c7ab9 */ /* 0x000fe20000000800 */
[----:B----4-:R-:W-:Y:S01]  /*56cb0*/  IMAD.WIDE R10, R13, 0x4, R2 ;  /* 0x000000040d0a7825 */ /* 0x010fe200078e0202 */
[----:B------:R2:W-:Y:S01]  /*56cc0*/  @P5 STG.E desc[UR8][R6.64], R157 ;  /* 0x0000009d06005986 */ /* 0x0005e2000c101908 */
[----:B------:R-:W-:Y:S01]  /*56cd0*/  ISETP.LT.AND P5, PT, R245, UR6, !P1 ;  /* 0x00000006f5007c0c */ /* 0x000fe2000cfa1270 */
[----:B------:R-:W-:Y:S02]  /*56ce0*/  ULDC UR6, c[0x0][0x228] ;  /* 0x00008a0000067ab9 */ /* 0x000fe40000000800 */
[----:B------:R3:W-:Y:S01]  /*56cf0*/  @P0 STG.E desc[UR8][R8.64], R161 ;  /* 0x000000a108000986 */ /* 0x0007e2000c101908 */
[----:B------:R-:W-:Y:S01]  /*56d00*/  ISETP.LT.AND P0, PT, R246, UR4, !P1 ;  /* 0x00000004f6007c0c */ /* 0x000fe2000cf01270 */
[----:B------:R-:W-:Y:S01]  /*56d10*/  ULDC UR4, c[0x0][0x248] ;  /* 0x0000920000047ab9 */ /* 0x000fe20000000800 */
[----:B------:R-:W-:Y:S01]  /*56d20*/  ISETP.LT.AND P1, PT, R244, UR10, !P1 ;  /* 0x0000000af4007c0c */ /* 0x000fe2000cf21270 */
[----:B------:R4:W-:Y:S01]  /*56d30*/  @P6 STG.E desc[UR8][R10.64], R130 ;  /* 0x000000820a006986 */ /* 0x0009e2000c101908 */
[----:B------:R-:W-:Y:S01]  /*56d40*/  ISETP.LT.AND P6, PT, R247, UR12, !P2 ;  /* 0x0000000cf7007c0c */ /* 0x000fe2000d7c1270 */
[----:B------:R-:W-:Y:S01]  /*56d50*/  VIADD R0, R252, 0x6f ;  /* 0x0000006ffc007836 */ /* 0x000fe20000000000 */
[C---:B------:R-:W-:Y:S01]  /*56d60*/  IADD3 R15, R13.reuse, UR4, RZ ;  /* 0x000000040d0f7c10 */ /* 0x040fe2000fffe0ff */
[----:B-1----:R-:W-:Y:S01]  /*56d70*/  IMAD.WIDE R4, R13, 0x4, R232 ;  /* 0x000000040d047825 */ /* 0x002fe200078e02e8 */
[----:B------:R-:W-:Y:S01]  /*56d80*/  ULDC UR4, c[0x0][0x22c] ;  /* 0x00008b0000047ab9 */ /* 0x000fe20000000800 */
[----:B------:R-:W-:-:S02]  /*56d90*/  ULDC UR10, c[0x0][0x228] ;  /* 0x00008a00000a7ab9 */ /* 0x000fc40000000800 */
[----:B--2---:R-:W-:Y:S01]  /*56da0*/  IMAD.WIDE R6, R13, 0x4, R222 ;  /* 0x000000040d067825 */ /* 0x004fe200078e02de */
[----:B------:R-:W-:-:S03]  /*56db0*/  ISETP.GE.AND P3, PT, R0, UR4, PT ;  /* 0x0000000400007c0c */ /* 0x000fc6000bf66270 */
[----:B---3--:R-:W-:Y:S01]  /*56dc0*/  IMAD.WIDE R8, R13, 0x4, R220 ;  /* 0x000000040d087825 */ /* 0x008fe200078e02dc */
        /* <DEDUP_REMOVED lines=25> */
[----:B------:R2:W-:Y:S04]  /*56f60*/  @P5 STG.E desc[UR8][R6.64], R158 ;  /* 0x0000009e06005986 */ /* 0x0005e8000c101908 */
[----:B------:R3:W-:Y:S01]  /*56f70*/  @P0 STG.E desc[UR8][R8.64], R162 ;  /* 0x000000a208000986 */ /* 0x0007e2000c101908 */
[----:B------:R-:W-:Y:S01]  /*56f80*/  ISETP.LT.AND P0, PT, R246, UR4, !P4 ;  /* 0x00000004f6007c0c */ /* 0x000fe2000e701270 */
[----:B------:R-:W-:Y:S01]  /*56f90*/  VIADD R0, R252, 0x71 ;  /* 0x00000071fc007836 */ /* 0x000fe20000000000 */
[----:B------:R-:W-:Y:S01]  /*56fa0*/  ULDC UR4, c[0x0][0x248] ;  /* 0x0000920000047ab9 */ /* 0x000fe20000000800 */
[----:B------:R4:W-:Y:S01]  /*56fb0*/  @P6 STG.E desc[UR8][R10.64], R131 ;  /* 0x000000830a006986 */ /* 0x0009e2000c101908 */
[----:B------:R-:W-:Y:S01]  /*56fc0*/  ISETP.LT.AND P6, PT, R245, UR6, !P4 ;  /* 0x00000006f5007c0c */ /* 0x000fe2000e7c1270 */
[----:B------:R-:W-:Y:S01]  /*56fd0*/  ULDC UR6, c[0x0][0x228] ;  /* 0x00008a0000067ab9 */ /* 0x000fe20000000800 */
[----:B------:R-:W-:Y:S01]  /*56fe0*/  ISETP.LT.AND P4, PT, R244, UR10, !P4 ;  /* 0x0000000af4007c0c */ /* 0x000fe2000e781270 */
[----:B-1----:R-:W-:Y:S01]  /*56ff0*/  IMAD.WIDE R4, R13, 0x4, R232 ;  /* 0x000000040d047825 */ /* 0x002fe200078e02e8 */
[----:B------:R-:W-:Y:S01]  /*57000*/  ISETP.LT.AND P5, PT, R247, UR6, !P3 ;  /* 0x00000006f7007c0c */ /* 0x000fe2000dfa1270 */
[----:B------:R-:W-:-:S02]  /*57010*/  ULDC UR6, c[0x0][0x22c] ;  /* 0x00008b0000067ab9 */ /* 0x000fc40000000800 */
[C---:B--2---:R-:W-:Y:S01]  /*57020*/  IMAD.WIDE R6, R13.reuse, 0x4, R222 ;  /* 0x000000040d067825 */ /* 0x044fe200078e02de */
[C---:B------:R-:W-:Y:S01]  /*57030*/  IADD3 R15, R13.reuse, UR4, RZ ;  /* 0x000000040d0f7c10 */ /* 0x040fe2000fffe0ff */
[----:B------:R-:W-:Y:S02]  /*57040*/  ULDC UR4, c[0x0][0x228] ;  /* 0x00008a0000047ab9 */ /* 0x000fe40000000800 */
[----:B---3--:R-:W-:Y:S01]  /*57050*/  IMAD.WIDE R8, R13, 0x4, R220 ;  /* 0x000000040d087825 */ /* 0x008fe200078e02dc */
[----:B------:R-:W-:Y:S01]  /*57060*/  ISETP.GE.AND P1, PT, R0, UR6, PT ;  /* 0x0000000600007c0c */ /* 0x000fe2000bf26270 */
[----:B------:R1:W-:Y:S01]  /*57070*/  @P0 STG.E desc[UR8][R4.64], R127 ;  /* 0x0000007f04000986 */ /* 0x0003e2000c101908 */
[----:B------:R-:W-:Y:S01]  /*57080*/  ISETP.LT.AND P0, PT, R246, UR4, !P3 ;  /* 0x00000004f6007c0c */ /* 0x000fe2000df01270 */
[----:B------:R-:W-:Y:S01]  /*57090*/  ULDC UR6, c[0x0][0x228] ;  /* 0x00008a0000067ab9 */ /* 0x000fe20000000800 */
[----:B------:R-:W-:Y:S01]  /*570a0*/  ULDC UR10, c[0x0][0x228] ;  /* 0x00008a00000a7ab9 */ /* 0x000fe20000000800 */
[----:B------:R2:W-:Y:S01]  /*570b0*/  @P6 STG.E desc[UR8][R6.64], R123 ;  /* 0x0000007b06006986 */ /* 0x0005e2000c101908 */
[----:B----4-:R-:W-:Y:S01]  /*570c0*/  IMAD.WIDE R10, R15, 0x4, R2 ;  /* 0x000000040f0a7825 */ /* 0x010fe200078e0202 */
[----:B------:R-:W-:-:S02]  /*570d0*/  ULDC UR4, c[0x0][0x248] ;  /* 0x0000920000047ab9 */ /* 0x000fc40000000800 */
[----:B------:R3:W-:Y:S01]  /*570e0*/  @P4 STG.E desc[UR8][R8.64], R151 ;  /* 0x0000009708004986 */ /* 0x0007e2000c101908 */
[----:B------:R-:W-:Y:S01]  /*570f0*/  ISETP.LT.AND P4, PT, R245, UR6, !P3 ;  /* 0x00000006f5007c0c */ /* 0x000fe2000df81270 */
[C---:B-1----:R-:W-:Y:S01]  /*57100*/  IMAD.WIDE R4, R15.reuse, 0x4, R232 ;  /* 0x000000040f047825 */ /* 0x042fe200078e02e8 */
[----:B------:R-:W-:Y:S02]  /*57110*/  ISETP.LT.AND P3, PT, R244, UR10, !P3 ;  /* 0x0000000af4007c0c */ /* 0x000fe4000df61270 */
[----:B------:R-:W-:Y:S01]  /*57120*/  IADD3 R0, R252, 0x72, RZ ;  /* 0x00000072fc007810 */ /* 0x000fe20007ffe0ff */
[C---:B--2---:R-:W-:Y:S01]  /*57130*/  IMAD.WIDE R6, R15.reuse, 0x4, R222 ;  /* 0x000000040f067825 */ /* 0x044fe200078e02de */
[----:B------:R1:W-:Y:S03]  /*57140*/  @P5 STG.E desc[UR8][R10.64], R147 ;  /* 0x000000930a005986 */ /* 0x0003e6000c101908 */
[C---:B------:R-:W-:Y:S01]  /*57150*/  VIADD R17, R15.reuse, UR4 ;  /* 0x000000040f117c36 */ /* 0x040fe20008000000 */
[----:B------:R-:W-:Y:S01]  /*57160*/  ULDC UR4, c[0x0][0x22c] ;  /* 0x00008b0000047ab9 */ /* 0x000fe20000000800 */
[----:B---3--:R-:W-:Y:S01]  /*57170*/  IMAD.WIDE R8, R15, 0x4, R220 ;  /* 0x000000040f087825 */ /* 0x008fe200078e02dc */
[----:B------:R2:W-:Y:S01]  /*57180*/  @P0 STG.E desc[UR8][R4.64], R175 ;  /* 0x000000af04000986 */ /* 0x0005e2000c101908 */
[----:B------:R-:W-:Y:S01]  /*57190*/  ISETP.LT.AND P5, PT, R247, UR12, !P2 ;  /* 0x0000000cf7007c0c */ /* 0x000fe2000d7a1270 */
[----:B------:R-:W-:Y:S01]  /*571a0*/  ULDC UR6, c[0x0][0x228] ;  /* 0x00008a0000067ab9 */ /* 0x000fe20000000800 */
[----:B------:R-:W-:Y:S01]  /*571b0*/  ISETP.GE.AND P0, PT, R0, UR4, PT ;  /* 0x0000000400007c0c */ /* 0x000fe2000bf06270 */
[----:B------:R3:W-:Y:S01]  /*571c0*/  @P4 STG.E desc[UR8][R6.64], R159 ;  /* 0x0000009f06004986 */ /* 0x0007e2000c101908 */
[----:B------:R-:W-:Y:S01]  /*571d0*/  ISETP.LT.AND P6, PT, R246, UR14, !P2 ;  /* 0x0000000ef6007c0c */ /* 0x000fe2000d7c1270 */
[----:B------:R-:W-:Y:S01]  /*571e0*/  ULDC UR4, c[0x0][0x228] ;  /* 0x00008a0000047ab9 */ /* 0x000fe20000000800 */
[----:B-1----:R-:W-:Y:S01]  /*571f0*/  IMAD.WIDE R10, R17, 0x4, R2 ;  /* 0x00000004110a7825 */ /* 0x002fe200078e0202 */
[----:B------:R1:W-:Y:S01]  /*57200*/  @P3 STG.E desc[UR8][R8.64], R163 ;  /* 0x000000a308003986 */ /* 0x0003e2000c101908 */
[----:B------:R-:W-:Y:S01]  /*57210*/  ISETP.LT.AND P3, PT, R245, UR4, !P2 ;  /* 0x00000004f5007c0c */ /* 0x000fe2000d761270 */
[----:B------:R-:W-:Y:S01]  /*57220*/  ULDC UR10, c[0x0][0x228] ;  /* 0x00008a00000a7ab9 */ /* 0x000fe20000000800 */
[----:B------:R-:W-:Y:S01]  /*57230*/  IMAD.WIDE R12, R17, 0x4, R232 ;  /* 0x00000004110c7825 */ /* 0x000fe200078e02e8 */
[----:B------:R-:W-:Y:S01]  /*57240*/  ISETP.LT.AND P2, PT, R244, UR6, !P2 ;  /* 0x00000006f4007c0c */ /* 0x000fe2000d741270 */
[----:B------:R-:W-:-:S02]  /*57250*/  ULDC UR12, c[0x0][0x228] ;  /* 0x00008a00000c7ab9 */ /* 0x000fc40000000800 */
[----:B--2---:R-:W-:Y:S01]  /*57260*/  IMAD.WIDE R4, R17, 0x4, R222 ;  /* 0x0000000411047825 */ /* 0x004fe200078e02de */
[----:B------:R2:W-:Y:S01]  /*57270*/  @P5 STG.E desc[UR8][R10.64], R152 ;  /* 0x000000980a005986 */ /* 0x0005e2000c101908 */
[----:B------:R-:W-:Y:S01]  /*57280*/  ULDC UR14, c[0x0][0x228] ;  /* 0x00008a00000e7ab9 */ /* 0x000fe20000000800 */
[----:B------:R-:W-:Y:S01]  /*57290*/  ISETP.LT.AND P4, PT, R247, UR10, !P1 ;  /* 0x0000000af7007c0c */ /* 0x000fe2000cf81270 */
[----:B------:R-:W-:Y:S01]  /*572a0*/  VIADD R0, R252, 0x73 ;  /* 0x00000073fc007836 */ /* 0x000fe20000000000 */
[----:B------:R4:W-:Y:S01]  /*572b0*/  @P6 STG.E desc[UR8][R12.64], R180 ;  /* 0x000000b40c006986 */ /* 0x0009e2000c101908 */
[----:B------:R-:W-:Y:S01]  /*572c0*/  ULDC UR4, c[0x0][0x248] ;  /* 0x0000920000047ab9 */ /* 0x000fe20000000800 */
[----:B------:R-:W-:Y:S01]  /*572d0*/  ISETP.LT.AND P5, PT, R246, UR12, !P1 ;  /* 0x0000000cf6007c0c */ /* 0x000fe2000cfa1270 */
[----:B------:R-:W-:Y:S01]  /*572e0*/  ULDC UR6, c[0x0][0x22c] ;  /* 0x00008b0000067ab9 */ /* 0x000fe20000000800 */
[----:B---3--:R-:W-:Y:S01]  /*572f0*/  IMAD.WIDE R6, R17, 0x4, R220 ;  /* 0x0000000411067825 */ /* 0x008fe200078e02dc */
[----:B------:R-:W-:Y:S01]  /*57300*/  ISETP.LT.AND P6, PT, R245, UR14, !P1 ;  /* 0x0000000ef5007c0c */ /* 0x000fe2000cfc1270 */
[----:B------:R3:W-:Y:S01]  /*57310*/  @P3 STG.E desc[UR8][R4.64], R184 ;  /* 0x000000b804003986 */ /* 0x0007e2000c101908 */
[----:B------:R-:W-:Y:S01]  /*57320*/  IADD3 R17, R17, UR4, RZ ;  /* 0x0000000411117c10 */ /* 0x000fe2000fffe0ff */
[----:B------:R-:W-:Y:S01]  /*57330*/  ULDC UR4, c[0x0][0x22c] ;  /* 0x00008b0000047ab9 */ /* 0x000fe20000000800 */
[----:B------:R-:W-:Y:S01]  /*57340*/  ISETP.GE.AND P3, PT, R0, UR6, PT ;  /* 0x0000000600007c0c */ /* 0x000fe2000bf66270 */
[----:B------:R-:W-:Y:S01]  /*57350*/  VIADD R0, R252, 0x74 ;  /* 0x00000074fc007836 */ /* 0x000fe20000000000 */
[----:B------:R-:W-:Y:S01]  /*57360*/  @P2 STG.E desc[UR8][R6.64], R192 ;  /* 0x000000c006002986 */ /* 0x000fe2000c101908 */
[C---:B-1----:R-:W-:Y:S01]  /*57370*/  IMAD.WIDE R8, R17.reuse, 0x4, R2 ;  /* 0x0000000411087825 */ /* 0x042fe200078e0202 */
[----:B------:R-:W-:Y:S01]  /*57380*/  ULDC UR6, c[0x0][0x228] ;  /* 0x00008a0000067ab9 */ /* 0x000fe20000000800 */
[----:B------:R-:W-:Y:S01]  /*57390*/  ULDC UR10, c[0x0][0x228] ;  /* 0x00008a00000a7ab9 */ /* 0x000fe20000000800 */
[----:B------:R-:W-:Y:S01]  /*573a0*/  ISETP.GE.AND P2, PT, R0, UR4, PT ;  /* 0x0000000400007c0c */ /* 0x000fe2000bf46270 */
[C---:B--2---:R-:W-:Y:S01]  /*573b0*/  IMAD.WIDE R10, R17.reuse, 0x4, R232 ;  /* 0x00000004110a7825 */ /* 0x044fe200078e02e8 */
[----:B------:R-:W-:Y:S01]  /*573c0*/  ULDC UR4, c[0x0][0x228] ;  /* 0x00008a0000047ab9 */ /* 0x000fe20000000800 */
[----:B------:R-:W-:Y:S01]  /*573d0*/  ULDC UR12, c[0x0][0x228] ;  /* 0x00008a00000c7ab9 */ /* 0x000fe20000000800 */
[----:B------:R-:W-:Y:S01]  /*573e0*/  ULDC UR14, c[0x0][0x228] ;  /* 0x00008a00000e7ab9 */ /* 0x000fe20000000800 */
[----:B----4-:R-:W-:Y:S01]  /*573f0*/  IMAD.WIDE R12, R17, 0x4, R222 ;  /* 0x00000004110c7825 */ /* 0x010fe200078e02de */
[----:B------:R-:W-:Y:S01]  /*57400*/  @P4 STG.E desc[UR8][R8.64], R176 ;  /* 0x000000b008004986 */ /* 0x000fe2000c101908 */
[----:B------:R-:W-:Y:S01]  /*57410*/  ISETP.LT.AND P1, PT, R244, UR4, !P1 ;  /* 0x00000004f4007c0c */ /* 0x000fe2000cf21270 */
[----:B------:R-:W-:Y:S01]  /*57420*/  ULDC UR4, c[0x0][0x248] ;  /* 0x0000920000047ab9 */ /* 0x000fe20000000800 */
[----:B------:R-:W-:Y:S01]  /*57430*/  ISETP.LT.AND P4, PT, R247, UR6, !P0 ;  /* 0x00000006f7007c0c */ /* 0x000fe2000c781270 */
[----:B------:R-:W-:Y:S01]  /*57440*/  @P5 STG.E desc[UR8][R10.64], R204 ;  /* 0x000000cc0a005986 */ /* 0x000fe2000c101908 */
[----:B------:R-:W-:Y:S01]  /*57450*/  ISETP.LT.AND P5, PT, R245, UR12, !P0 ;  /* 0x0000000cf5007c0c */ /* 0x000fe2000c7a1270 */
[C---:B---3--:R-:W-:Y:S01]  /*57460*/  IMAD.WIDE R4, R17.reuse, 0x4, R220 ;  /* 0x0000000411047825 */ /* 0x048fe200078e02dc */
[----:B------:R-:W-:Y:S01]  /*57470*/  ULDC UR6, c[0x0][0x228] ;  /* 0x00008a0000067ab9 */ /* 0x000fe20000000800 */
[----:B------:R1:W-:Y:S01]  /*57480*/  @P6 STG.E desc[UR8][R12.64], R200 ;  /* 0x000000c80c006986 */ /* 0x0003e2000c101908 */
[----:B------:R-:W-:Y:S01]  /*57490*/  ISETP.LT.AND P6, PT, R246, UR10, !P0 ;  /* 0x0000000af6007c0c */ /* 0x000fe2000c7c1270 */
[----:B------:R-:W-:Y:S01]  /*574a0*/  ULDC UR10, c[0x0][0x228] ;  /* 0x00008a00000a7ab9 */ /* 0x000fe20000000800 */
[----:B------:R-:W-:Y:S01]  /*574b0*/  ISETP.LT.AND P0, PT, R244, UR14, !P0 ;  /* 0x0000000ef4007c0c */ /* 0x000fe2000c701270 */
[----:B------:R-:W-:Y:S01]  /*574c0*/  ULDC UR12, c[0x0][0x228] ;  /* 0x00008a00000c7ab9 */ /* 0x000fe20000000800 */
[----:B------:R-:W-:Y:S01]  /*574d0*/  ULDC UR14, c[0x0][0x228] ;  /* 0x00008a00000e7ab9 */ /* 0x000fe20000000800 */
[----:B-1----:R-:W-:Y:S01]  /*574e0*/  IADD3 R13, R17, UR4, RZ ;  /* 0x00000004110d7c10 */ /* 0x002fe2000fffe0ff */
[----:B------:R-:W-:Y:S01]  /*574f0*/  ULDC UR4, c[0x0][0x248] ;  /* 0x0000920000047ab9 */ /* 0x000fe20000000800 */
[----:B------:R1:W-:Y:S03]  /*57500*/  @P1 STG.E desc[UR8][R4.64], R196 ;  /* 0x000000c404001986 */ /* 0x0003e6000c101908 */
[----:B------:R-:W-:Y:S01]  /*57510*/  IMAD.WIDE R6, R13, 0x4, R2 ;  /* 0x000000040d067825 */ /* 0x000fe200078e0202 */
[----:B------:R-:W-:-:S03]  /*57520*/  ISETP.LT.AND P1, PT, R247, UR16, !P3 ;  /* 0x00000010f7007c0c */ /* 0x000fc6000df21270 */
[C---:B------:R-:W-:Y:S01]  /*57530*/  IMAD.WIDE R8, R13.reuse, 0x4, R232 ;  /* 0x000000040d087825 */ /* 0x040fe200078e02e8 */
[----:B------:R2:W-:Y:S03]  /*57540*/  @P4 STG.E desc[UR8][R6.64], R153 ;  /* 0x0000009906004986 */ /* 0x0005e6000c101908 */
[C---:B------:R-:W-:Y:S02]  /*57550*/  VIADD R17, R13.reuse, UR4 ;  /* 0x000000040d117c36 */ /* 0x040fe40008000000 */
[C---:B------:R-:W-:Y:S01]  /*57560*/  IMAD.WIDE R10, R13.reuse, 0x4, R222 ;  /* 0x000000040d0a7825 */ /* 0x040fe200078e02de */
[----:B------:R3:W-:Y:S01]  /*57570*/  @P6 STG.E desc[UR8][R8.64], R181 ;  /* 0x000000b508006986 */ /* 0x0007e2000c101908 */
[----:B------:R-:W-:Y:S02]  /*57580*/  ULDC UR4, c[0x0][0x228] ;  /* 0x00008a0000047ab9 */ /* 0x000fe40000000800 */
[----:B------:R-:W-:Y:S01]  /*57590*/  IMAD.WIDE R12, R13, 0x4, R220 ;  /* 0x000000040d0c7825 */ /* 0x000fe200078e02dc */
[----:B------:R-:W-:Y:S01]  /*575a0*/  @P5 STG.E desc[UR8][R10.64], R185 ;  /* 0x000000b90a005986 */ /* 0x000fe2000c101908 */
[----:B------:R-:W-:Y:S01]  /*575b0*/  ISETP.LT.AND P4, PT, R245, UR6, !P3 ;  /* 0x00000006f5007c0c */ /* 0x000fe2000df81270 */
[----:B------:R-:W-:-:S02]  /*575c0*/  ULDC UR6, c[0x0][0x228] ;  /* 0x00008a0000067ab9 */ /* 0x000fc40000000800 */
[----:B------:R-:W-:Y:S01]  /*575d0*/  @P0 STG.E desc[UR8][R12.64], R193 ;  /* 0x000000c10c000986 */ /* 0x000fe2000c101908 */
[----:B------:R-:W-:Y:S01]  /*575e0*/  ISETP.LT.AND P0, PT, R246, UR4, !P3 ;  /* 0x00000004f6007c0c */ /* 0x000fe2000df01270 */
[----:B------:R-:W-:Y:S01]  /*575f0*/  IMAD.WIDE R14, R17, 0x4, R2 ;  /* 0x00000004110e7825 */ /* 0x000fe200078e0202 */
[----:B------:R-:W-:Y:S01]  /*57600*/  ISETP.LT.AND P3, PT, R244, UR10, !P3 ;  /* 0x0000000af4007c0c */ /* 0x000fe2000df61270 */
[----:B------:R-:W-:Y:S01]  /*57610*/  ULDC UR4, c[0x0][0x248] ;  /* 0x0000920000047ab9 */ /* 0x000fe20000000800 */
[----:B------:R-:W-:Y:S01]  /*57620*/  ISETP.LT.AND P5, PT, R247, UR12, !P2 ;  /* 0x0000000cf7007c0c */ /* 0x000fe2000d7a1270 */
[C---:B-1----:R-:W-:Y:S01]  /*57630*/  IMAD.WIDE R4, R17.reuse, 0x4, R232 ;  /* 0x0000000411047825 */ /* 0x042fe200078e02e8 */
[----:B------:R-:W-:Y:S01]  /*57640*/  ISETP.LT.AND P6, PT, R246, UR14, !P2 ;  /* 0x0000000ef6007c0c */ /* 0x000fe2000d7c1270 */
[----:B------:R1:W-:Y:S01]  /*57650*/  @P1 STG.E desc[UR8][R14.64], R177 ;  /* 0x000000b10e001986 */ /* 0x0003e2000c101908 */
[----:B------:R-:W-:Y:S01]  /*57660*/  IADD3 R0, R252, 0x75, RZ ;  /* 0x00000075fc007810 */ /* 0x000fe20007ffe0ff */
[----:B--2---:R-:W-:Y:S01]  /*57670*/  IMAD.WIDE R6, R17, 0x4, R222 ;  /* 0x0000000411067825 */ /* 0x004fe200078e02de */
[----:B------:R-:W-:Y:S01]  /*57680*/  ULDC UR10, c[0x0][0x228] ;  /* 0x00008a00000a7ab9 */ /* 0x000fe20000000800 */
[----:B------:R-:W-:-:S02]  /*57690*/  ULDC UR12, c[0x0][0x228] ;  /* 0x00008a00000c7ab9 */ /* 0x000fc40000000800 */
[C---:B---3--:R-:W-:Y:S01]  /*576a0*/  IMAD.WIDE R8, R17.reuse, 0x4, R220 ;  /* 0x0000000411087825 */ /* 0x048fe200078e02dc */
[----:B------:R2:W-:Y:S03]  /*576b0*/  @P0 STG.E desc[UR8][R4.64], R205 ;  /* 0x000000cd04000986 */ /* 0x0005e6000c101908 */
[----:B-1----:R-:W-:Y:S01]  /*576c0*/  VIADD R15, R17, UR4 ;  /* 0x00000004110f7c36 */ /* 0x002fe20008000000 */
[----:B------:R-:W-:Y:S01]  /*576d0*/  ISETP.GE.AND P1, PT, R0, UR13, PT ;  /* 0x0000000d00007c0c */ /* 0x000fe2000bf26270 */
[----:B------:R1:W-:Y:S01]  /*576e0*/  @P4 STG.E desc[UR8][R6.64], R201 ;  /* 0x000000c906004986 */ /* 0x0003e2000c101908 */
[----:B------:R-:W-:Y:S01]  /*576f0*/  ULDC UR4, c[0x0][0x228] ;  /* 0x00008a0000047ab9 */ /* 0x000fe20000000800 */
[C---:B------:R-:W-:Y:S01]  /*57700*/  IMAD.WIDE R10, R15.reuse, 0x4, R2 ;  /* 0x000000040f0a7825 */ /* 0x040fe200078e0202 */
[----:B------:R-:W-:Y:S01]  /*57710*/  ULDC UR13, c[0x0][0x228] ;  /* 0x00008a00000d7ab9 */ /* 0x000fe20000000800 */
[----:B------:R3:W-:Y:S02]  /*57720*/  @P3 STG.E desc[UR8][R8.64], R197 ;  /* 0x000000c508003986 */ /* 0x0007e4000c101908 */
[----:B------:R-:W-:Y:S01]  /*57730*/  IMAD.WIDE R12, R15, 0x4, R232 ;  /* 0x000000040f0c7825 */ /* 0x000fe200078e02e8 */
[----:B------:R-:W-:Y:S01]  /*57740*/  ISETP.LT.AND P3, PT, R245, UR4, !P2 ;  /* 0x00000004f5007c0c */ /* 0x000fe2000d761270 */
[----:B------:R4:W-:Y:S01]  /*57750*/  @P5 STG.E desc[UR8][R10.64], R154 ;  /* 0x0000009a0a005986 */ /* 0x0009e2000c101908 */
[----:B------:R-:W-:Y:S01]  /*57760*/  ISETP.LT.AND P2, PT, R244, UR6, !P2 ;  /* 0x00000006f4007c0c */ /* 0x000fe2000d741270 */
[----:B------:R-:W-:Y:S01]  /*57770*/  ULDC UR4, c[0x0][0x248] ;  /* 0x0000920000047ab9 */ /* 0x000fe20000000800 */
[----:B------:R-:W-:Y:S01]  /*57780*/  ISETP.LT.AND P4, PT, R247, UR10, !P1 ;  /* 0x0000000af7007c0c */ /* 0x000fe2000cf81270 */
[----:B------:R4:W-:Y:S01]  /*57790*/  @P6 STG.E desc[UR8][R12.64], R182 ;  /* 0x000000b60c006986 */ /* 0x0009e2000c101908 */
[----:B------:R-:W-:Y:S01]  /*577a0*/  ISETP.LT.AND P5, PT, R246, UR12, !P1 ;  /* 0x0000000cf6007c0c */ /* 0x000fe2000cfa1270 */
[----:B------:R-:W-:Y:S01]  /*577b0*/  VIADD R17, R15, UR4 ;  /* 0x000000040f117c36 */ /* 0x000fe20008000000 */
[----:B------:R-:W-:-:S02]  /*577c0*/  ISETP.LT.AND P6, PT, R245, UR13, !P1 ;  /* 0x0000000df5007c0c */ /* 0x000fc4000cfc1270 */
[----:B------:R-:W-:Y:S01]  /*577d0*/  IADD3 R0, R252, 0x76, RZ ;  /* 0x00000076fc007810 */ /* 0x000fe20007ffe0ff */
[C---:B--2---:R-:W-:Y:S01]  /*577e0*/  IMAD.WIDE R4, R15.reuse, 0x4, R222 ;  /* 0x000000040f047825 */ /* 0x044fe200078e02de */
[----:B------:R-:W-:Y:S01]  /*577f0*/  ULDC UR4, c[0x0][0x228] ;  /* 0x00008a0000047ab9 */ /* 0x000fe20000000800 */
[----:B------:R-:W-:Y:S01]  /*57800*/  ULDC UR6, c[0x0][0x228] ;  /* 0x00008a0000067ab9 */ /* 0x000fe20000000800 */
[----:B------:R-:W-:Y:S01]  /*57810*/  ISETP.GE.AND P0, PT, R0, UR11, PT ;  /* 0x0000000b00007c0c */ /* 0x000fe2000bf06270 */
[----:B-1----:R-:W-:Y:S01]  /*57820*/  IMAD.WIDE R6, R15, 0x4, R220 ;  /* 0x000000040f067825 */ /* 0x002fe200078e02dc */
[----:B------:R-:W-:Y:S01]  /*57830*/  IADD3 R0, R252, 0x77, RZ ;  /* 0x00000077fc007810 */ /* 0x000fe20007ffe0ff */
[----:B------:R-:W-:Y:S02]  /*57840*/  ULDC UR10, c[0x0][0x228] ;  /* 0x00008a00000a7ab9 */ /* 0x000fe40000000800 */
[C---:B---3--:R-:W-:Y:S01]  /*57850*/  IMAD.WIDE R8, R17.reuse, 0x4, R2 ;  /* 0x0000000411087825 */ /* 0x048fe200078e0202 */
[----:B------:R1:W-:Y:S03]  /*57860*/  @P3 STG.E desc[UR8][R4.64], R186 ;  /* 0x000000ba04003986 */ /* 0x0003e6000c101908 */
[C---:B----4-:R-:W-:Y:S01]  /*57870*/  IMAD.WIDE R10, R17.reuse, 0x4, R232 ;  /* 0x00000004110a7825 */ /* 0x050fe200078e02e8 */
[----:B------:R-:W-:Y:S01]  /*57880*/  ISETP.GE.AND P3, PT, R0, UR7, PT ;  /* 0x0000000700007c0c */ /* 0x000fe2000bf66270 */
[----:B------:R2:W-:Y:S02]  /*57890*/  @P2 STG.E desc[UR8][R6.64], R194 ;  /* 0x000000c206002986 */ /* 0x0005e4000c101908 */
[----:B------:R-:W-:Y:S01]  /*578a0*/  IMAD.WIDE R12, R17, 0x4, R222 ;  /* 0x00000004110c7825 */ /* 0x000fe200078e02de */
[----:B------:R-:W-:Y:S01]  /*578b0*/  ISETP.LT.AND P1, PT, R244, UR4, !P1 ;  /* 0x00000004f4007c0c */ /* 0x000fe2000cf21270 */
[----:B------:R3:W-:Y:S01]  /*578c0*/  @P4 STG.E desc[UR8][R8.64], R178 ;  /* 0x000000b208004986 */ /* 0x0007e2000c101908 */
[----:B------:R-:W-:Y:S01]  /*578d0*/  ULDC UR7, c[0x0][0x228] ;  /* 0x00008a0000077ab9 */ /* 0x000fe20000000800 */
[----:B------:R-:W-:Y:S01]  /*578e0*/  ISETP.LT.AND P4, PT, R247, UR6, !P0 ;  /* 0x00000006f7007c0c */ /* 0x000fe2000c781270 */
[----:B------:R-:W-:Y:S01]  /*578f0*/  ULDC UR4, c[0x0][0x248] ;  /* 0x0000920000047ab9 */ /* 0x000fe20000000800 */
[----:B------:R4:W-:Y:S01]  /*57900*/  @P5 STG.E desc[UR8][R10.64], R206 ;  /* 0x000000ce0a005986 */ /* 0x0009e2000c101908 */
[----:B------:R-:W-:Y:S01]  /*57910*/  ULDC UR11, c[0x0][0x228] ;  /* 0x00008a00000b7ab9 */ /* 0x000fe20000000800 */
[----:B------:R-:W-:Y:S01]  /*57920*/  ISETP.LT.AND P5, PT, R246, UR7, !P0 ;  /* 0x00000007f6007c0c */ /* 0x000fe2000c7a1270 */
[----:B-1----:R-:W-:Y:S01]  /*57930*/  IMAD.WIDE R4, R17, 0x4, R220 ;  /* 0x0000000411047825 */ /* 0x002fe200078e02dc */
[----:B------:R1:W-:Y:S01]  /*57940*/  @P6 STG.E desc[UR8][R12.64], R202 ;  /* 0x000000ca0c006986 */ /* 0x0003e2000c101908 */
[----:B------:R-:W-:Y:S01]  /*57950*/  ISETP.LT.AND P6, PT, R245, UR10, !P0 ;  /* 0x0000000af5007c0c */ /* 0x000fe2000c7c1270 */
[----:B------:R-:W-:Y:S01]  /*57960*/  ULDC UR6, c[0x0][0x228] ;  /* 0x00008a0000067ab9 */ /* 0x000fe20000000800 */
[----:B------:R-:W-:Y:S01]  /*57970*/  IADD3 R17, R17, UR4, RZ ;  /* 0x0000000411117c10 */ /* 0x000fe2000fffe0ff */
[----:B------:R1:W-:Y:S01]  /*57980*/  @P1 STG.E desc[UR8][R4.64], R198 ;  /* 0x000000c604001986 */ /* 0x0003e2000c101908 */
[----:B------:R-:W-:Y:S01]  /*57990*/  ISETP.LT.AND P0, PT, R244, UR11, !P0 ;  /* 0x0000000bf4007c0c */ /* 0x000fe2000c701270 */
[----:B------:R-:W-:Y:S01]  /*579a0*/  VIADD R0, R252, 0x78 ;  /* 0x00000078fc007836 */ /* 0x000fe20000000000 */
[----:B------:R-:W-:Y:S01]  /*579b0*/  ULDC UR4, c[0x0][0x228] ;  /* 0x00008a0000047ab9 */ /* 0x000fe20000000800 */
[----:B--2---:R-:W-:Y:S01]  /*579c0*/  IMAD.WIDE R6, R17, 0x4, R2 ;  /* 0x0000000411067825 */ /* 0x004fe200078e0202 */
[----:B------:R-:W-:Y:S01]  /*579d0*/  ULDC UR7, c[0x0][0x228] ;  /* 0x00008a0000077ab9 */ /* 0x000fe20000000800 */
[----:B------:R-:W-:-:S02]  /*579e0*/  ULDC UR10, c[0x0][0x228] ;  /* 0x00008a00000a7ab9 */ /* 0x000fc40000000800 */
[C---:B---3--:R-:W-:Y:S01]  /*579f0*/  IMAD.WIDE R8, R17.reuse, 0x4, R232 ;  /* 0x0000000411087825 */ /* 0x048fe200078e02e8 */
[----:B------:R2:W-:Y:S03]  /*57a00*/  @P4 STG.E desc[UR8][R6.64], R155 ;  /* 0x0000009b06004986 */ /* 0x0005e6000c101908 */
[C---:B----4-:R-:W-:Y:S01]  /*57a10*/  IMAD.WIDE R10, R17.reuse, 0x4, R222 ;  /* 0x00000004110a7825 */ /* 0x050fe200078e02de */
[----:B------:R3:W-:Y:S03]  /*57a20*/  @P5 STG.E desc[UR8][R8.64], R183 ;  /* 0x000000b708005986 */ /* 0x0007e6000c101908 */
[----:B-1----:R-:W-:Y:S01]  /*57a30*/  IMAD.WIDE R12, R17, 0x4, R220 ;  /* 0x00000004110c7825 */ /* 0x002fe200078e02dc */
[----:B------:R1:W-:Y:S01]  /*57a40*/  @P6 STG.E desc[UR8][R10.64], R187 ;  /* 0x000000bb0a006986 */ /* 0x0003e2000c101908 */
[----:B------:R-:W-:Y:S01]  /*57a50*/  ISETP.GE.AND P2, PT, R0, UR5, PT ;  /* 0x0000000500007c0c */ /* 0x000fe2000bf46270 */
[----:B------:R-:W-:-:S02]  /*57a60*/  ULDC UR5, c[0x0][0x228] ;  /* 0x00008a0000057ab9 */ /* 0x000fc40000000800 */
[----:B------:R4:W-:Y:S01]  /*57a70*/  @P0 STG.E desc[UR8][R12.64], R195 ;  /* 0x000000c30c000986 */ /* 0x0009e2000c101908 */
[----:B------:R-:W-:Y:S01]  /*57a80*/  ISETP.LT.AND P0, PT, R247, UR4, !P3 ;  /* 0x00000004f7007c0c */ /* 0x000fe2000df01270 */
[----:B------:R-:W-:Y:S02]  /*57a90*/  ULDC UR4, c[0x0][0x248] ;  /* 0x0000920000047ab9 */ /* 0x000fe40000000800 */
[----:B------:R-:W-:Y:S01]  /*57aa0*/  IADD3 R17, R17, UR4, RZ ;  /* 0x0000000411117c10 */ /* 0x000fe2000fffe0ff */
[----:B------:R-:W-:Y:S01]  /*57ab0*/  ULDC UR4, c[0x0][0x228] ;  /* 0x00008a0000047ab9 */ /* 0x000fe20000000800 */
[----:B------:R-:W-:Y:S01]  /*57ac0*/  ISETP.LT.AND P4, PT, R246, UR5, !P3 ;  /* 0x00000005f6007c0c */ /* 0x000fe2000df81270 */
[----:B------:R-:W-:Y:S01]  /*57ad0*/  ULDC UR5, c[0x0][0x228] ;  /* 0x00008a0000057ab9 */ /* 0x000fe20000000800 */
[----:B------:R-:W-:Y:S01]  /*57ae0*/  ISETP.LT.AND P5, PT, R245, UR4, !P3 ;  /* 0x00000004f5007c0c */ /* 0x000fe2000dfa1270 */
[----:B------:R-:W-:Y:S01]  /*57af0*/  IMAD.WIDE R4, R17, 0x4, R2 ;  /* 0x0000000411047825 */ /* 0x000fe200078e0202 */
[----:B------:R-:W-:Y:S01]  /*57b00*/  ISETP.LT.AND P3, PT, R244, UR6, !P3 ;  /* 0x00000006f4007c0c */ /* 0x000fe2000df61270 */
[----:B------:R-:W-:Y:S01]  /*57b10*/  ULDC UR4, c[0x0][0x248] ;  /* 0x0000920000047ab9 */ /* 0x000fe20000000800 */
[----:B------:R-:W-:Y:S01]  /*57b20*/  ISETP.LT.AND P6, PT, R247, UR7, !P2 ;  /* 0x00000007f7007c0c */ /* 0x000fe2000d7c1270 */
[C---:B--2---:R-:W-:Y:S01]  /*57b30*/  IMAD.WIDE R6, R17.reuse, 0x4, R232 ;  /* 0x0000000411067825 */ /* 0x044fe200078e02e8 */
[----:B------:R2:W-:Y:S01]  /*57b40*/  @P0 STG.E desc[UR8][R4.64], R179 ;  /* 0x000000b304000986 */ /* 0x0005e2000c101908 */
[----:B------:R-:W-:Y:S01]  /*57b50*/  ULDC UR6, c[0x0][0x228] ;  /* 0x00008a0000067ab9 */ /* 0x000fe20000000800 */
[----:B------:R-:W-:Y:S01]  /*57b60*/  ULDC UR7, c[0x0][0x228] ;  /* 0x00008a0000077ab9 */ /* 0x000fe20000000800 */
[----:B---3--:R-:W-:-:S04]  /*57b70*/  IMAD.WIDE R8, R17, 0x4, R222 ;  /* 0x0000000411087825 */ /* 0x008fc800078e02de */
[C---:B-1----:R-:W-:Y:S01]  /*57b80*/  IMAD.WIDE R10, R17.reuse, 0x4, R220 ;  /* 0x00000004110a7825 */ /* 0x042fe200078e02dc */
[----:B------:R1:W-:Y:S03]  /*57b90*/  @P4 STG.E desc[UR8][R6.64], R207 ;  /* 0x000000cf06004986 */ /* 0x0003e6000c101908 */
[----:B------:R-:W-:Y:S01]  /*57ba0*/  VIADD R15, R17, UR4 ;  /* 0x00000004110f7c36 */ /* 0x000fe20008000000 */
[----:B------:R3:W-:Y:S01]  /*57bb0*/  @P5 STG.E desc[UR8][R8.64], R203 ;  /* 0x000000cb08005986 */ /* 0x0007e2000c101908 */
[----:B------:R-:W-:Y:S01]  /*57bc0*/  ULDC UR4, c[0x0][0x228] ;  /* 0x00008a0000047ab9 */ /* 0x000fe20000000800 */
[----:B------:R-:W-:Y:S02]  /*57bd0*/  VIADD R0, R252, 0x79 ;  /* 0x00000079fc007836 */ /* 0x000fe40000000000 */
[----:B------:R-:W-:Y:S01]  /*57be0*/  @P3 STG.E desc[UR8][R10.64], R199 ;  /* 0x000000c70a003986 */ /* 0x000fe2000c101908 */
[----:B------:R-:W-:-:S02]  /*57bf0*/  ISETP.LT.AND P3, PT, R246, UR4, !P2 ;  /* 0x00000004f6007c0c */ /* 0x000fc4000d761270 */
[----:B------:R-:W-:Y:S01]  /*57c00*/  ISETP.LT.AND P4, PT, R245, UR5, !P2 ;  /* 0x00000005f5007c0c */ /* 0x000fe2000d781270 */
[C---:B----4-:R-:W-:Y:S01]  /*57c10*/  IMAD.WIDE R12, R15.reuse, 0x4, R2 ;  /* 0x000000040f0c7825 */ /* 0x050fe200078e0202 */
[----:B------:R-:W-:Y:S01]  /*57c20*/  ISETP.GE.AND P1, PT, R0, UR21, PT ;  /* 0x0000001500007c0c */ /* 0x000fe2000bf26270 */
[----:B------:R-:W-:Y:S01]  /*57c30*/  ULDC UR4, c[0x0][0x228] ;  /* 0x00008a0000047ab9 */ /* 0x000fe20000000800 */
[----:B------:R-:W-:Y:S01]  /*57c40*/  ULDC UR5, c[0x0][0x228] ;  /* 0x00008a0000057ab9 */ /* 0x000fe20000000800 */
[C---:B--2---:R-:W-:Y:S01]  /*57c50*/  IMAD.WIDE R4, R15.reuse, 0x4, R232 ;  /* 0x000000040f047825 */ /* 0x044fe200078e02e8 */
[----:B------:R2:W-:Y:S01]  /*57c60*/  @P6 STG.E desc[UR8][R12.64], R188 ;  /* 0x000000bc0c006986 */ /* 0x0005e2000c101908 */
[----:B------:R-:W-:Y:S01]  /*57c70*/  ISETP.LT.AND P6, PT, R244, UR4, !P2 ;  /* 0x00000004f4007c0c */ /* 0x000fe2000d7c1270 */
[----:B------:R-:W-:Y:S01]  /*57c80*/  ULDC UR4, c[0x0][0x248] ;  /* 0x0000920000047ab9 */ /* 0x000fe20000000800 */
[----:B-1----:R-:W-:Y:S01]  /*57c90*/  IMAD.WIDE R6, R15, 0x4, R222 ;  /* 0x000000040f067825 */ /* 0x002fe200078e02de */
[----:B------:R-:W-:Y:S01]  /*57ca0*/  ISETP.LT.AND P5, PT, R247, UR5, !P1 ;  /* 0x00000005f7007c0c */ /* 0x000fe2000cfa1270 */
[----:B------:R1:W-:Y:S01]  /*57cb0*/  @P3 STG.E desc[UR8][R4.64], R168 ;  /* 0x000000a804003986 */ /* 0x0003e2000c101908 */
[----:B------:R-:W-:Y:S01]  /*57cc0*/  IADD3 R0, R252, 0x7a, RZ ;  /* 0x0000007afc007810 */ /* 0x000fe20007ffe0ff */
[C---:B---3--:R-:W-:Y:S01]  /*57cd0*/  IMAD.WIDE R8, R15.reuse, 0x4, R220 ;  /* 0x000000040f087825 */ /* 0x048fe200078e02dc */
[----:B------:R-:W-:Y:S01]  /*57ce0*/  ULDC UR5, c[0x0][0x228] ;  /* 0x00008a0000057ab9 */ /* 0x000fe20000000800 */
[----:B------:R3:W-:Y:S01]  /*57cf0*/  @P4 STG.E desc[UR8][R6.64], R212 ;  /* 0x000000d406004986 */ /* 0x0007e2000c101908 */
[----:B--2---:R-:W-:Y:S01]  /*57d00*/  IADD3 R13, R15, UR4, RZ ;  /* 0x000000040f0d7c10 */ /* 0x004fe2000fffe0ff */
[----:B------:R-:W-:-:S02]  /*57d10*/  ULDC UR4, c[0x0][0x228] ;  /* 0x00008a0000047ab9 */ /* 0x000fc40000000800 */
[----:B------:R-:W-:Y:S01]  /*57d20*/  ISETP.LT.AND P4, PT, R246, UR4, !P1 ;  /* 0x00000004f6007c0c */ /* 0x000fe2000cf81270 */
[----:B------:R-:W-:Y:S01]  /*57d30*/  ULDC UR4, c[0x0][0x228] ;  /* 0x00008a0000047ab9 */ /* 0x000fe20000000800 */
[----:B------:R-:W-:Y:S01]  /*57d40*/  IMAD.WIDE R10, R13, 0x4, R2 ;  /* 0x000000040d0a7825 */ /* 0x000fe200078e0202 */
[----:B------:R-:W-:Y:S02]  /*57d50*/  ISETP.LT.AND P3, PT, R245, UR4, !P1 ;  /* 0x00000004f5007c0c */ /* 0x000fe4000cf61270 */
[----:B------:R-:W-:Y:S01]  /*57d60*/  ISETP.GE.AND P0, PT, R0, UR19, PT ;  /* 0x0000001300007c0c */ /* 0x000fe2000bf06270 */
[----:B------:R2:W-:Y:S01]  /*57d70*/  @P6 STG.E desc[UR8][R8.64], R224 ;  /* 0x000000e008006986 */ /* 0x0005e2000c101908 */
[----:B------:R-:W-:Y:S01]  /*57d80*/  ISETP.LT.AND P1, PT, R244, UR5, !P1 ;  /* 0x00000005f4007c0c */ /* 0x000fe2000cf21270 */
[----:B-1----:R-:W-:Y:S01]  /*57d90*/  IMAD.WIDE R4, R13, 0x4, R232 ;  /* 0x000000040d047825 */ /* 0x002fe200078e02e8 */
[----:B------:R-:W-:Y:S01]  /*57da0*/  ISETP.LT.AND P6, PT, R247, UR6, !P0 ;  /* 0x00000006f7007c0c */ /* 0x000fe2000c7c1270 */
[----:B------:R1:W-:Y:S01]  /*57db0*/  @P5 STG.E desc[UR8][R10.64], R208 ;  /* 0x000000d00a005986 */ /* 0x0003e2000c101908 */
[----:B------:R-:W-:Y:S01]  /*57dc0*/  ISETP.LT.AND P5, PT, R246, UR7, !P0 ;  /* 0x00000007f6007c0c */ /* 0x000fe2000c7a1270 */
[----:B------:R-:W-:Y:S01]  /*57dd0*/  ULDC UR4, c[0x0][0x248] ;  /* 0x0000920000047ab9 */ /* 0x000fe20000000800 */
[----:B------:R-:W-:-:S02]  /*57de0*/  VIADD R0, R252, 0x7b ;  /* 0x0000007bfc007836 */ /* 0x000fc40000000000 */
[C---:B---3--:R-:W-:Y:S01]  /*57df0*/  IMAD.WIDE R6, R13.reuse, 0x4, R222 ;  /* 0x000000040d067825 */ /* 0x048fe200078e02de */
[----:B------:R3:W-:Y:S01]  /*57e00*/  @P4 STG.E desc[UR8][R4.64], R228 ;  /* 0x000000e404004986 */ /* 0x0007e2000c101908 */
[----:B------:R-:W-:Y:S01]  /*57e10*/  ULDC UR5, c[0x0][0x228] ;  /* 0x00008a0000057ab9 */ /* 0x000fe20000000800 */
[----:B------:R-:W-:Y:S01]  /*57e20*/  ULDC UR6, c[0x0][0x228] ;  /* 0x00008a0000067ab9 */ /* 0x000fe20000000800 */
[C---:B------:R-:W-:Y:S02]  /*57e30*/  VIADD R15, R13.reuse, UR4 ;  /* 0x000000040d0f7c36 */ /* 0x040fe40008000000 */
[----:B--2---:R-:W-:Y:S01]  /*57e40*/  IMAD.WIDE R8, R13, 0x4, R220 ;  /* 0x000000040d087825 */ /* 0x004fe200078e02dc */
[----:B------:R-:W-:Y:S01]  /*57e50*/  ISETP.GE.AND P2, PT, R0, UR17, PT ;  /* 0x0000001100007c0c */ /* 0x000fe2000bf46270 */
[----:B------:R2:W-:Y:S01]  /*57e60*/  @P3 STG.E desc[UR8][R6.64], R164 ;  /* 0x000000a406003986 */ /* 0x0005e2000c101908 */
[----:B------:R-:W-:Y:S01]  /*57e70*/  ULDC UR4, c[0x0][0x228] ;  /* 0x00008a0000047ab9 */ /* 0x000fe20000000800 */
[----:B-1----:R-:W-:Y:S01]  /*57e80*/  IMAD.WIDE R10, R15, 0x4, R2 ;  /* 0x000000040f0a7825 */ /* 0x002fe200078e0202 */
        /* <DEDUP_REMOVED lines=11> */
[C---:B---3--:R-:W-:Y:S01]  /*57f40*/  IMAD.WIDE R4, R15.reuse, 0x4, R222 ;  /* 0x000000040f047825 */ /* 0x048fe200078e02de */
[C---:B------:R-:W-:Y:S01]  /*57f50*/  IADD3 R17, R15.reuse, UR4, RZ ;  /* 0x000000040f117c10 */ /* 0x040fe2000fffe0ff */
[----:B------:R-:W-:Y:S01]  /*57f60*/  ULDC UR4, c[0x0][0x228] ;  /* 0x00008a0000047ab9 */ /* 0x000fe20000000800 */
[----:B------:R-:W-:Y:S01]  /*57f70*/  IADD3 R0, R252, 0x7c, RZ ;  /* 0x0000007cfc007810 */ /* 0x000fe20007ffe0ff */
[----:B--2---:R-:W-:Y:S01]  /*57f80*/  IMAD.WIDE R6, R15, 0x4, R220 ;  /* 0x000000040f067825 */ /* 0x004fe200078e02dc */
[----:B------:R2:W-:Y:S01]  /*57f90*/  @P1 STG.E desc[UR8][R4.64], R213 ;  /* 0x000000d504001986 */ /* 0x0005e2000c101908 */
[----:B------:R-:W-:-:S02]  /*57fa0*/  ULDC UR5, c[0x0][0x228] ;  /* 0x00008a0000057ab9 */ /* 0x000fc40000000800 */
[C---:B-1----:R-:W-:Y:S01]  /*57fb0*/  IMAD.WIDE R8, R17.reuse, 0x4, R2 ;  /* 0x0000000411087825 */ /* 0x042fe200078e0202 */
[----:B------:R-:W-:Y:S01]  /*57fc0*/  ISETP.GE.AND P4, PT, R0, UR15, PT ;  /* 0x0000000f00007c0c */ /* 0x000fe2000bf86270 */
[----:B------:R1:W-:Y:S02]  /*57fd0*/  @P0 STG.E desc[UR8][R6.64], R225 ;  /* 0x000000e106000986 */ /* 0x0003e4000c101908 */
[C---:B----4-:R-:W-:Y:S01]  /*57fe0*/  IMAD.WIDE R10, R17.reuse, 0x4, R232 ;  /* 0x00000004110a7825 */ /* 0x050fe200078e02e8 */
[----:B------:R-:W-:Y:S01]  /*57ff0*/  ISETP.LT.AND P2, PT, R244, UR4, !P2 ;  /* 0x00000004f4007c0c */ /* 0x000fe2000d741270 */
[----:B------:R3:W-:Y:S02]  /*58000*/  @P3 STG.E desc[UR8][R8.64], R209 ;  /* 0x000000d108003986 */ /* 0x0007e4000c101908 */
[----:B------:R-:W-:Y:S01]  /*58010*/  IMAD.WIDE R12, R17, 0x4, R222 ;  /* 0x00000004110c7825 */ /* 0x000fe200078e02de */
[----:B------:R-:W-:Y:S01]  /*58020*/  ISETP.LT.AND P3, PT, R247, UR5, !P4 ;  /* 0x00000005f7007c0c */ /* 0x000fe2000e761270 */
[----:B------:R-:W-:Y:S01]  /*58030*/  ULDC UR4, c[0x0][0x248] ;  /* 0x0000920000047ab9 */ /* 0x000fe20000000800 */
[----:B------:R4:W-:Y:S01]  /*58040*/  @P6 STG.E desc[UR8][R10.64], R229 ;  /* 0x000000e50a006986 */ /* 0x0009e2000c101908 */
[----:B------:R-:W-:Y:S01]  /*58050*/  ULDC UR5, c[0x0][0x228] ;  /* 0x00008a0000057ab9 */ /* 0x000fe20000000800 */
[----:B------:R-:W-:Y:S01]  /*58060*/  VIADD R15, R17, UR4 ;  /* 0x00000004110f7c36 */ /* 0x000fe20008000000 */
[----:B------:R-:W-:Y:S01]  /*58070*/  ULDC UR4, c[0x0][0x228] ;  /* 0x00008a0000047ab9 */ /* 0x000fe20000000800 */
[----:B------:R4:W-:Y:S01]  /*58080*/  @P5 STG.E desc[UR8][R12.64], R165 ;  /* 0x000000a50c005986 */ /* 0x0009e2000c101908 */
[----:B------:R-:W-:Y:S01]  /*58090*/  ISETP.LT.AND P5, PT, R246, UR5, !P4 ;  /* 0x00000005f6007c0c */ /* 0x000fe2000e7a1270 */
[----:B------:R-:W-:Y:S01]  /*580a0*/  ULDC UR5, c[0x0][0x228] ;  /* 0x00008a0000057ab9 */ /* 0x000fe20000000800 */
[----:B------:R-:W-:Y:S01]  /*580b0*/  ISETP.LT.AND P6, PT, R245, UR4, !P4 ;  /* 0x00000004f5007c0c */ /* 0x000fe2000e7c1270 */
[----:B------:R-:W-:Y:S01]  /*580c0*/  VIADD R0, R252, 0x7d ;  /* 0x0000007dfc007836 */ /* 0x000fe20000000000 */
[----:B------:R-:W-:Y:S01]  /*580d0*/  ISETP.LT.AND P4, PT, R244, UR5, !P4 ;  /* 0x00000005f4007c0c */ /* 0x000fe2000e781270 */
[----:B--2---:R-:W-:Y:S01]  /*580e0*/  IMAD.WIDE R4, R17, 0x4, R220 ;  /* 0x0000000411047825 */ /* 0x004fe200078e02dc */
[----:B------:R-:W-:-:S03]  /*580f0*/  ULDC UR4, c[0x0][0x248] ;  /* 0x0000920000047ab9 */ /* 0x000fc60000000800 */
[----:B-1----:R-:W-:Y:S01]  /*58100*/  IMAD.WIDE R6, R15, 0x4, R2 ;  /* 0x000000040f067825 */ /* 0x002fe200078e0202 */
[----:B------:R-:W-:-:S03]  /*58110*/  ISETP.GE.AND P1, PT, R0, UR27, PT ;  /* 0x0000001b00007c0c */ /* 0x000fc6000bf26270 */
[C---:B---3--:R-:W-:Y:S01]  /*58120*/  IMAD.WIDE R8, R15.reuse, 0x4, R232 ;  /* 0x000000040f087825 */ /* 0x048fe200078e02e8 */
[----:B------:R1:W-:Y:S03]  /*58130*/  @P2 STG.E desc[UR8][R4.64], R21 ;  /* 0x0000001504002986 */ /* 0x0003e6000c101908 */
[C---:B----4-:R-:W-:Y:S01]  /*58140*/  IMAD.WIDE R10, R15.reuse, 0x4, R222 ;  /* 0x000000040f0a7825 */ /* 0x050fe200078e02de */
[----:B------:R2:W-:Y:S03]  /*58150*/  @P3 STG.E desc[UR8][R6.64], R190 ;  /* 0x000000be06003986 */ /* 0x0005e6000c101908 */
[----:B------:R-:W-:Y:S01]  /*58160*/  IMAD.WIDE R12, R15, 0x4, R220 ;  /* 0x000000040f0c7825 */ /* 0x000fe200078e02dc */
[----:B------:R3:W-:Y:S01]  /*58170*/  @P5 STG.E desc[UR8][R8.64], R170 ;  /* 0x000000aa08005986 */ /* 0x0007e2000c101908 */
[----:B------:R-:W-:-:S02]  /*58180*/  ISETP.LT.AND P3, PT, R247, UR5, !P1 ;  /* 0x00000005f7007c0c */ /* 0x000fc4000cf61270 */
[----:B------:R-:W-:Y:S01]  /*58190*/  VIADD R0, R252, 0x7e ;  /* 0x0000007efc007836 */ /* 0x000fe20000000000 */
[----:B------:R4:W-:Y:S01]  /*581a0*/  @P6 STG.E desc[UR8][R10.64], R214 ;  /* 0x000000d60a006986 */ /* 0x0009e2000c101908 */
[----:B------:R-:W-:-:S03]  /*581b0*/  ISETP.LT.AND P5, PT, R246, UR5, !P1 ;  /* 0x00000005f6007c0c */ /* 0x000fc6000cfa1270 */
[----:B------:R4:W-:Y:S01]  /*581c0*/  @P4 STG.E desc[UR8][R12.64], R226 ;  /* 0x000000e20c004986 */ /* 0x0009e2000c101908 */
[----:B------:R-:W-:Y:S02]  /*581d0*/  ISETP.LT.AND P4, PT, R245, UR5, !P1 ;  /* 0x00000005f5007c0c */ /* 0x000fe4000cf81270 */
[----:B------:R-:W-:Y:S02]  /*581e0*/  ISETP.GE.AND P0, PT, R0, UR25, PT ;  /* 0x0000001900007c0c */ /* 0x000fe4000bf06270 */
[----:B------:R-:W-:Y:S01]  /*581f0*/  IADD3 R15, R15, UR4, RZ ;  /* 0x000000040f0f7c10 */ /* 0x000fe2000fffe0ff */
[----:B------:R-:W-:Y:S01]  /*58200*/  ULDC UR4, c[0x0][0x248] ;  /* 0x0000920000047ab9 */ /* 0x000fe20000000800 */
[----:B------:R-:W-:Y:S02]  /*58210*/  ISETP.LT.AND P1, PT, R244, UR5, !P1 ;  /* 0x00000005f4007c0c */ /* 0x000fe4000cf21270 */
[----:B------:R-:W-:Y:S01]  /*58220*/  ISETP.LT.AND P6, PT, R247, UR5, !P0 ;  /* 0x00000005f7007c0c */ /* 0x000fe2000c7c1270 */
[----:B-1----:R-:W-:Y:S01]  /*58230*/  IMAD.WIDE R4, R15, 0x4, R2 ;  /* 0x000000040f047825 */ /* 0x002fe200078e0202 */
[----:B------:R-:W-:-:S03]  /*58240*/  IADD3 R252, R252, 0x7f, RZ ;  /* 0x0000007ffcfc7810 */ /* 0x000fc60007ffe0ff */
[C---:B--2---:R-:W-:Y:S01]  /*58250*/  IMAD.WIDE R6, R15.reuse, 0x4, R232 ;  /* 0x000000040f067825 */ /* 0x044fe200078e02e8 */
[----:B------:R1:W-:Y:S03]  /*58260*/  @P3 STG.E desc[UR8][R4.64], R210 ;  /* 0x000000d204003986 */ /* 0x0003e6000c101908 */
[C---:B---3--:R-:W-:Y:S01]  /*58270*/  IMAD.WIDE R8, R15.reuse, 0x4, R222 ;  /* 0x000000040f087825 */ /* 0x048fe200078e02de */
[----:B------:R2:W-:Y:S03]  /*58280*/  @P5 STG.E desc[UR8][R6.64], R230 ;  /* 0x000000e606005986 */ /* 0x0005e6000c101908 */
[C---:B------:R-:W-:Y:S02]  /*58290*/  VIADD R17, R15.reuse, UR4 ;  /* 0x000000040f117c36 */ /* 0x040fe40008000000 */
[----:B----4-:R-:W-:Y:S01]  /*582a0*/  IMAD.WIDE R10, R15, 0x4, R220 ;  /* 0x000000040f0a7825 */ /* 0x010fe200078e02dc */
[----:B------:R-:W-:Y:S01]  /*582b0*/  ISETP.GE.AND P2, PT, R252, UR23, PT ;  /* 0x00000017fc007c0c */ /* 0x000fe2000bf46270 */
[----:B------:R3:W-:Y:S01]  /*582c0*/  @P4 STG.E desc[UR8][R8.64], R166 ;  /* 0x000000a608004986 */ /* 0x0007e2000c101908 */
[----:B------:R-:W-:Y:S01]  /*582d0*/  ISETP.LT.AND P4, PT, R246, UR5, !P0 ;  /* 0x00000005f6007c0c */ /* 0x000fe2000c781270 */
[----:B------:R-:W-:Y:S01]  /*582e0*/  IMAD.WIDE R12, R17, 0x4, R2 ;  /* 0x00000004110c7825 */ /* 0x000fe200078e0202 */
[----:B------:R-:W-:Y:S01]  /*582f0*/  ULDC UR4, c[0x0][0x248] ;  /* 0x0000920000047ab9 */ /* 0x000fe20000000800 */
[----:B------:R4:W-:Y:S01]  /*58300*/  @P1 STG.E desc[UR8][R10.64], R22 ;  /* 0x000000160a001986 */ /* 0x0009e2000c101908 */
[----:B------:R-:W-:-:S02]  /*58310*/  ISETP.LT.AND P1, PT, R245, UR5, !P0 ;  /* 0x00000005f5007c0c */ /* 0x000fc4000c721270 */
[----:B------:R-:W-:Y:S01]  /*58320*/  ISETP.LT.AND P0, PT, R244, UR5, !P0 ;  /* 0x00000005f4007c0c */ /* 0x000fe2000c701270 */
[----:B------:R4:W-:Y:S01]  /*58330*/  @P6 STG.E desc[UR8][R12.64], R191 ;  /* 0x000000bf0c006986 */ /* 0x0009e2000c101908 */
[----:B------:R-:W-:Y:S02]  /*58340*/  ISETP.LT.AND P3, PT, R247, UR5, !P2 ;  /* 0x00000005f7007c0c */ /* 0x000fe4000d761270 */
[----:B------:R-:W-:Y:S02]  /*58350*/  ISETP.LT.AND P5, PT, R246, UR5, !P2 ;  /* 0x00000005f6007c0c */ /* 0x000fe4000d7a1270 */
[----:B------:R-:W-:Y:S02]  /*58360*/  ISETP.LT.AND P6, PT, R245, UR5, !P2 ;  /* 0x00000005f5007c0c */ /* 0x000fe4000d7c1270 */
[C---:B------:R-:W-:Y:S02]  /*58370*/  IADD3 R15, R17.reuse, UR4, RZ ;  /* 0x00000004110f7c10 */ /* 0x040fe4000fffe0ff */
[----:B------:R-:W-:Y:S01]  /*58380*/  ISETP.LT.AND P2, PT, R244, UR5, !P2 ;  /* 0x00000005f4007c0c */ /* 0x000fe2000d741270 */
[----:B-1----:R-:W-:-:S04]  /*58390*/  IMAD.WIDE R4, R17, 0x4, R232 ;  /* 0x0000000411047825 */ /* 0x002fc800078e02e8 */
[C---:B--2---:R-:W-:Y:S01]  /*583a0*/  IMAD.WIDE R6, R17.reuse, 0x4, R222 ;  /* 0x0000000411067825 */ /* 0x044fe200078e02de */
[----:B------:R4:W-:Y:S03]  /*583b0*/  @P4 STG.E desc[UR8][R4.64], R171 ;  /* 0x000000ab04004986 */ /* 0x0009e6000c101908 */
[----:B---3--:R-:W-:Y:S01]  /*583c0*/  IMAD.WIDE R8, R17, 0x4, R220 ;  /* 0x0000000411087825 */ /* 0x008fe200078e02dc */
[----:B------:R4:W-:Y:S03]  /*583d0*/  @P1 STG.E desc[UR8][R6.64], R215 ;  /* 0x000000d706001986 */ /* 0x0009e6000c101908 */
[C---:B------:R-:W-:Y:S01]  /*583e0*/  IMAD.WIDE R2, R15.reuse, 0x4, R2 ;  /* 0x000000040f027825 */ /* 0x040fe200078e0202 */
[----:B------:R4:W-:Y:S03]  /*583f0*/  @P0 STG.E desc[UR8][R8.64], R227 ;  /* 0x000000e308000986 */ /* 0x0009e6000c101908 */
[C---:B------:R-:W-:Y:S01]  /*58400*/  IMAD.WIDE R232, R15.reuse, 0x4, R232 ;  /* 0x000000040fe87825 */ /* 0x040fe200078e02e8 */
[----:B------:R4:W-:Y:S03]  /*58410*/  @P3 STG.E desc[UR8][R2.64], R211 ;  /* 0x000000d302003986 */ /* 0x0009e6000c101908 */
[C---:B------:R-:W-:Y:S01]  /*58420*/  IMAD.WIDE R222, R15.reuse, 0x4, R222 ;  /* 0x000000040fde7825 */ /* 0x040fe200078e02de */
[----:B------:R4:W-:Y:S04]  /*58430*/  @P5 STG.E desc[UR8][R232.64], R231 ;  /* 0x000000e7e8005986 */ /* 0x0009e8000c101908 */
[----:B------:R4:W-:Y:S01]  /*58440*/  @P6 STG.E desc[UR8][R222.64], R167 ;  /* 0x000000a7de006986 */ /* 0x0009e2000c101908 */
[----:B------:R-:W-:Y:S01]  /*58450*/  IMAD.WIDE R220, R15, 0x4, R220 ;  /* 0x000000040fdc7825 */ /* 0x000fe200078e02dc */
[----:B------:R-:W-:Y:S06]  /*58460*/  @!P2 EXIT ;  /* 0x000000000000a94d */ /* 0x000fec0003800000 */
[----:B------:R-:W-:Y:S01]  /*58470*/  STG.E desc[UR8][R220.64], R23 ;  /* 0x00000017dc007986 */ /* 0x000fe2000c101908 */
[----:B------:R-:W-:Y:S05]  /*58480*/  EXIT ;  /* 0x000000000000794d */ /* 0x000fea0003800000 */
.L_x_2:
[----:B------:R-:W-:-:S00]  /*58490*/  BRA `(.L_x_2) ;  /* 0xfffffffc00fc7947 */ /* 0x000fc0000383ffff */
[----:B------:R-:W-:-:S00]  /*584a0*/  NOP ;  /* 0x0000000000007918 */ /* 0x000fc00000000000 */
        /* <DEDUP_REMOVED lines=13> */
.L_x_3:


//--------------------- .nv.shared.matmul_kernel  --------------------------
	.section	.nv.shared.matmul_kernel,"aw",@nobits
	.sectionflags	@""
	.align	16
	.zero		1024


//--------------------- .nv.shared.reserved.0     --------------------------
	.section	.nv.shared.reserved.0,"aw",@nobits
	.weak		__nv_reservedSMEM_offset_0_alias
	.size		__nv_reservedSMEM_offset_0_alias, 0, 0
	.other		__nv_reservedSMEM_offset_0_alias,@"STO_CUDA_RESERVED_SHARED STV_DEFAULT"
__nv_reservedSMEM_offset_0_alias:
	.zero		0


//--------------------- .nv.constant0.matmul_kernel --------------------------
	.section	.nv.constant0.matmul_kernel,"a",@progbits
	.sectionflags	@""
	.align	4
.nv.constant0.matmul_kernel:
	.zero		608


//--------------------- SYMBOLS --------------------------

	.type		.nv.reservedSmem.offset0,@object
	.size		.nv.reservedSmem.offset0,0x4
